def matmul_kernel(
    a_ptr,
    b_ptr,
    c_ptr,
    M,
    N,
    K,
    stride_am,
    stride_ak,
    stride_bk,
    stride_bn,
    stride_cm,
    stride_cn,
    BLOCK_M: tl.constexpr,
    BLOCK_N: tl.constexpr,
    BLOCK_K: tl.constexpr,
    GROUP_M: tl.constexpr,
):
    pid = tl.program_id(axis=0)
    num_pid_m = tl.cdiv(M, BLOCK_M)
    num_pid_n = tl.cdiv(N, BLOCK_N)
    num_pid_in_group = GROUP_M * num_pid_n
    group_id = pid // num_pid_in_group
    first_pid_m = group_id * GROUP_M
    group_size_m = min(num_pid_m - first_pid_m, GROUP_M)
    pid_m = first_pid_m + ((pid % num_pid_in_group) % group_size_m)
    pid_n = (pid % num_pid_in_group) // group_size_m

    offs_am = (pid_m * BLOCK_M + tl.arange(0, BLOCK_M)) % M
    offs_bn = (pid_n * BLOCK_N + tl.arange(0, BLOCK_N)) % N
    offs_k = tl.arange(0, BLOCK_K)
    a_ptrs = a_ptr + offs_am[:, None] * stride_am + offs_k[None, :] * stride_ak
    b_ptrs = b_ptr + offs_k[:, None] * stride_bk + offs_bn[None, :] * stride_bn

    acc = tl.zeros((BLOCK_M, BLOCK_N), dtype=tl.float32)
    for kk in range(0, tl.cdiv(K, BLOCK_K)):
        a = tl.load(a_ptrs, mask=offs_k[None, :] < K - kk * BLOCK_K, other=0.0)
        b = tl.load(b_ptrs, mask=offs_k[:, None] < K - kk * BLOCK_K, other=0.0)
        acc = tl.dot(a, b, acc)
        a_ptrs += BLOCK_K * stride_ak
        b_ptrs += BLOCK_K * stride_bk

    c = acc.to(c_ptr.dtype.element_ty)
    offs_cm = pid_m * BLOCK_M + tl.arange(0, BLOCK_M)
    offs_cn = pid_n * BLOCK_N + tl.arange(0, BLOCK_N)
    c_ptrs = c_ptr + offs_cm[:, None] * stride_cm + offs_cn[None, :] * stride_cn
    mask = (offs_cm[:, None] < M) & (offs_cn[None, :] < N)
    tl.store(c_ptrs, c, mask=mask)

# config = {"BLOCK_K": 64, "BLOCK_M": 512, "BLOCK_N": 512, "GROUP_M": 8, "arch": "sm_90", "dtype": "fp32", "num_ctas": 4, "num_stages": 3, "num_warps": 4}
# arch = sm_90


// ===== COMPILED SASS (sm_90a) =====

	.target	sm_90a

	.elftype	@"ET_EXEC"


//--------------------- .note.nv.tkinfo           --------------------------
	.section	.note.nv.tkinfo,"",@"SHT_NOTE"
	.sectionflags	@"SHF_NOTE_NV_TKINFO"
	.tkinfo
        /*0018*/ 	.word	0x00000002
        /*0030*/ 	.string	""
        /*0030*/ 	.string	"ptxas"
        /*0030*/ 	.string	"Cuda compilation tools, release 13.0, V13.0.88"
        /*0030*/ 	.string	"Build cuda_13.0.r13.0/compiler.36424714_0"
        /*0030*/ 	.string	"-v  -suppress-debug-info  -lineinfo  -arch sm_90a "



//--------------------- .note.nv.cuinfo           --------------------------
	.section	.note.nv.cuinfo,"",@"SHT_NOTE"
	.sectionflags	@"SHF_NOTE_NV_CUINFO"
        /*0018*/ 	.short	0x0002
        /*001a*/ 	.short	0x005a
        /*001c*/ 	.short	0x0082
	.zero		2


//--------------------- .nv.info                  --------------------------
	.section	.nv.info,"",@"SHT_CUDA_INFO"
	.align	4


	//----- nvinfo : EIATTR_REGCOUNT
	.align		4
        /*0000*/ 	.byte	0x04, 0x2f
        /*0002*/ 	.short	(.L_1 - .L_0)
	.align		4
.L_0:
        /*0004*/ 	.word	index@(matmul_kernel)
        /*0008*/ 	.word	0x000000ff


	//----- nvinfo : EIATTR_FRAME_SIZE
	.align		4
.L_1:
        /*000c*/ 	.byte	0x04, 0x11
        /*000e*/ 	.short	(.L_3 - .L_2)
	.align		4
.L_2:
        /*0010*/ 	.word	index@(matmul_kernel)
        /*0014*/ 	.word	0x00001c68


	//----- nvinfo : EIATTR_MIN_STACK_SIZE
	.align		4
.L_3:
        /*0018*/ 	.byte	0x04, 0x12
        /*001a*/ 	.short	(.L_5 - .L_4)
	.align		4
.L_4:
        /*001c*/ 	.word	index@(matmul_kernel)
        /*0020*/ 	.word	0x00001c68
.L_5:


//--------------------- .nv.compat                --------------------------
	.section	.nv.compat,"",@"SHT_CUDA_COMPAT_INFO"
	.align	4
        /*0000*/ 	.byte	0x02, 0x09, 0x01, 0x00, 0x02, 0x02, 0x04, 0x00, 0x02, 0x05, 0x05, 0x00, 0x03, 0x07, 0x01, 0x01
        /*0010*/ 	.byte	0x02, 0x03, 0x00, 0x00, 0x02, 0x06, 0x01, 0x00, 0x04, 0x0b, 0x08, 0x00, 0x00, 0x00, 0x00, 0x00
        /*0020*/ 	.byte	0x00, 0x00, 0x00, 0x00


//--------------------- .nv.info.matmul_kernel    --------------------------
	.section	.nv.info.matmul_kernel,"",@"SHT_CUDA_INFO"
	.sectionflags	@""
	.align	4


	//----- nvinfo : EIATTR_CUDA_API_VERSION
	.align		4
        /*0000*/ 	.byte	0x04, 0x37
        /*0002*/ 	.short	(.L_7 - .L_6)
.L_6:
        /*0004*/ 	.word	0x00000082


	//----- nvinfo : EIATTR_KPARAM_INFO
	.align		4
.L_7:
        /*0008*/ 	.byte	0x04, 0x17
        /*000a*/ 	.short	(.L_9 - .L_8)
.L_8:
        /*000c*/ 	.word	0x00000000
        /*0010*/ 	.short	0x000d
        /*0012*/ 	.short	0x0048
        /*0014*/ 	.byte	0x00, 0xf4, 0x21, 0x00


	//----- nvinfo : EIATTR_KPARAM_INFO
	.align		4
.L_9:
        /*0018*/ 	.byte	0x04, 0x17
        /*001a*/ 	.short	(.L_11 - .L_10)
.L_10:
        /*001c*/ 	.word	0x00000000
        /*0020*/ 	.short	0x000c
        /*0022*/ 	.short	0x0040
        /*0024*/ 	.byte	0x00, 0xf4, 0x21, 0x00


	//----- nvinfo : EIATTR_KPARAM_INFO
	.align		4
.L_11:
        /*0028*/ 	.byte	0x04, 0x17
        /*002a*/ 	.short	(.L_13 - .L_12)
.L_12:
        /*002c*/ 	.word	0x00000000
        /*0030*/ 	.short	0x000b
        /*0032*/ 	.short	0x0038
        /*0034*/ 	.byte	0x00, 0xf0, 0x11, 0x00


	//----- nvinfo : EIATTR_KPARAM_INFO
	.align		4
.L_13:
        /*0038*/ 	.byte	0x04, 0x17
        /*003a*/ 	.short	(.L_15 - .L_14)
.L_14:
        /*003c*/ 	.word	0x00000000
        /*0040*/ 	.short	0x000a
        /*0042*/ 	.short	0x0034
        /*0044*/ 	.byte	0x00, 0xf0, 0x11, 0x00


	//----- nvinfo : EIATTR_KPARAM_INFO
	.align		4
.L_15:
        /*0048*/ 	.byte	0x04, 0x17
        /*004a*/ 	.short	(.L_17 - .L_16)
.L_16:
        /*004c*/ 	.word	0x00000000
        /*0050*/ 	.short	0x0009
        /*0052*/ 	.short	0x0030
        /*0054*/ 	.byte	0x00, 0xf0, 0x11, 0x00


	//----- nvinfo : EIATTR_KPARAM_INFO
	.align		4
.L_17:
        /*0058*/ 	.byte	0x04, 0x17
        /*005a*/ 	.short	(.L_19 - .L_18)
.L_18:
        /*005c*/ 	.word	0x00000000
        /*0060*/ 	.short	0x0008
        /*0062*/ 	.short	0x002c
        /*0064*/ 	.byte	0x00, 0xf0, 0x11, 0x00


	//----- nvinfo : EIATTR_KPARAM_INFO
	.align		4
.L_19:
        /*0068*/ 	.byte	0x04, 0x17
        /*006a*/ 	.short	(.L_21 - .L_20)
.L_20:
        /*006c*/ 	.word	0x00000000
        /*0070*/ 	.short	0x0007
        /*0072*/ 	.short	0x0028
        /*0074*/ 	.byte	0x00, 0xf0, 0x11, 0x00


	//----- nvinfo : EIATTR_KPARAM_INFO
	.align		4
.L_21:
        /*0078*/ 	.byte	0x04, 0x17
        /*007a*/ 	.short	(.L_23 - .L_22)
.L_22:
        /*007c*/ 	.word	0x00000000
        /*0080*/ 	.short	0x0006
        /*0082*/ 	.short	0x0024
        /*0084*/ 	.byte	0x00, 0xf0, 0x11, 0x00


	//----- nvinfo : EIATTR_KPARAM_INFO
	.align		4
.L_23:
        /*0088*/ 	.byte	0x04, 0x17
        /*008a*/ 	.short	(.L_25 - .L_24)
.L_24:
        /*008c*/ 	.word	0x00000000
        /*0090*/ 	.short	0x0005
        /*0092*/ 	.short	0x0020
        /*0094*/ 	.byte	0x00, 0xf0, 0x11, 0x00


	//----- nvinfo : EIATTR_KPARAM_INFO
	.align		4
.L_25:
        /*0098*/ 	.byte	0x04, 0x17
        /*009a*/ 	.short	(.L_27 - .L_26)
.L_26:
        /*009c*/ 	.word	0x00000000
        /*00a0*/ 	.short	0x0004
        /*00a2*/ 	.short	0x001c
        /*00a4*/ 	.byte	0x00, 0xf0, 0x11, 0x00


	//----- nvinfo : EIATTR_KPARAM_INFO
	.align		4
.L_27:
        /*00a8*/ 	.byte	0x04, 0x17
        /*00aa*/ 	.short	(.L_29 - .L_28)
.L_28:
        /*00ac*/ 	.word	0x00000000
        /*00b0*/ 	.short	0x0003
        /*00b2*/ 	.short	0x0018
        /*00b4*/ 	.byte	0x00, 0xf0, 0x11, 0x00


	//----- nvinfo : EIATTR_KPARAM_INFO
	.align		4
.L_29:
        /*00b8*/ 	.byte	0x04, 0x17
        /*00ba*/ 	.short	(.L_31 - .L_30)
.L_30:
        /*00bc*/ 	.word	0x00000000
        /*00c0*/ 	.short	0x0002
        /*00c2*/ 	.short	0x0010
        /*00c4*/ 	.byte	0x00, 0xf4, 0x21, 0x00


	//----- nvinfo : EIATTR_KPARAM_INFO
	.align		4
.L_31:
        /*00c8*/ 	.byte	0x04, 0x17
        /*00ca*/ 	.short	(.L_33 - .L_32)
.L_32:
        /*00cc*/ 	.word	0x00000000
        /*00d0*/ 	.short	0x0001
        /*00d2*/ 	.short	0x0008
        /*00d4*/ 	.byte	0x00, 0xf4, 0x21, 0x00


	//----- nvinfo : EIATTR_KPARAM_INFO
	.align		4
.L_33:
        /*00d8*/ 	.byte	0x04, 0x17
        /*00da*/ 	.short	(.L_35 - .L_34)
.L_34:
        /*00dc*/ 	.word	0x00000000
        /*00e0*/ 	.short	0x0000
        /*00e2*/ 	.short	0x0000
        /*00e4*/ 	.byte	0x00, 0xf4, 0x21, 0x00


	//----- nvinfo : EIATTR_EXPLICIT_CLUSTER
	.align		4
.L_35:
        /*00e8*/ 	.byte	0x01, 0x3e
	.zero		2


	//----- nvinfo : EIATTR_CTA_PER_CLUSTER
	.align		4
        /*00ec*/ 	.byte	0x04, 0x3d
        /*00ee*/ 	.short	(.L_37 - .L_36)
.L_36:
        /*00f0*/ 	.word	0x00000004
        /*00f4*/ 	.word	0x00000001
        /*00f8*/ 	.word	0x00000001


	//----- nvinfo : EIATTR_SPARSE_MMA_MASK
	.align		4
.L_37:
        /*00fc*/ 	.byte	0x03, 0x50
        /*00fe*/ 	.short	0x0000


	//----- nvinfo : EIATTR_MAXREG_COUNT
	.align		4
        /*0100*/ 	.byte	0x03, 0x1b
        /*0102*/ 	.short	0x00ff


	//----- nvinfo : EIATTR_NUM_BARRIERS
	.align		4
        /*0104*/ 	.byte	0x02, 0x4c
        /*0106*/ 	.byte	0x01
	.zero		1


	//----- nvinfo : EIATTR_ANNOTATIONS
	.align		4
        /*0108*/ 	.byte	0x04, 0x55
        /*010a*/ 	.short	(.L_39 - .L_38)


	//   ....[0]....
.L_38:
        /*010c*/ 	.word	0x00000001
        /*0110*/ 	.byte	0x90, 0x00, 0x00, 0x00, 0x01, 0x00, 0x00, 0x00, 0x60, 0x06, 0x00, 0x00, 0x01, 0x00, 0x00, 0x00
        /* <DEDUP_REMOVED lines=3249> */
        /*cc30*/ 	.byte	0x00, 0xb0, 0x05, 0x00, 0x01, 0x00, 0x00, 0x00, 0xb0, 0xb2, 0x05, 0x00


	//----- nvinfo : EIATTR_MERCURY_ISA_VERSION
	.align		4
.L_39:
        /*cc3c*/ 	.byte	0x03, 0x5f
        /*cc3e*/ 	.short	0x0101


	//----- nvinfo : EIATTR_EXIT_INSTR_OFFSETS
	.align		4
        /*cc40*/ 	.byte	0x04, 0x1c
        /*cc42*/ 	.short	(.L_41 - .L_40)


	//   ....[0]....
.L_40:
        /*cc44*/ 	.word	0x0005b2a0


	//   ....[1]....
        /*cc48*/ 	.word	0x0005b2d0


	//----- nvinfo : EIATTR_REQNTID
	.align		4
.L_41:
        /*cc4c*/ 	.byte	0x04, 0x10
        /*cc4e*/ 	.short	(.L_43 - .L_42)
.L_42:
        /*cc50*/ 	.word	0x00000080
        /*cc54*/ 	.word	0x00000001
        /*cc58*/ 	.word	0x00000001


	//----- nvinfo : EIATTR_CBANK_PARAM_SIZE
	.align		4
.L_43:
        /*cc5c*/ 	.byte	0x03, 0x19
        /*cc5e*/ 	.short	0x0050


	//----- nvinfo : EIATTR_PARAM_CBANK
	.align		4
        /*cc60*/ 	.byte	0x04, 0x0a
        /*cc62*/ 	.short	(.L_45 - .L_44)
	.align		4
.L_44:
        /*cc64*/ 	.word	index@(.nv.constant0.matmul_kernel)
        /*cc68*/ 	.short	0x0210
        /*cc6a*/ 	.short	0x0050


	//----- nvinfo : EIATTR_SW_WAR
	.align		4
.L_45:
        /*cc6c*/ 	.byte	0x04, 0x36
        /*cc6e*/ 	.short	(.L_47 - .L_46)
.L_46:
        /*cc70*/ 	.word	0x00000008
.L_47:


//--------------------- .nv.callgraph             --------------------------
	.section	.nv.callgraph,"",@"SHT_CUDA_CALLGRAPH"
	.align	4
	.sectionentsize	8
	.align		4
        /*0000*/ 	.word	0x00000000
	.align		4
        /*0004*/ 	.word	0xffffffff
	.align		4
        /*0008*/ 	.word	0x00000000
	.align		4
        /*000c*/ 	.word	0xfffffffe
	.align		4
        /*0010*/ 	.word	0x00000000
	.align		4
        /*0014*/ 	.word	0xfffffffd
	.align		4
        /*0018*/ 	.word	0x00000000
	.align		4
        /*001c*/ 	.word	0xfffffffc


//--------------------- .text.matmul_kernel       --------------------------
	.section	.text.matmul_kernel,"ax",@progbits
	.align	128
        .global         matmul_kernel
        .type           matmul_kernel,@function
        .size           matmul_kernel,(.L_x_3 - matmul_kernel)
        .other          matmul_kernel,@"STO_CUDA_ENTRY STV_DEFAULT"
matmul_kernel:
.text.matmul_kernel:
[----:B------:R-:W1:Y:S08]  /*0000*/  LDC R1, c[0x0][0x28] ;  /* 0x00000a00ff017b82 */ /* 0x000e700000000800 */
[----:B------:R-:W2:Y:S01]  /*0010*/  LDC.64 R2, c[0x0][0x228] ;  /* 0x00008a00ff027b82 */ /* 0x000ea20000000a00 */
[----:B-1----:R-:W-:Y:S01]  /*0020*/  VIADD R1, R1, 0xffffe398 ;  /* 0xffffe39801017836 */ /* 0x002fe20000000000 */
[----:B------:R-:W1:Y:S01]  /*0030*/  S2R R17, SR_TID.X ;  /* 0x0000000000117919 */ /* 0x000e620000002100 */
[----:B------:R-:W-:Y:S01]  /*0040*/  ULDC.64 UR10, c[0x0][0x218] ;  /* 0x00008600000a7ab9 */ /* 0x000fe20000000a00 */
[----:B------:R-:W-:-:S04]  /*0050*/  ULDC.64 UR8, c[0x0][0x210] ;  /* 0x0000840000087ab9 */ /* 0x000fc80000000a00 */
[----:B------:R-:W3:Y:S08]  /*0060*/  S2UR UR4, SR_CTAID.X ;  /* 0x00000000000479c3 */ /* 0x000ef00000002500 */
[----:B------:R-:W4:Y:S01]  /*0070*/  S2UR UR6, SR_CgaCtaId ;  /* 0x00000000000679c3 */ /* 0x000f220000008800 */
[----:B--2---:R-:W-:Y:S01]  /*0080*/  IMAD.MOV.U32 R10, RZ, RZ, R3 ;  /* 0x000000ffff0a7224 */ /* 0x004fe200078e0003 */
[----:B------:R2:W-:Y:S01]  /*0090*/  STL.64 [R1+0x1110], R2 ;  /* 0x0011100201007387 */ /* 0x0005e20000100a00 */
[----:B------:R-:W-:-:S02]  /*00a0*/  IMAD.MOV.U32 R8, RZ, RZ, R2 ;  /* 0x000000ffff087224 */ /* 0x000fc400078e0002 */
[----:B------:R-:W-:-:S03]  /*00b0*/  VIADD R0, R10, 0x1ff ;  /* 0x000001ff0a007836 */ /* 0x000fc60000000000 */
[----:B------:R-:W-:Y:S02]  /*00c0*/  IABS R13, R8 ;  /* 0x00000008000d7213 */ /* 0x000fe40000000000 */
[----:B---3--:R-:W-:Y:S01]  /*00d0*/  I2FP.F32.U32 R5, UR4 ;  /* 0x0000000400057c45 */ /* 0x008fe20008201000 */
[----:B------:R-:W-:Y:S01]  /*00e0*/  ULDC UR4, c[0x0][0x150] ;  /* 0x0000540000047ab9 */ /* 0x000fe20000000800 */
[----:B--2---:R-:W-:-:S03]  /*00f0*/  SHF.R.S32.HI R3, RZ, 0x1f, R0 ;  /* 0x0000001fff037819 */ /* 0x004fc60000011400 */
[----:B------:R-:W-:Y:S01]  /*0100*/  FMUL R5, R5, UR4 ;  /* 0x0000000405057c20 */ /* 0x000fe20008400000 */
[----:B----4-:R-:W-:Y:S01]  /*0110*/  USHF.L.U32 UR5, UR6, 0x7, URZ ;  /* 0x0000000706057899 */ /* 0x010fe2000800063f */
[----:B------:R-:W-:-:S04]  /*0120*/  LEA.HI R3, R3, R0, RZ, 0x9 ;  /* 0x0000000003037211 */ /* 0x000fc800078f48ff */
[----:B------:R-:W2:Y:S01]  /*0130*/  F2I.U32.TRUNC.NTZ R5, R5 ;  /* 0x0000000500057305 */ /* 0x000ea2000020f000 */
[----:B------:R-:W-:Y:S01]  /*0140*/  SHF.R.S32.HI R3, RZ, 0x9, R3 ;  /* 0x00000009ff037819 */ /* 0x000fe20000011403 */
[----:B------:R-:W-:-:S04]  /*0150*/  ULOP3.LUT UR5, UR5, 0x180, URZ, 0xc0, !UPT ;  /* 0x0000018005057892 */ /* 0x000fc8000f8ec03f */
[----:B------:R-:W-:-:S05]  /*0160*/  IMAD.SHL.U32 R4, R3, 0x8, RZ ;  /* 0x0000000803047824 */ /* 0x000fca00078e00ff */
[----:B------:R-:W-:-:S04]  /*0170*/  IABS R7, R4 ;  /* 0x0000000400077213 */ /* 0x000fc80000000000 */
[----:B------:R-:W3:Y:S01]  /*0180*/  I2F.RP R0, R7 ;  /* 0x0000000700007306 */ /* 0x000ee20000209400 */
[----:B--2---:R-:W-:-:S07]  /*0190*/  IABS R11, R5 ;  /* 0x00000005000b7213 */ /* 0x004fce0000000000 */
[----:B---3--:R-:W2:Y:S02]  /*01a0*/  MUFU.RCP R0, R0 ;  /* 0x0000000000007308 */ /* 0x008ea40000001000 */
[----:B--2---:R-:W-:Y:S01]  /*01b0*/  VIADD R2, R0, 0xffffffe ;  /* 0x0ffffffe00027836 */ /* 0x004fe20000000000 */
[----:B------:R-:W-:-:S05]  /*01c0*/  IABS R0, R4 ;  /* 0x0000000400007213 */ /* 0x000fca0000000000 */
[----:B------:R2:W3:Y:S01]  /*01d0*/  F2I.FTZ.U32.TRUNC.NTZ R3, R2 ;  /* 0x0000000200037305 */ /* 0x0004e2000021f000 */
[----:B------:R-:W-:Y:S02]  /*01e0*/  IMAD.MOV R0, RZ, RZ, -R0 ;  /* 0x000000ffff007224 */ /* 0x000fe400078e0a00 */
[----:B--2---:R-:W-:Y:S02]  /*01f0*/  IMAD.MOV.U32 R2, RZ, RZ, RZ ;  /* 0x000000ffff027224 */ /* 0x004fe400078e00ff */
[----:B---3--:R-:W-:-:S04]  /*0200*/  IMAD.MOV R6, RZ, RZ, -R3 ;  /* 0x000000ffff067224 */ /* 0x008fc800078e0a03 */
[----:B------:R-:W-:-:S04]  /*0210*/  IMAD R9, R6, R7, RZ ;  /* 0x0000000706097224 */ /* 0x000fc800078e02ff */
[----:B------:R-:W-:-:S06]  /*0220*/  IMAD.HI.U32 R2, R3, R9, R2 ;  /* 0x0000000903027227 */ /* 0x000fcc00078e0002 */
[----:B------:R-:W-:-:S04]  /*0230*/  IMAD.HI.U32 R2, R2, R11, RZ ;  /* 0x0000000b02027227 */ /* 0x000fc800078e00ff */
[----:B------:R-:W-:-:S05]  /*0240*/  IMAD R0, R2, R0, R11 ;  /* 0x0000000002007224 */ /* 0x000fca00078e020b */
[----:B------:R-:W-:-:S13]  /*0250*/  ISETP.GT.U32.AND P1, PT, R7, R0, PT ;  /* 0x000000000700720c */ /* 0x000fda0003f24070 */
[----:B------:R-:W-:Y:S02]  /*0260*/  @!P1 IMAD.IADD R0, R0, 0x1, -R7 ;  /* 0x0000000100009824 */ /* 0x000fe400078e0a07 */
[----:B------:R-:W-:Y:S01]  /*0270*/  @!P1 VIADD R2, R2, 0x1 ;  /* 0x0000000102029836 */ /* 0x000fe20000000000 */
[----:B------:R-:W-:Y:S02]  /*0280*/  ISETP.NE.AND P1, PT, R4, RZ, PT ;  /* 0x000000ff0400720c */ /* 0x000fe40003f25270 */
[----:B------:R-:W-:Y:S02]  /*0290*/  ISETP.GE.U32.AND P0, PT, R0, R7, PT ;  /* 0x000000070000720c */ /* 0x000fe40003f06070 */
[----:B------:R-:W-:-:S04]  /*02a0*/  LOP3.LUT R0, R5, R4, RZ, 0x3c, !PT ;  /* 0x0000000405007212 */ /* 0x000fc800078e3cff */
[----:B------:R-:W-:Y:S01]  /*02b0*/  ISETP.GE.AND P2, PT, R0, RZ, PT ;  /* 0x000000ff0000720c */ /* 0x000fe20003f46270 */
[----:B------:R-:W-:-:S05]  /*02c0*/  VIADD R0, R8, 0x1ff ;  /* 0x000001ff08007836 */ /* 0x000fca0000000000 */
[----:B------:R-:W-:Y:S01]  /*02d0*/  SHF.R.S32.HI R3, RZ, 0x1f, R0 ;  /* 0x0000001fff037819 */ /* 0x000fe20000011400 */
[----:B------:R-:W-:-:S03]  /*02e0*/  @P0 VIADD R2, R2, 0x1 ;  /* 0x0000000102020836 */ /* 0x000fc60000000000 */
[----:B------:R-:W-:-:S03]  /*02f0*/  LEA.HI R3, R3, R0, RZ, 0x9 ;  /* 0x0000000003037211 */ /* 0x000fc600078f48ff */
[----:B------:R-:W-:Y:S01]  /*0300*/  @!P2 IMAD.MOV R2, RZ, RZ, -R2 ;  /* 0x000000ffff02a224 */ /* 0x000fe200078e0a02 */
[----:B------:R-:W-:-:S05]  /*0310*/  @!P1 LOP3.LUT R2, RZ, R4, RZ, 0x33, !PT ;  /* 0x00000004ff029212 */ /* 0x000fca00078e33ff */
[----:B------:R-:W-:Y:S02]  /*0320*/  IMAD.SHL.U32 R12, R2, 0x8, RZ ;  /* 0x00000008020c7824 */ /* 0x000fe400078e00ff */
[----:B------:R-:W-:-:S03]  /*0330*/  IMAD.MOV R2, RZ, RZ, -R2 ;  /* 0x000000ffff027224 */ /* 0x000fc600078e0a02 */
[----:B------:R-:W-:Y:S01]  /*0340*/  LEA.HI.SX32 R3, R3, -R12, 0x17 ;  /* 0x8000000c03037211 */ /* 0x000fe200078fbaff */
[----:B------:R-:W-:Y:S02]  /*0350*/  IMAD R14, R4, R2, R5 ;  /* 0x00000002040e7224 */ /* 0x000fe400078e0205 */
[----:B------:R-:W-:Y:S01]  /*0360*/  IMAD.MOV.U32 R2, RZ, RZ, RZ ;  /* 0x000000ffff027224 */ /* 0x000fe200078e00ff */
[----:B------:R-:W-:-:S04]  /*0370*/  VIMNMX R9, R3, 0x8, PT ;  /* 0x0000000803097848 */ /* 0x000fc80003fe0100 */
[-C--:B------:R-:W-:Y:S02]  /*0380*/  IABS R6, R9.reuse ;  /* 0x0000000900067213 */ /* 0x080fe40000000000 */
[----:B------:R-:W-:Y:S02]  /*0390*/  IABS R4, R9 ;  /* 0x0000000900047213 */ /* 0x000fe40000000000 */
[----:B------:R-:W2:Y:S08]  /*03a0*/  I2F.RP R0, R6 ;  /* 0x0000000600007306 */ /* 0x000eb00000209400 */
[----:B--2---:R-:W2:Y:S02]  /*03b0*/  MUFU.RCP R0, R0 ;  /* 0x0000000000007308 */ /* 0x004ea40000001000 */
[----:B--2---:R-:W-:Y:S01]  /*03c0*/  VIADD R3, R0, 0xffffffe ;  /* 0x0ffffffe00037836 */ /* 0x004fe20000000000 */
[----:B------:R-:W-:-:S05]  /*03d0*/  IABS R0, R10 ;  /* 0x0000000a00007213 */ /* 0x000fca0000000000 */
[----:B------:R-:W2:Y:S02]  /*03e0*/  F2I.FTZ.U32.TRUNC.NTZ R3, R3 ;  /* 0x0000000300037305 */ /* 0x000ea4000021f000 */
[----:B--2---:R-:W-:-:S04]  /*03f0*/  IMAD.MOV R7, RZ, RZ, -R3 ;  /* 0x000000ffff077224 */ /* 0x004fc800078e0a03 */
[----:B------:R-:W-:Y:S01]  /*0400*/  IMAD.MOV.U32 R5, RZ, RZ, R7 ;  /* 0x000000ffff057224 */ /* 0x000fe200078e0007 */
[----:B------:R-:W-:-:S03]  /*0410*/  IABS R7, R14 ;  /* 0x0000000e00077213 */ /* 0x000fc60000000000 */
[----:B------:R-:W-:-:S04]  /*0420*/  IMAD R5, R5, R6, RZ ;  /* 0x0000000605057224 */ /* 0x000fc800078e02ff */
[----:B------:R-:W-:Y:S02]  /*0430*/  IMAD.HI.U32 R2, R3, R5, R2 ;  /* 0x0000000503027227 */ /* 0x000fe400078e0002 */
[----:B------:R-:W2:Y:S02]  /*0440*/  I2F.RP R5, R0 ;  /* 0x0000000000057306 */ /* 0x000ea40000209400 */
[----:B------:R-:W-:Y:S02]  /*0450*/  IMAD.MOV R3, RZ, RZ, -R4 ;  /* 0x000000ffff037224 */ /* 0x000fe400078e0a04 */
[----:B------:R-:W-:-:S04]  /*0460*/  IMAD.HI.U32 R2, R2, R7, RZ ;  /* 0x0000000702027227 */ /* 0x000fc800078e00ff */
[----:B------:R-:W-:Y:S01]  /*0470*/  IMAD R3, R2, R3, R7 ;  /* 0x0000000302037224 */ /* 0x000fe200078e0207 */
[----:B------:R-:W3:Y:S01]  /*0480*/  I2F.RP R4, R13 ;  /* 0x0000000d00047306 */ /* 0x000ee20000209400 */
[----:B-1----:R-:W-:-:S03]  /*0490*/  LOP3.LUT R7, R17, 0x7f, RZ, 0xc0, !PT ;  /* 0x0000007f11077812 */ /* 0x002fc600078ec0ff */
[----:B------:R-:W-:-:S04]  /*04a0*/  ISETP.GT.U32.AND P1, PT, R6, R3, PT ;  /* 0x000000030600720c */ /* 0x000fc80003f24070 */
[----:B--2---:R-:W1:Y:S08]  /*04b0*/  MUFU.RCP R5, R5 ;  /* 0x0000000500057308 */ /* 0x004e700000001000 */
[----:B---3--:R-:W2:Y:S01]  /*04c0*/  MUFU.RCP R4, R4 ;  /* 0x0000000400047308 */ /* 0x008ea20000001000 */
[----:B------:R-:W-:Y:S02]  /*04d0*/  @!P1 IMAD.IADD R3, R3, 0x1, -R6 ;  /* 0x0000000103039824 */ /* 0x000fe400078e0a06 */
[----:B------:R-:W-:Y:S01]  /*04e0*/  @!P1 VIADD R2, R2, 0x1 ;  /* 0x0000000102029836 */ /* 0x000fe20000000000 */
[----:B------:R-:W-:-:S02]  /*04f0*/  ISETP.NE.AND P1, PT, R9, RZ, PT ;  /* 0x000000ff0900720c */ /* 0x000fc40003f25270 */
[----:B------:R-:W-:Y:S02]  /*0500*/  ISETP.GE.U32.AND P0, PT, R3, R6, PT ;  /* 0x000000060300720c */ /* 0x000fe40003f06070 */
[----:B------:R-:W-:Y:S01]  /*0510*/  LOP3.LUT R3, R14, R9, RZ, 0x3c, !PT ;  /* 0x000000090e037212 */ /* 0x000fe200078e3cff */
[----:B-1----:R-:W-:-:S03]  /*0520*/  VIADD R10, R5, 0xffffffe ;  /* 0x0ffffffe050a7836 */ /* 0x002fc60000000000 */
[----:B------:R-:W-:Y:S01]  /*0530*/  ISETP.GE.AND P2, PT, R3, RZ, PT ;  /* 0x000000ff0300720c */ /* 0x000fe20003f46270 */
[----:B------:R1:W3:Y:S01]  /*0540*/  F2I.FTZ.U32.TRUNC.NTZ R11, R10 ;  /* 0x0000000a000b7305 */ /* 0x0002e2000021f000 */
[----:B------:R-:W-:Y:S01]  /*0550*/  SHF.R.U32.HI R3, RZ, 0x6, R17 ;  /* 0x00000006ff037819 */ /* 0x000fe20000011611 */
[----:B--2---:R-:W-:-:S03]  /*0560*/  VIADD R8, R4, 0xffffffe ;  /* 0x0ffffffe04087836 */ /* 0x004fc60000000000 */
[----:B------:R-:W-:Y:S01]  /*0570*/  SGXT.U32 R3, R3, 0x1 ;  /* 0x000000010303781a */ /* 0x000fe20000000000 */
[----:B------:R-:W-:Y:S02]  /*0580*/  @P0 VIADD R2, R2, 0x1 ;  /* 0x0000000102020836 */ /* 0x000fe40000000000 */
[----:B-1----:R-:W-:Y:S02]  /*0590*/  IMAD.MOV.U32 R10, RZ, RZ, RZ ;  /* 0x000000ffff0a7224 */ /* 0x002fe400078e00ff */
[----:B------:R-:W-:-:S04]  /*05a0*/  IMAD.MOV.U32 R6, RZ, RZ, R2 ;  /* 0x000000ffff067224 */ /* 0x000fc800078e0002 */
[----:B------:R-:W-:Y:S01]  /*05b0*/  @!P2 IMAD.MOV R6, RZ, RZ, -R6 ;  /* 0x000000ffff06a224 */ /* 0x000fe200078e0a06 */
[----:B------:R-:W-:Y:S01]  /*05c0*/  @!P1 LOP3.LUT R6, RZ, R9, RZ, 0x33, !PT ;  /* 0x00000009ff069212 */ /* 0x000fe200078e33ff */
[----:B---3--:R-:W-:-:S04]  /*05d0*/  IMAD.MOV R5, RZ, RZ, -R11 ;  /* 0x000000ffff057224 */ /* 0x008fc800078e0a0b */
[----:B------:R-:W-:Y:S02]  /*05e0*/  IMAD.MOV R2, RZ, RZ, -R6 ;  /* 0x000000ffff027224 */ /* 0x000fe400078e0a06 */
[----:B------:R-:W-:Y:S02]  /*05f0*/  IMAD.SHL.U32 R6, R6, 0x200, RZ ;  /* 0x0000020006067824 */ /* 0x000fe400078e00ff */
[----:B------:R-:W-:Y:S02]  /*0600*/  IMAD R2, R9, R2, R14 ;  /* 0x0000000209027224 */ /* 0x000fe400078e020e */
[----:B------:R-:W1:Y:S01]  /*0610*/  F2I.FTZ.U32.TRUNC.NTZ R9, R8 ;  /* 0x0000000800097305 */ /* 0x000e62000021f000 */
[----:B------:R-:W-:Y:S01]  /*0620*/  IMAD R5, R5, R0, RZ ;  /* 0x0000000005057224 */ /* 0x000fe200078e02ff */
[----:B------:R-:W-:Y:S01]  /*0630*/  LOP3.LUT R3, R6, R3, RZ, 0xfc, !PT ;  /* 0x0000000306037212 */ /* 0x000fe200078efcff */
[----:B------:R-:W-:Y:S01]  /*0640*/  IMAD.IADD R2, R12, 0x1, R2 ;  /* 0x000000010c027824 */ /* 0x000fe200078e0202 */
[----:B------:R-:W-:Y:S01]  /*0650*/  LEA.HI R4, R17, R6, RZ, 0x1a ;  /* 0x0000000611047211 */ /* 0x000fe200078fd0ff */
[----:B------:R-:W-:Y:S01]  /*0660*/  STL [R1+0x184c], R6 ;  /* 0x00184c0601007387 */ /* 0x000fe20000100800 */
[----:B------:R-:W-:-:S02]  /*0670*/  LOP3.LUT R14, R3, 0x6, RZ, 0xfc, !PT ;  /* 0x00000006030e7812 */ /* 0x000fc400078efcff */
[----:B------:R-:W-:Y:S01]  /*0680*/  R2UR UR4, R2 ;  /* 0x00000000020472ca */ /* 0x000fe200000e0000 */
[----:B------:R-:W-:Y:S01]  /*0690*/  IMAD.HI.U32 R2, R11, R5, R10 ;  /* 0x000000050b027227 */ /* 0x000fe200078e000a */
[----:B------:R-:W-:Y:S02]  /*06a0*/  IABS R11, R3 ;  /* 0x00000003000b7213 */ /* 0x000fe40000000000 */
[C---:B------:R-:W-:Y:S01]  /*06b0*/  LOP3.LUT R10, R3.reuse, 0x2, RZ, 0xfc, !PT ;  /* 0x00000002030a7812 */ /* 0x040fe200078efcff */
[----:B------:R-:W-:Y:S01]  /*06c0*/  VIADD R16, R4, 0x1fe ;  /* 0x000001fe04107836 */ /* 0x000fe20000000000 */
[C---:B------:R-:W-:Y:S01]  /*06d0*/  LOP3.LUT R12, R3.reuse, 0x4, RZ, 0xfc, !PT ;  /* 0x00000004030c7812 */ /* 0x040fe200078efcff */
[--C-:B-1----:R-:W-:Y:S01]  /*06e0*/  IMAD.MOV R8, RZ, RZ, -R9.reuse ;  /* 0x000000ffff087224 */ /* 0x102fe200078e0a09 */
[----:B------:R-:W-:Y:S01]  /*06f0*/  ISETP.GE.AND P1, PT, R10, RZ, PT ;  /* 0x000000ff0a00720c */ /* 0x000fe20003f26270 */
[----:B------:R-:W-:Y:S01]  /*0700*/  VIADD R20, R4, 0x9e ;  /* 0x0000009e04147836 */ /* 0x000fe20000000000 */
[----:B------:R-:W-:Y:S01]  /*0710*/  IABS R15, R16 ;  /* 0x00000010000f7213 */ /* 0x000fe20000000000 */
[----:B------:R-:W-:Y:S01]  /*0720*/  IMAD R5, R8, R13, RZ ;  /* 0x0000000d08057224 */ /* 0x000fe200078e02ff */
[----:B------:R-:W-:Y:S01]  /*0730*/  ISETP.GE.AND P2, PT, R16, RZ, PT ;  /* 0x000000ff1000720c */ /* 0x000fe20003f46270 */
[----:B------:R-:W-:Y:S01]  /*0740*/  IMAD.MOV.U32 R8, RZ, RZ, RZ ;  /* 0x000000ffff087224 */ /* 0x000fe200078e00ff */
[----:B------:R-:W-:Y:S01]  /*0750*/  ULEA UR4, UR4, UR5, 0x9 ;  /* 0x0000000504047291 */ /* 0x000fe2000f8e483f */
[C---:B------:R-:W-:Y:S01]  /*0760*/  LOP3.LUT R16, R3.reuse, 0x8, RZ, 0xfc, !PT ;  /* 0x0000000803107812 */ /* 0x040fe200078efcff */
[----:B------:R-:W-:Y:S01]  /*0770*/  VIADD R40, R4, 0xbe ;  /* 0x000000be04287836 */ /* 0x000fe20000000000 */
[----:B------:R-:W-:Y:S01]  /*0780*/  LOP3.LUT R19, R3, 0x9c, RZ, 0xfc, !PT ;  /* 0x0000009c03137812 */ /* 0x000fe200078efcff */
[----:B------:R-:W-:Y:S01]  /*0790*/  IMAD.HI.U32 R8, R9, R5, R8 ;  /* 0x0000000509087227 */ /* 0x000fe200078e0008 */
[----:B------:R-:W-:-:S02]  /*07a0*/  SHF.R.S32.HI R9, RZ, 0x6, R17 ;  /* 0x00000006ff097819 */ /* 0x000fc40000011411 */
[C---:B------:R-:W-:Y:S01]  /*07b0*/  LOP3.LUT R22, R3.reuse, 0xa0, RZ, 0xfc, !PT ;  /* 0x000000a003167812 */ /* 0x040fe200078efcff */
[----:B------:R-:W-:Y:S01]  /*07c0*/  IMAD.HI.U32 R5, R2, R11, RZ ;  /* 0x0000000b02057227 */ /* 0x000fe200078e00ff */
[C---:B------:R-:W-:Y:S02]  /*07d0*/  LOP3.LUT R24, R3.reuse, 0xa2, RZ, 0xfc, !PT ;  /* 0x000000a203187812 */ /* 0x040fe400078efcff */
[----:B------:R-:W-:Y:S01]  /*07e0*/  LOP3.LUT R25, R3, 0xa4, RZ, 0xfc, !PT ;  /* 0x000000a403197812 */ /* 0x000fe200078efcff */
[----:B------:R-:W-:Y:S01]  /*07f0*/  VIADD R7, R7, UR4 ;  /* 0x0000000407077c36 */ /* 0x000fe20008000000 */
[C---:B------:R-:W-:Y:S01]  /*0800*/  LOP3.LUT R27, R3.reuse, 0xa8, RZ, 0xfc, !PT ;  /* 0x000000a8031b7812 */ /* 0x040fe200078efcff */
[----:B------:R-:W-:Y:S01]  /*0810*/  IMAD.MOV R5, RZ, RZ, -R5 ;  /* 0x000000ffff057224 */ /* 0x000fe200078e0a05 */
[C---:B------:R-:W-:Y:S01]  /*0820*/  LOP3.LUT R26, R3.reuse, 0xa6, RZ, 0xfc, !PT ;  /* 0x000000a6031a7812 */ /* 0x040fe200078efcff */
[----:B------:R-:W-:Y:S01]  /*0830*/  VIADD R52, R4, 0xde ;  /* 0x000000de04347836 */ /* 0x000fe20000000000 */
[----:B------:R-:W-:Y:S01]  /*0840*/  IABS R174, R7 ;  /* 0x0000000700ae7213 */ /* 0x000fe20000000000 */
[----:B------:R1:W-:Y:S01]  /*0850*/  STL [R1+0xf60], R7 ;  /* 0x000f600701007387 */ /* 0x0003e20000100800 */
[----:B------:R-:W-:Y:S01]  /*0860*/  IMAD R5, R0, R5, R11 ;  /* 0x0000000500057224 */ /* 0x000fe200078e020b */
[----:B------:R-:W-:Y:S01]  /*0870*/  IABS R11, R10 ;  /* 0x0000000a000b7213 */ /* 0x000fe20000000000 */
[----:B------:R-:W-:Y:S01]  /*0880*/  VIADD R87, R4, 0x11e ;  /* 0x0000011e04577836 */ /* 0x000fe20000000000 */
[----:B------:R-:W-:Y:S01]  /*0890*/  IABS R10, R16 ;  /* 0x00000010000a7213 */ /* 0x000fe20000000000 */
[----:B------:R-:W-:Y:S01]  /*08a0*/  IMAD.HI.U32 R8, R8, R174, RZ ;  /* 0x000000ae08087227 */ /* 0x000fe200078e00ff */
[----:B------:R-:W-:Y:S01]  /*08b0*/  ISETP.GT.U32.AND P4, PT, R0, R5, PT ;  /* 0x000000050000720c */ /* 0x000fe20003f84070 */
[----:B------:R-:W-:Y:S01]  /*08c0*/  ULDC UR4, c[0x0][0x234] ;  /* 0x00008d0000047ab9 */ /* 0x000fe20000000800 */
[----:B------:R-:W-:Y:S01]  /*08d0*/  IABS R23, R27 ;  /* 0x0000001b00177213 */ /* 0x000fe20000000000 */
[----:B------:R-:W-:Y:S01]  /*08e0*/  IMAD.MOV R8, RZ, RZ, -R8 ;  /* 0x000000ffff087224 */ /* 0x000fe200078e0a08 */
[----:B------:R-:W-:Y:S01]  /*08f0*/  IABS R21, R26 ;  /* 0x0000001a00157213 */ /* 0x000fe20000000000 */
[----:B-1----:R-:W-:Y:S01]  /*0900*/  IMAD.HI.U32 R7, R2, R15, RZ ;  /* 0x0000000f02077227 */ /* 0x002fe200078e00ff */
[----:B------:R-:W-:-:S02]  /*0910*/  LOP3.LUT R28, R3, 0xb0, RZ, 0xfc, !PT ;  /* 0x000000b0031c7812 */ /* 0x000fc400078efcff */
[C---:B------:R-:W-:Y:S01]  /*0920*/  LOP3.LUT R29, R3.reuse, 0xb2, RZ, 0xfc, !PT ;  /* 0x000000b2031d7812 */ /* 0x040fe200078efcff */
[----:B------:R-:W-:Y:S01]  /*0930*/  IMAD.MOV R7, RZ, RZ, -R7 ;  /* 0x000000ffff077224 */ /* 0x000fe200078e0a07 */
[----:B------:R-:W-:Y:S01]  /*0940*/  LOP3.LUT R32, R3, 0xb8, RZ, 0xfc, !PT ;  /* 0x000000b803207812 */ /* 0x000fe200078efcff */
[----:B------:R-:W-:Y:S01]  /*0950*/  IMAD R174, R13, R8, R174 ;  /* 0x000000080dae7224 */ /* 0x000fe200078e02ae */
[----:B------:R-:W-:Y:S01]  /*0960*/  LOP3.LUT R38, R3, 0xbc, RZ, 0xfc, !PT ;  /* 0x000000bc03267812 */ /* 0x000fe200078efcff */
[C---:B------:R-:W-:Y:S01]  /*0970*/  IMAD R192, R0.reuse, R7, R15 ;  /* 0x0000000700c07224 */ /* 0x040fe200078e020f */
[----:B------:R-:W-:Y:S01]  /*0980*/  SGXT R7, R9, 0x1 ;  /* 0x000000010907781a */ /* 0x000fe20000000200 */
[----:B------:R-:W-:Y:S01]  /*0990*/  IMAD.SHL.U32 R8, R17, 0x4, RZ ;  /* 0x0000000411087824 */ /* 0x000fe200078e00ff */
[----:B------:R-:W-:Y:S01]  /*09a0*/  ISETP.GT.U32.AND P0, PT, R13, R174, PT ;  /* 0x000000ae0d00720c */ /* 0x000fe20003f04070 */
[----:B------:R-:W-:Y:S01]  /*09b0*/  @!P4 IMAD.IADD R5, R5, 0x1, -R0 ;  /* 0x000000010505c824 */ /* 0x000fe200078e0a00 */
[----:B------:R-:W-:Y:S01]  /*09c0*/  ISETP.GT.U32.AND P3, PT, R0, R192, PT ;  /* 0x000000c00000720c */ /* 0x000fe20003f64070 */
[----:B------:R-:W-:Y:S01]  /*09d0*/  VIADD R90, R4, 0x12e ;  /* 0x0000012e045a7836 */ /* 0x000fe20000000000 */
[----:B------:R-:W-:Y:S01]  /*09e0*/  LOP3.LUT R9, R7, 0x90, RZ, 0xc0, !PT ;  /* 0x0000009007097812 */ /* 0x000fe200078ec0ff */
[----:B------:R-:W-:Y:S01]  /*09f0*/  IMAD.HI.U32 R7, R2, R11, RZ ;  /* 0x0000000b02077227 */ /* 0x000fe200078e00ff */
[----:B------:R-:W-:-:S02]  /*0a00*/  IABS R17, R14 ;  /* 0x0000000e00117213 */ /* 0x000fc40000000000 */
[----:B------:R-:W-:Y:S01]  /*0a10*/  LOP3.LUT R6, R9, 0x7c, R8, 0x78, !PT ;  /* 0x0000007c09067812 */ /* 0x000fe200078e7808 */
[----:B------:R-:W-:Y:S01]  /*0a20*/  IMAD.MOV R7, RZ, RZ, -R7 ;  /* 0x000000ffff077224 */ /* 0x000fe200078e0a07 */
[----:B------:R-:W-:Y:S01]  /*0a30*/  ISETP.GT.U32.AND P5, PT, R0, R5, PT ;  /* 0x000000050000720c */ /* 0x000fe20003fa4070 */
[----:B------:R-:W-:Y:S01]  /*0a40*/  IMAD.HI.U32 R9, R2, R17, RZ ;  /* 0x0000001102097227 */ /* 0x000fe200078e00ff */
[----:B------:R-:W-:Y:S01]  /*0a50*/  IABS R15, R12 ;  /* 0x0000000c000f7213 */ /* 0x000fe20000000000 */
[----:B------:R-:W-:Y:S01]  /*0a60*/  STL [R1+0x44], R6 ;  /* 0x0000440601007387 */ /* 0x000fe20000100800 */
[----:B------:R-:W-:Y:S01]  /*0a70*/  ISETP.GE.AND P4, PT, R12, RZ, PT ;  /* 0x000000ff0c00720c */ /* 0x000fe20003f86270 */
[----:B------:R-:W-:Y:S01]  /*0a80*/  IMAD R7, R0, R7, R11 ;  /* 0x0000000700077224 */ /* 0x000fe200078e020b */
[----:B------:R-:W-:Y:S01]  /*0a90*/  LOP3.LUT R12, R3, 0xc, RZ, 0xfc, !PT ;  /* 0x0000000c030c7812 */ /* 0x000fe200078efcff */
[----:B------:R-:W-:Y:S01]  /*0aa0*/  @!P3 IMAD.IADD R192, R192, 0x1, -R0 ;  /* 0x00000001c0c0b824 */ /* 0x000fe200078e0a00 */
[----:B------:R-:W-:Y:S01]  /*0ab0*/  IABS R31, R32 ;  /* 0x00000020001f7213 */ /* 0x000fe20000000000 */
[----:B------:R-:W-:Y:S01]  /*0ac0*/  IMAD.MOV R11, RZ, RZ, -R9 ;  /* 0x000000ffff0b7224 */ /* 0x000fe200078e0a09 */
[----:B------:R-:W-:Y:S01]  /*0ad0*/  ISETP.GT.U32.AND P6, PT, R0, R7, PT ;  /* 0x000000070000720c */ /* 0x000fe20003fc4070 */
[----:B------:R-:W-:Y:S01]  /*0ae0*/  @!P0 IMAD.IADD R174, R174, 0x1, -R13 ;  /* 0x00000001aeae8824 */ /* 0x000fe200078e0a0d */
[C---:B------:R-:W-:Y:S01]  /*0af0*/  ISETP.GT.U32.AND P3, PT, R0.reuse, R192, PT ;  /* 0x000000c00000720c */ /* 0x040fe20003f64070 */
[----:B------:R-:W-:Y:S01]  /*0b00*/  IMAD R11, R0, R11, R17 ;  /* 0x0000000b000b7224 */ /* 0x000fe200078e0211 */
[----:B------:R-:W-:Y:S01]  /*0b10*/  IABS R33, R38 ;  /* 0x0000002600217213 */ /* 0x000fe20000000000 */
[----:B------:R-:W-:Y:S01]  /*0b20*/  IMAD.HI.U32 R8, R2, R15, RZ ;  /* 0x0000000f02087227 */ /* 0x000fe200078e00ff */
[----:B------:R-:W-:-:S02]  /*0b30*/  ISETP.GT.U32.AND P0, PT, R13, R174, PT ;  /* 0x000000ae0d00720c */ /* 0x000fc40003f04070 */
[----:B------:R-:W-:Y:S01]  /*0b40*/  IABS R35, R40 ;  /* 0x0000002800237213 */ /* 0x000fe20000000000 */
[----:B------:R-:W-:Y:S01]  /*0b50*/  @!P5 IMAD.IADD R5, R5, 0x1, -R0 ;  /* 0x000000010505d824 */ /* 0x000fe200078e0a00 */
[C---:B------:R-:W-:Y:S01]  /*0b60*/  ISETP.GT.U32.AND P5, PT, R0.reuse, R11, PT ;  /* 0x0000000b0000720c */ /* 0x040fe20003fa4070 */
[----:B------:R-:W-:Y:S01]  /*0b70*/  IMAD.MOV R8, RZ, RZ, -R8 ;  /* 0x000000ffff087224 */ /* 0x000fe200078e0a08 */
[----:B------:R-:W-:Y:S01]  /*0b80*/  LOP3.LUT R41, R3, 0xc0, RZ, 0xfc, !PT ;  /* 0x000000c003297812 */ /* 0x000fe200078efcff */
[--C-:B------:R-:W-:Y:S01]  /*0b90*/  @!P6 IMAD.IADD R7, R7, 0x1, -R0.reuse ;  /* 0x000000010707e824 */ /* 0x100fe200078e0a00 */
[C---:B------:R-:W-:Y:S01]  /*0ba0*/  ISETP.GE.AND P6, PT, R3.reuse, RZ, PT ;  /* 0x000000ff0300720c */ /* 0x040fe20003fc6270 */
[----:B------:R-:W-:Y:S01]  /*0bb0*/  IMAD R9, R0, R8, R15 ;  /* 0x0000000800097224 */ /* 0x000fe200078e020f */
[----:B------:R-:W-:Y:S01]  /*0bc0*/  IABS R37, R41 ;  /* 0x0000002900257213 */ /* 0x000fe20000000000 */
[----:B------:R-:W-:Y:S01]  /*0bd0*/  @!P3 IMAD.IADD R192, R192, 0x1, -R0 ;  /* 0x00000001c0c0b824 */ /* 0x000fe200078e0a00 */
[C---:B------:R-:W-:Y:S01]  /*0be0*/  LOP3.LUT R42, R3.reuse, 0xc4, RZ, 0xfc, !PT ;  /* 0x000000c4032a7812 */ /* 0x040fe200078efcff */
[----:B------:R-:W-:Y:S01]  /*0bf0*/  IMAD.MOV.U32 R15, RZ, RZ, R10 ;  /* 0x000000ffff0f7224 */ /* 0x000fe200078e000a */
[----:B------:R-:W-:Y:S01]  /*0c00*/  LOP3.LUT R10, R3, 0xa, RZ, 0xfc, !PT ;  /* 0x0000000a030a7812 */ /* 0x000fe200078efcff */
[----:B------:R-:W-:Y:S01]  /*0c10*/  @!P0 IMAD.IADD R174, R174, 0x1, -R13 ;  /* 0x00000001aeae8824 */ /* 0x000fe200078e0a0d */
[C---:B------:R-:W-:Y:S01]  /*0c20*/  ISETP.GT.U32.AND P3, PT, R0.reuse, R9, PT ;  /* 0x000000090000720c */ /* 0x040fe20003f64070 */
[----:B------:R-:W-:Y:S01]  /*0c30*/  @!P2 IMAD.MOV R192, RZ, RZ, -R192 ;  /* 0x000000ffffc0a224 */ /* 0x000fe200078e0ac0 */
[----:B------:R-:W-:Y:S01]  /*0c40*/  IABS R17, R10 ;  /* 0x0000000a00117213 */ /* 0x000fe20000000000 */
[----:B------:R-:W-:Y:S01]  /*0c50*/  @!P5 IMAD.IADD R11, R11, 0x1, -R0 ;  /* 0x000000010b0bd824 */ /* 0x000fe200078e0a00 */
[----:B------:R-:W-:Y:S01]  /*0c60*/  STL [R1+0x1858], R174 ;  /* 0x001858ae01007387 */ /* 0x000fe20000100800 */
[----:B------:R-:W-:Y:S01]  /*0c70*/  ISETP.GT.U32.AND P2, PT, R0, R7, PT ;  /* 0x000000070000720c */ /* 0x000fe20003f44070 */
[----:B------:R-:W-:Y:S01]  /*0c80*/  IMAD.HI.U32 R8, R2, R15, RZ ;  /* 0x0000000f02087227 */ /* 0x000fe200078e00ff */
[----:B------:R-:W-:Y:S01]  /*0c90*/  ISETP.GE.AND P0, PT, R14, RZ, PT ;  /* 0x000000ff0e00720c */ /* 0x000fe20003f06270 */
[----:B------:R1:W-:Y:S01]  /*0ca0*/  STL [R1+0x1868], R192 ;  /* 0x001868c001007387 */ /* 0x0003e20000100800 */
[----:B------:R-:W-:Y:S01]  /*0cb0*/  ISETP.GT.U32.AND P5, PT, R0, R11, PT ;  /* 0x0000000b0000720c */ /* 0x000fe20003fa4070 */
[----:B------:R-:W-:Y:S01]  /*0cc0*/  IMAD.MOV R8, RZ, RZ, -R8 ;  /* 0x000000ffff087224 */ /* 0x000fe200078e0a08 */
[C---:B------:R-:W-:Y:S01]  /*0cd0*/  LOP3.LUT R43, R3.reuse, 0xc6, RZ, 0xfc, !PT ;  /* 0x000000c6032b7812 */ /* 0x040fe200078efcff */
[----:B------:R-:W-:Y:S01]  /*0ce0*/  VIADD R14, R4, 0xe ;  /* 0x0000000e040e7836 */ /* 0x000fe20000000000 */
[----:B------:R-:W-:Y:S01]  /*0cf0*/  LOP3.LUT R44, R3, 0xc8, RZ, 0xfc, !PT ;  /* 0x000000c8032c7812 */ /* 0x000fe200078efcff */
[----:B------:R-:W-:Y:S01]  /*0d00*/  @!P3 IMAD.IADD R9, R9, 0x1, -R0 ;  /* 0x000000010909b824 */ /* 0x000fe200078e0a00 */
[----:B------:R-:W-:Y:S01]  /*0d10*/  LOP3.LUT R46, R3, 0xd8, RZ, 0xfc, !PT ;  /* 0x000000d8032e7812 */ /* 0x000fe200078efcff */
[C---:B------:R-:W-:Y:S01]  /*0d20*/  IMAD R13, R0.reuse, R8, R15 ;  /* 0x00000008000d7224 */ /* 0x040fe200078e020f */
[----:B------:R-:W-:Y:S01]  /*0d30*/  IABS R15, R12 ;  /* 0x0000000c000f7213 */ /* 0x000fe20000000000 */
[----:B-1----:R-:W-:Y:S01]  /*0d40*/  IMAD.MOV.U32 R192, RZ, RZ, R5 ;  /* 0x000000ffffc07224 */ /* 0x002fe200078e0005 */
[----:B------:R-:W-:Y:S01]  /*0d50*/  ISETP.GT.U32.AND P3, PT, R0, R9, PT ;  /* 0x000000090000720c */ /* 0x000fe20003f64070 */
[----:B------:R-:W-:Y:S01]  /*0d60*/  IMAD.HI.U32 R5, R2, R17, RZ ;  /* 0x0000001102057227 */ /* 0x000fe200078e00ff */
[----:B------:R-:W-:-:S02]  /*0d70*/  IABS R39, R44 ;  /* 0x0000002c00277213 */ /* 0x000fc40000000000 */
[----:B------:R-:W-:Y:S01]  /*0d80*/  IABS R47, R46 ;  /* 0x0000002e002f7213 */ /* 0x000fe20000000000 */
[----:B------:R-:W-:Y:S01]  /*0d90*/  IMAD.MOV R5, RZ, RZ, -R5 ;  /* 0x000000ffff057224 */ /* 0x000fe200078e0a05 */
[----:B------:R-:W-:Y:S01]  /*0da0*/  LOP3.LUT R48, R3, 0xda, RZ, 0xfc, !PT ;  /* 0x000000da03307812 */ /* 0x000fe200078efcff */
[--C-:B------:R-:W-:Y:S01]  /*0db0*/  @!P2 IMAD.IADD R7, R7, 0x1, -R0.reuse ;  /* 0x000000010707a824 */ /* 0x100fe200078e0a00 */
[C---:B------:R-:W-:Y:S01]  /*0dc0*/  ISETP.GT.U32.AND P2, PT, R0.reuse, R13, PT ;  /* 0x0000000d0000720c */ /* 0x040fe20003f44070 */
[C---:B------:R-:W-:Y:S01]  /*0dd0*/  IMAD R5, R0.reuse, R5, R17 ;  /* 0x0000000500057224 */ /* 0x040fe200078e0211 */
[----:B------:R-:W-:Y:S01]  /*0de0*/  IABS R17, R14 ;  /* 0x0000000e00117213 */ /* 0x000fe20000000000 */
[----:B------:R-:W-:Y:S01]  /*0df0*/  @!P5 IMAD.IADD R11, R11, 0x1, -R0 ;  /* 0x000000010b0bd824 */ /* 0x000fe200078e0a00 */
[----:B------:R-:W-:Y:S01]  /*0e00*/  IABS R49, R48 ;  /* 0x0000003000317213 */ /* 0x000fe20000000000 */
[----:B------:R-:W-:Y:S01]  /*0e10*/  @!P6 IMAD.MOV R192, RZ, RZ, -R192 ;  /* 0x000000ffffc0e224 */ /* 0x000fe200078e0ac0 */
[----:B------:R-:W-:Y:S01]  /*0e20*/  ISETP.GT.U32.AND P5, PT, R0, R5, PT ;  /* 0x000000050000720c */ /* 0x000fe20003fa4070 */
[----:B------:R-:W-:Y:S01]  /*0e30*/  IMAD.HI.U32 R8, R2, R15, RZ ;  /* 0x0000000f02087227 */ /* 0x000fe200078e00ff */
[----:B------:R-:W-:-:S02]  /*0e40*/  ISETP.GE.AND P6, PT, R16, RZ, PT ;  /* 0x000000ff1000720c */ /* 0x000fc40003fc6270 */
[----:B------:R-:W-:Y:S01]  /*0e50*/  LOP3.LUT R16, R3, 0x10, RZ, 0xfc, !PT ;  /* 0x0000001003107812 */ /* 0x000fe200078efcff */
[--C-:B------:R-:W-:Y:S01]  /*0e60*/  @!P3 IMAD.IADD R9, R9, 0x1, -R0.reuse ;  /* 0x000000010909b824 */ /* 0x100fe200078e0a00 */
[----:B------:R-:W-:Y:S01]  /*0e70*/  ISETP.GE.AND P3, PT, R10, RZ, PT ;  /* 0x000000ff0a00720c */ /* 0x000fe20003f66270 */
[----:B------:R-:W-:Y:S01]  /*0e80*/  IMAD.MOV.U32 R6, RZ, RZ, R7 ;  /* 0x000000ffff067224 */ /* 0x000fe200078e0007 */
[----:B------:R-:W-:Y:S01]  /*0e90*/  IABS R10, R16 ;  /* 0x00000010000a7213 */ /* 0x000fe20000000000 */
[----:B------:R-:W-:Y:S01]  /*0ea0*/  @!P2 IMAD.IADD R13, R13, 0x1, -R0 ;  /* 0x000000010d0da824 */ /* 0x000fe200078e0a00 */
[----:B------:R-:W-:Y:S01]  /*0eb0*/  STL [R1+0x186c], R192 ;  /* 0x00186cc001007387 */ /* 0x000fe20000100800 */
[----:B------:R-:W-:Y:S01]  /*0ec0*/  IMAD.MOV R8, RZ, RZ, -R8 ;  /* 0x000000ffff087224 */ /* 0x000fe200078e0a08 */
[----:B------:R-:W-:Y:S01]  /*0ed0*/  ISETP.GE.AND P2, PT, R12, RZ, PT ;  /* 0x000000ff0c00720c */ /* 0x000fe20003f46270 */
[----:B------:R-:W-:Y:S01]  /*0ee0*/  @!P5 IMAD.IADD R5, R5, 0x1, -R0 ;  /* 0x000000010505d824 */ /* 0x000fe200078e0a00 */
[C---:B------:R-:W-:Y:S01]  /*0ef0*/  LOP3.LUT R12, R3.reuse, 0x16, RZ, 0xfc, !PT ;  /* 0x00000016030c7812 */ /* 0x040fe200078efcff */
[----:B------:R-:W-:Y:S01]  /*0f00*/  @!P1 IMAD.MOV R6, RZ, RZ, -R6 ;  /* 0x000000ffff069224 */ /* 0x000fe200078e0a06 */
[C---:B------:R-:W-:Y:S01]  /*0f10*/  ISETP.GT.U32.AND P1, PT, R0.reuse, R13, PT ;  /* 0x0000000d0000720c */ /* 0x040fe20003f24070 */
[C---:B------:R-:W-:Y:S01]  /*0f20*/  IMAD R7, R0.reuse, R8, R15 ;  /* 0x0000000800077224 */ /* 0x040fe200078e020f */
[----:B------:R-:W-:Y:S01]  /*0f30*/  ISETP.GT.U32.AND P5, PT, R0, R5, PT ;  /* 0x000000050000720c */ /* 0x000fe20003fa4070 */
[----:B------:R-:W-:Y:S01]  /*0f40*/  IMAD.MOV.U32 R15, RZ, RZ, R10 ;  /* 0x000000ffff0f7224 */ /* 0x000fe200078e000a */
[----:B------:R1:W-:Y:S01]  /*0f50*/  STL [R1+0x20], R6 ;  /* 0x0000200601007387 */ /* 0x0003e20000100800 */
[----:B------:R-:W-:Y:S01]  /*0f60*/  IMAD.HI.U32 R8, R2, R17, RZ ;  /* 0x0000001102087227 */ /* 0x000fe200078e00ff */
[----:B------:R-:W-:-:S02]  /*0f70*/  LOP3.LUT R10, R3, 0x12, RZ, 0xfc, !PT ;  /* 0x00000012030a7812 */ /* 0x000fc400078efcff */
[C---:B------:R-:W-:Y:S01]  /*0f80*/  LOP3.LUT R50, R3.reuse, 0xdc, RZ, 0xfc, !PT ;  /* 0x000000dc03327812 */ /* 0x040fe200078efcff */
[----:B------:R-:W-:Y:S01]  /*0f90*/  IMAD.MOV.U32 R18, RZ, RZ, R9 ;  /* 0x000000ffff127224 */ /* 0x000fe200078e0009 */
[C---:B------:R-:W-:Y:S01]  /*0fa0*/  LOP3.LUT R53, R3.reuse, 0xe0, RZ, 0xfc, !PT ;  /* 0x000000e003357812 */ /* 0x040fe200078efcff */
[----:B------:R-:W-:Y:S01]  /*0fb0*/  IMAD.HI.U32 R9, R2, R15, RZ ;  /* 0x0000000f02097227 */ /* 0x000fe200078e00ff */
[C---:B------:R-:W-:Y:S02]  /*0fc0*/  LOP3.LUT R54, R3.reuse, 0xe2, RZ, 0xfc, !PT ;  /* 0x000000e203367812 */ /* 0x040fe400078efcff */
[C---:B------:R-:W-:Y:S01]  /*0fd0*/  LOP3.LUT R56, R3.reuse, 0xe4, RZ, 0xfc, !PT ;  /* 0x000000e403387812 */ /* 0x040fe200078efcff */
[----:B------:R-:W-:Y:S01]  /*0fe0*/  IMAD.MOV R8, RZ, RZ, -R8 ;  /* 0x000000ffff087224 */ /* 0x000fe200078e0a08 */
[----:B------:R-:W-:Y:S01]  /*0ff0*/  IABS R51, R54 ;  /* 0x0000003600337213 */ /* 0x000fe20000000000 */
[----:B-1----:R-:W-:Y:S01]  /*1000*/  IMAD.MOV.U32 R6, RZ, RZ, R11 ;  /* 0x000000ffff067224 */ /* 0x002fe200078e000b */
[C---:B------:R-:W-:Y:S01]  /*1010*/  LOP3.LUT R58, R3.reuse, 0xe6, RZ, 0xfc, !PT ;  /* 0x000000e6033a7812 */ /* 0x040fe200078efcff */
[----:B------:R-:W-:Y:S01]  /*1020*/  IMAD.MOV R11, RZ, RZ, -R9 ;  /* 0x000000ffff0b7224 */ /* 0x000fe200078e0a09 */
[C---:B------:R-:W-:Y:S01]  /*1030*/  LOP3.LUT R59, R3.reuse, 0xea, RZ, 0xfc, !PT ;  /* 0x000000ea033b7812 */ /* 0x040fe200078efcff */
[C---:B------:R-:W-:Y:S01]  /*1040*/  IMAD R9, R0.reuse, R8, R17 ;  /* 0x0000000800097224 */ /* 0x040fe200078e0211 */
[----:B------:R-:W-:Y:S01]  /*1050*/  LOP3.LUT R8, R3, 0x14, RZ, 0xfc, !PT ;  /* 0x0000001403087812 */ /* 0x000fe200078efcff */
[----:B------:R-:W-:Y:S01]  /*1060*/  @!P4 IMAD.MOV R18, RZ, RZ, -R18 ;  /* 0x000000ffff12c224 */ /* 0x000fe200078e0a12 */
[----:B------:R-:W-:Y:S01]  /*1070*/  ISETP.GT.U32.AND P4, PT, R0, R7, PT ;  /* 0x000000070000720c */ /* 0x000fe20003f84070 */
[--C-:B------:R-:W-:Y:S01]  /*1080*/  @!P1 IMAD.IADD R13, R13, 0x1, -R0.reuse ;  /* 0x000000010d0d9824 */ /* 0x100fe200078e0a00 */
[----:B------:R-:W-:Y:S01]  /*1090*/  ISETP.GE.AND P1, PT, R16, RZ, PT ;  /* 0x000000ff1000720c */ /* 0x000fe20003f26270 */
[----:B------:R-:W-:Y:S01]  /*10a0*/  @!P5 IMAD.IADD R5, R5, 0x1, -R0 ;  /* 0x000000010505d824 */ /* 0x000fe200078e0a00 */
[C---:B------:R-:W-:Y:S01]  /*10b0*/  ISETP.GT.U32.AND P5, PT, R0.reuse, R9, PT ;  /* 0x000000090000720c */ /* 0x040fe20003fa4070 */
[----:B------:R1:W-:Y:S01]  /*10c0*/  STL [R1+0x1c], R18 ;  /* 0x00001c1201007387 */ /* 0x0003e20000100800 */
[----:B------:R-:W-:Y:S01]  /*10d0*/  IMAD R11, R0, R11, R15 ;  /* 0x0000000b000b7224 */ /* 0x000fe200078e020f */
[----:B------:R-:W-:Y:S01]  /*10e0*/  IABS R15, R10 ;  /* 0x0000000a000f7213 */ /* 0x000fe20000000000 */
[----:B------:R-:W-:Y:S01]  /*10f0*/  @!P0 IMAD.MOV R6, RZ, RZ, -R6 ;  /* 0x000000ffff068224 */ /* 0x000fe200078e0a06 */
[----:B------:R-:W-:Y:S01]  /*1100*/  IABS R199, R8 ;  /* 0x0000000800c77213 */ /* 0x000fe20000000000 */
[----:B------:R-:W-:Y:S01]  /*1110*/  VIADD R100, R4, 0x13e ;  /* 0x0000013e04647836 */ /* 0x000fe20000000000 */
[----:B------:R-:W-:Y:S01]  /*1120*/  ISETP.GE.AND P0, PT, R14, RZ, PT ;  /* 0x000000ff0e00720c */ /* 0x000fe20003f06270 */
[----:B------:R-:W-:Y:S01]  /*1130*/  VIADD R14, R4, 0x1e ;  /* 0x0000001e040e7836 */ /* 0x000fe20000000000 */
[----:B------:R2:W-:Y:S01]  /*1140*/  STL [R1+0x18], R6 ;  /* 0x0000180601007387 */ /* 0x0005e20000100800 */
[--C-:B------:R-:W-:Y:S01]  /*1150*/  @!P4 IMAD.IADD R7, R7, 0x1, -R0.reuse ;  /* 0x000000010707c824 */ /* 0x100fe200078e0a00 */
[----:B------:R-:W-:Y:S01]  /*1160*/  LOP3.LUT R16, R3, 0x36, RZ, 0xfc, !PT ;  /* 0x0000003603107812 */ /* 0x000fe200078efcff */
[----:B-1----:R-:W-:Y:S01]  /*1170*/  IMAD.MOV.U32 R18, RZ, RZ, R13 ;  /* 0x000000ffff127224 */ /* 0x002fe200078e000d */
[----:B------:R-:W-:Y:S01]  /*1180*/  IABS R13, R12 ;  /* 0x0000000c000d7213 */ /* 0x000fe20000000000 */
[----:B------:R-:W-:Y:S01]  /*1190*/  @!P5 IMAD.IADD R9, R9, 0x1, -R0 ;  /* 0x000000010909d824 */ /* 0x000fe200078e0a00 */
[C---:B------:R-:W-:Y:S01]  /*11a0*/  ISETP.GT.U32.AND P4, PT, R0.reuse, R7, PT ;  /* 0x000000070000720c */ /* 0x040fe20003f84070 */
[----:B------:R-:W-:Y:S01]  /*11b0*/  @!P6 IMAD.MOV R18, RZ, RZ, -R18 ;  /* 0x000000ffff12e224 */ /* 0x000fe200078e0a12 */
[----:B------:R-:W-:Y:S01]  /*11c0*/  ISETP.GT.U32.AND P6, PT, R0, R11, PT ;  /* 0x0000000b0000720c */ /* 0x000fe20003fc4070 */
[----:B------:R-:W-:Y:S01]  /*11d0*/  VIADD R108, R4, 0x14e ;  /* 0x0000014e046c7836 */ /* 0x000fe20000000000 */
[----:B------:R-:W-:Y:S01]  /*11e0*/  ISETP.GT.U32.AND P5, PT, R0, R9, PT ;  /* 0x000000090000720c */ /* 0x000fe20003fa4070 */
[----:B--2---:R-:W-:Y:S01]  /*11f0*/  IMAD.MOV.U32 R6, RZ, RZ, R5 ;  /* 0x000000ffff067224 */ /* 0x004fe200078e0005 */
[----:B------:R1:W-:Y:S01]  /*1200*/  STL [R1+0x14], R18 ;  /* 0x0000141201007387 */ /* 0x0003e20000100800 */
[----:B------:R-:W-:Y:S01]  /*1210*/  IMAD.HI.U32 R5, R2, R15, RZ ;  /* 0x0000000f02057227 */ /* 0x000fe200078e00ff */
[----:B------:R-:W-:-:S02]  /*1220*/  IABS R17, R20 ;  /* 0x0000001400117213 */ /* 0x000fc40000000000 */
[----:B------:R-:W-:Y:S01]  /*1230*/  IABS R55, R59 ;  /* 0x0000003b00377213 */ /* 0x000fe20000000000 */
[----:B------:R-:W-:Y:S01]  /*1240*/  IMAD.MOV R5, RZ, RZ, -R5 ;  /* 0x000000ffff057224 */ /* 0x000fe200078e0a05 */
[----:B------:R-:W-:Y:S01]  /*1250*/  LOP3.LUT R60, R3, 0xf0, RZ, 0xfc, !PT ;  /* 0x000000f0033c7812 */ /* 0x000fe200078efcff */
[----:B------:R-:W-:Y:S01]  /*1260*/  @!P3 IMAD.MOV R6, RZ, RZ, -R6 ;  /* 0x000000ffff06b224 */ /* 0x000fe200078e0a06 */
[----:B------:R-:W-:Y:S01]  /*1270*/  ISETP.GE.AND P3, PT, R10, RZ, PT ;  /* 0x000000ff0a00720c */ /* 0x000fe20003f66270 */
[--C-:B------:R-:W-:Y:S01]  /*1280*/  @!P6 IMAD.IADD R11, R11, 0x1, -R0.reuse ;  /* 0x000000010b0be824 */ /* 0x100fe200078e0a00 */
[----:B-1----:R-:W-:Y:S01]  /*1290*/  LOP3.LUT R18, R3, 0x9a, RZ, 0xfc, !PT ;  /* 0x0000009a03127812 */ /* 0x002fe200078efcff */
[C---:B------:R-:W-:Y:S01]  /*12a0*/  IMAD R5, R0.reuse, R5, R15 ;  /* 0x0000000500057224 */ /* 0x040fe200078e020f */
[----:B------:R1:W-:Y:S01]  /*12b0*/  STL [R1+0x10], R6 ;  /* 0x0000100601007387 */ /* 0x0003e20000100800 */
[----:B------:R-:W-:Y:S01]  /*12c0*/  @!P5 IMAD.IADD R9, R9, 0x1, -R0 ;  /* 0x000000010909d824 */ /* 0x000fe200078e0a00 */
[----:B------:R-:W-:Y:S01]  /*12d0*/  ISETP.GT.U32.AND P6, PT, R0, R11, PT ;  /* 0x0000000b0000720c */ /* 0x000fe20003fc4070 */
[----:B------:R-:W-:Y:S01]  /*12e0*/  IMAD.HI.U32 R10, R2, R13, RZ ;  /* 0x0000000d020a7227 */ /* 0x000fe200078e00ff */
[----:B------:R-:W-:-:S02]  /*12f0*/  ISETP.GT.U32.AND P5, PT, R0, R5, PT ;  /* 0x000000050000720c */ /* 0x000fc40003fa4070 */
[C---:B------:R-:W-:Y:S01]  /*1300*/  LOP3.LUT R62, R3.reuse, 0xfa, RZ, 0xfc, !PT ;  /* 0x000000fa033e7812 */ /* 0x040fe200078efcff */
[----:B------:R-:W-:Y:S01]  /*1310*/  IMAD.MOV R10, RZ, RZ, -R10 ;  /* 0x000000ffff0a7224 */ /* 0x000fe200078e0a0a */
[----:B------:R-:W-:Y:S01]  /*1320*/  LOP3.LUT R64, R3, 0xfc, RZ, 0xfc, !PT ;  /* 0x000000fc03407812 */ /* 0x000fe200078efcff */
[--C-:B------:R-:W-:Y:S01]  /*1330*/  @!P4 IMAD.IADD R7, R7, 0x1, -R0.reuse ;  /* 0x000000010707c824 */ /* 0x100fe200078e0a00 */
[----:B------:R-:W-:Y:S01]  /*1340*/  ISETP.GE.AND P4, PT, R8, RZ, PT ;  /* 0x000000ff0800720c */ /* 0x000fe20003f86270 */
[----:B------:R-:W-:Y:S01]  /*1350*/  IMAD R200, R0, R10, R13 ;  /* 0x0000000a00c87224 */ /* 0x000fe200078e020d */
[C---:B------:R-:W-:Y:S01]  /*1360*/  LOP3.LUT R10, R3.reuse, 0x1a, RZ, 0xfc, !PT ;  /* 0x0000001a030a7812 */ /* 0x040fe200078efcff */
[----:B-1----:R-:W-:Y:S01]  /*1370*/  IMAD.MOV.U32 R6, RZ, RZ, R7 ;  /* 0x000000ffff067224 */ /* 0x002fe200078e0007 */
[----:B------:R-:W-:Y:S01]  /*1380*/  LOP3.LUT R7, R3, 0x18, RZ, 0xfc, !PT ;  /* 0x0000001803077812 */ /* 0x000fe200078efcff */
[--C-:B------:R-:W-:Y:S01]  /*1390*/  @!P6 IMAD.IADD R11, R11, 0x1, -R0.reuse ;  /* 0x000000010b0be824 */ /* 0x100fe200078e0a00 */
[----:B------:R-:W-:Y:S01]  /*13a0*/  IABS R13, R10 ;  /* 0x0000000a000d7213 */ /* 0x000fe20000000000 */
[----:B------:R-:W-:Y:S01]  /*13b0*/  @!P5 IMAD.IADD R5, R5, 0x1, -R0 ;  /* 0x000000010505d824 */ /* 0x000fe200078e0a00 */
[----:B------:R-:W-:Y:S01]  /*13c0*/  @!P2 IADD3 R6, -R6, RZ, RZ ;  /* 0x000000ff0606a210 */ /* 0x000fe20007ffe1ff */
[----:B------:R-:W-:Y:S01]  /*13d0*/  IMAD.MOV.U32 R15, RZ, RZ, R11 ;  /* 0x000000ffff0f7224 */ /* 0x000fe200078e000b */
[----:B------:R-:W-:Y:S01]  /*13e0*/  ISETP.GE.AND P2, PT, R12, RZ, PT ;  /* 0x000000ff0c00720c */ /* 0x000fe20003f46270 */
[----:B------:R-:W-:Y:S01]  /*13f0*/  IMAD.HI.U32 R8, R2, R199, RZ ;  /* 0x000000c702087227 */ /* 0x000fe200078e00ff */
[C---:B------:R-:W-:Y:S01]  /*1400*/  ISETP.GT.U32.AND P5, PT, R0.reuse, R5, PT ;  /* 0x000000050000720c */ /* 0x040fe20003fa4070 */
[----:B------:R1:W-:Y:S01]  /*1410*/  STL [R1+0xc], R6 ;  /* 0x00000c0601007387 */ /* 0x0003e20000100800 */
[----:B------:R-:W-:Y:S01]  /*1420*/  IABS R201, R7 ;  /* 0x0000000700c97213 */ /* 0x000fe20000000000 */
[----:B------:R-:W-:Y:S01]  /*1430*/  @!P1 IMAD.MOV R15, RZ, RZ, -R15 ;  /* 0x000000ffff0f9224 */ /* 0x000fe200078e0a0f */
[----:B------:R-:W-:Y:S01]  /*1440*/  ISETP.GT.U32.AND P1, PT, R0, R200, PT ;  /* 0x000000c80000720c */ /* 0x000fe20003f24070 */
[----:B------:R-:W-:Y:S01]  /*1450*/  IMAD.MOV R8, RZ, RZ, -R8 ;  /* 0x000000ffff087224 */ /* 0x000fe200078e0a08 */
[----:B------:R-:W-:Y:S01]  /*1460*/  LOP3.LUT R12, R3, 0x1c, RZ, 0xfc, !PT ;  /* 0x0000001c030c7812 */ /* 0x000fe200078efcff */
[----:B------:R-:W-:Y:S01]  /*1470*/  VIADD R130, R4, 0x17e ;  /* 0x0000017e04827836 */ /* 0x000fe20000000000 */
[----:B------:R-:W-:Y:S01]  /*1480*/  ISETP.GE.AND P6, PT, R7, RZ, PT ;  /* 0x000000ff0700720c */ /* 0x000fe20003fc6270 */
[----:B------:R-:W-:Y:S01]  /*1490*/  IMAD R199, R0, R8, R199 ;  /* 0x0000000800c77224 */ /* 0x000fe200078e02c7 */
[----:B------:R-:W-:Y:S01]  /*14a0*/  IABS R203, R12 ;  /* 0x0000000c00cb7213 */ /* 0x000fe20000000000 */
[----:B-1----:R-:W-:Y:S01]  /*14b0*/  IMAD.MOV.U32 R6, RZ, RZ, R9 ;  /* 0x000000ffff067224 */ /* 0x002fe200078e0009 */
[----:B------:R-:W-:Y:S01]  /*14c0*/  IABS R9, R14 ;  /* 0x0000000e00097213 */ /* 0x000fe20000000000 */
[----:B------:R-:W-:Y:S01]  /*14d0*/  IMAD.HI.U32 R8, R2, R13, RZ ;  /* 0x0000000d02087227 */ /* 0x000fe200078e00ff */
[----:B------:R-:W-:-:S02]  /*14e0*/  IABS R63, R62 ;  /* 0x0000003e003f7213 */ /* 0x000fc40000000000 */
[----:B------:R-:W-:Y:S01]  /*14f0*/  IABS R65, R64 ;  /* 0x0000004000417213 */ /* 0x000fe20000000000 */
[----:B------:R-:W-:Y:S01]  /*1500*/  @!P0 IMAD.MOV R6, RZ, RZ, -R6 ;  /* 0x000000ffff068224 */ /* 0x000fe200078e0a06 */
[----:B------:R-:W-:Y:S01]  /*1510*/  ISETP.GT.U32.AND P0, PT, R0, R199, PT ;  /* 0x000000c70000720c */ /* 0x000fe20003f04070 */
[----:B------:R-:W-:Y:S01]  /*1520*/  @!P1 IMAD.IADD R200, R200, 0x1, -R0 ;  /* 0x00000001c8c89824 */ /* 0x000fe200078e0a00 */
[----:B------:R-:W-:Y:S01]  /*1530*/  LOP3.LUT R68, R3, 0x100, RZ, 0xfc, !PT ;  /* 0x0000010003447812 */ /* 0x000fe200078efcff */
[----:B------:R-:W-:Y:S01]  /*1540*/  IMAD.MOV R8, RZ, RZ, -R8 ;  /* 0x000000ffff087224 */ /* 0x000fe200078e0a08 */
[----:B------:R-:W-:Y:S01]  /*1550*/  STL [R1+0x185c], R6 ;  /* 0x00185c0601007387 */ /* 0x000fe20000100800 */
[----:B------:R-:W-:Y:S01]  /*1560*/  @!P5 IMAD.IADD R5, R5, 0x1, -R0 ;  /* 0x000000010505d824 */ /* 0x000fe200078e0a00 */
[----:B------:R-:W-:Y:S01]  /*1570*/  ISETP.GT.U32.AND P1, PT, R0, R200, PT ;  /* 0x000000c80000720c */ /* 0x000fe20003f24070 */
[----:B------:R-:W-:Y:S01]  /*1580*/  IMAD.MOV.U32 R11, RZ, RZ, R9 ;  /* 0x000000ffff0b7224 */ /* 0x000fe200078e0009 */
[----:B------:R-:W-:Y:S01]  /*1590*/  ISETP.GE.AND P5, PT, R10, RZ, PT ;  /* 0x000000ff0a00720c */ /* 0x000fe20003fa6270 */
[----:B------:R-:W-:Y:S01]  /*15a0*/  IMAD R202, R0, R8, R13 ;  /* 0x0000000800ca7224 */ /* 0x000fe200078e020d */
[C---:B------:R-:W-:Y:S01]  /*15b0*/  LOP3.LUT R10, R3.reuse, 0x20, RZ, 0xfc, !PT ;  /* 0x00000020030a7812 */ /* 0x040fe200078efcff */
[----:B------:R-:W-:Y:S01]  /*15c0*/  IMAD.MOV.U32 R174, RZ, RZ, R5 ;  /* 0x000000ffffae7224 */ /* 0x000fe200078e0005 */
[----:B------:R-:W-:Y:S01]  /*15d0*/  IABS R13, R16 ;  /* 0x00000010000d7213 */ /* 0x000fe20000000000 */
[----:B------:R-:W-:Y:S01]  /*15e0*/  IMAD.HI.U32 R8, R2, R11, RZ ;  /* 0x0000000b02087227 */ /* 0x000fe200078e00ff */
[----:B------:R-:W-:Y:S01]  /*15f0*/  IABS R205, R10 ;  /* 0x0000000a00cd7213 */ /* 0x000fe20000000000 */
[----:B------:R1:W-:Y:S01]  /*1600*/  STL [R1+0x4], R15 ;  /* 0x0000040f01007387 */ /* 0x0003e20000100800 */
[----:B------:R-:W-:Y:S01]  /*1610*/  LOP3.LUT R72, R3, 0x104, RZ, 0xfc, !PT ;  /* 0x0000010403487812 */ /* 0x000fe200078efcff */
[----:B------:R-:W-:Y:S01]  /*1620*/  @!P3 IMAD.MOV R174, RZ, RZ, -R174 ;  /* 0x000000ffffaeb224 */ /* 0x000fe200078e0aae */
[----:B------:R-:W-:Y:S01]  /*1630*/  ISETP.GT.U32.AND P3, PT, R0, R202, PT ;  /* 0x000000ca0000720c */ /* 0x000fe20003f64070 */
[----:B------:R-:W-:Y:S01]  /*1640*/  @!P0 IMAD.IADD R199, R199, 0x1, -R0 ;  /* 0x00000001c7c78824 */ /* 0x000fe200078e0a00 */
[----:B------:R-:W-:Y:S01]  /*1650*/  IABS R69, R72 ;  /* 0x0000004800457213 */ /* 0x000fe20000000000 */
[----:B------:R-:W-:Y:S01]  /*1660*/  IMAD.MOV R8, RZ, RZ, -R8 ;  /* 0x000000ffff087224 */ /* 0x000fe200078e0a08 */
[C---:B------:R-:W-:Y:S01]  /*1670*/  LOP3.LUT R70, R3.reuse, 0x102, RZ, 0xfc, !PT ;  /* 0x0000010203467812 */ /* 0x040fe200078efcff */
[----:B------:R-:W-:Y:S01]  /*1680*/  IMAD.HI.U32 R7, R2, R201, RZ ;  /* 0x000000c902077227 */ /* 0x000fe200078e00ff */
[C---:B------:R-:W-:Y:S01]  /*1690*/  ISETP.GT.U32.AND P0, PT, R0.reuse, R199, PT ;  /* 0x000000c70000720c */ /* 0x040fe20003f04070 */
[----:B------:R-:W-:Y:S01]  /*16a0*/  STL [R1+0x1860], R174 ;  /* 0x001860ae01007387 */ /* 0x000fe20000100800 */
[C---:B-1----:R-:W-:Y:S01]  /*16b0*/  LOP3.LUT R15, R3.reuse, 0x34, RZ, 0xfc, !PT ;  /* 0x00000034030f7812 */ /* 0x042fe200078efcff */
[----:B------:R-:W-:Y:S01]  /*16c0*/  IMAD R204, R0, R8, R11 ;  /* 0x0000000800cc7224 */ /* 0x000fe200078e020b */
[C---:B------:R-:W-:Y:S01]  /*16d0*/  LOP3.LUT R8, R3.reuse, 0x22, RZ, 0xfc, !PT ;  /* 0x0000002203087812 */ /* 0x040fe200078efcff */
[----:B------:R-:W-:Y:S01]  /*16e0*/  @!P1 IMAD.IADD R200, R200, 0x1, -R0 ;  /* 0x00000001c8c89824 */ /* 0x000fe200078e0a00 */
[----:B------:R-:W-:Y:S01]  /*16f0*/  LOP3.LUT R11, R3, 0x24, RZ, 0xfc, !PT ;  /* 0x00000024030b7812 */ /* 0x000fe200078efcff */
[----:B------:R-:W-:Y:S01]  /*1700*/  IMAD.MOV R9, RZ, RZ, -R7 ;  /* 0x000000ffff097224 */ /* 0x000fe200078e0a07 */
[----:B------:R-:W-:Y:S01]  /*1710*/  IABS R215, R15 ;  /* 0x0000000f00d77213 */ /* 0x000fe20000000000 */
[----:B------:R-:W-:Y:S01]  /*1720*/  @!P2 IMAD.MOV R200, RZ, RZ, -R200 ;  /* 0x000000ffffc8a224 */ /* 0x000fe200078e0ac8 */
[----:B------:R-:W-:Y:S01]  /*1730*/  ISETP.GT.U32.AND P2, PT, R0, R204, PT ;  /* 0x000000cc0000720c */ /* 0x000fe20003f44070 */
[----:B------:R-:W-:Y:S01]  /*1740*/  IMAD.HI.U32 R7, R2, R203, RZ ;  /* 0x000000cb02077227 */ /* 0x000fe200078e00ff */
[----:B------:R-:W-:-:S02]  /*1750*/  IABS R207, R11 ;  /* 0x0000000b00cf7213 */ /* 0x000fc40000000000 */
[----:B------:R-:W-:Y:S01]  /*1760*/  IABS R67, R70 ;  /* 0x0000004600437213 */ /* 0x000fe20000000000 */
[--C-:B------:R-:W-:Y:S01]  /*1770*/  @!P3 IMAD.IADD R202, R202, 0x1, -R0.reuse ;  /* 0x00000001cacab824 */ /* 0x100fe200078e0a00 */
[----:B------:R-:W-:Y:S01]  /*1780*/  LOP3.LUT R73, R3, 0x10a, RZ, 0xfc, !PT ;  /* 0x0000010a03497812 */ /* 0x000fe200078efcff */
[C---:B------:R-:W-:Y:S01]  /*1790*/  IMAD R201, R0.reuse, R9, R201 ;  /* 0x0000000900c97224 */ /* 0x040fe200078e02c9 */
[----:B------:R-:W-:Y:S01]  /*17a0*/  IABS R9, R8 ;  /* 0x0000000800097213 */ /* 0x000fe20000000000 */
[----:B------:R-:W-:Y:S01]  /*17b0*/  IMAD.MOV R7, RZ, RZ, -R7 ;  /* 0x000000ffff077224 */ /* 0x000fe200078e0a07 */
[C---:B------:R-:W-:Y:S01]  /*17c0*/  ISETP.GT.U32.AND P3, PT, R0.reuse, R202, PT ;  /* 0x000000ca0000720c */ /* 0x040fe20003f64070 */
[----:B------:R-:W-:Y:S01]  /*17d0*/  @!P0 IMAD.IADD R199, R199, 0x1, -R0 ;  /* 0x00000001c7c78824 */ /* 0x000fe200078e0a00 */
[----:B------:R-:W-:Y:S01]  /*17e0*/  ISETP.GT.U32.AND P0, PT, R0, R201, PT ;  /* 0x000000c90000720c */ /* 0x000fe20003f04070 */
[----:B------:R-:W-:Y:S01]  /*17f0*/  IMAD.HI.U32 R5, R2, R205, RZ ;  /* 0x000000cd02057227 */ /* 0x000fe200078e00ff */
[----:B------:R-:W-:-:S02]  /*1800*/  IABS R71, R73 ;  /* 0x0000004900477213 */ /* 0x000fc40000000000 */
[C---:B------:R-:W-:Y:S01]  /*1810*/  LOP3.LUT R74, R3.reuse, 0x110, RZ, 0xfc, !PT ;  /* 0x00000110034a7812 */ /* 0x040fe200078efcff */
[----:B------:R-:W-:Y:S01]  /*1820*/  IMAD R203, R0, R7, R203 ;  /* 0x0000000700cb7224 */ /* 0x000fe200078e02cb */
[----:B------:R-:W-:Y:S01]  /*1830*/  LOP3.LUT R76, R3, 0x112, RZ, 0xfc, !PT ;  /* 0x00000112034c7812 */ /* 0x000fe200078efcff */
[----:B------:R-:W-:Y:S01]  /*1840*/  IMAD.MOV R5, RZ, RZ, -R5 ;  /* 0x000000ffff057224 */ /* 0x000fe200078e0a05 */
[----:B------:R-:W-:Y:S01]  /*1850*/  IABS R75, R74 ;  /* 0x0000004a004b7213 */ /* 0x000fe20000000000 */
[----:B------:R-:W-:Y:S01]  /*1860*/  @!P2 IMAD.IADD R204, R204, 0x1, -R0 ;  /* 0x00000001cccca824 */ /* 0x000fe200078e0a00 */
[C---:B------:R-:W-:Y:S01]  /*1870*/  ISETP.GT.U32.AND P1, PT, R0.reuse, R203, PT ;  /* 0x000000cb0000720c */ /* 0x040fe20003f24070 */
[----:B------:R-:W-:Y:S01]  /*1880*/  IMAD R205, R0, R5, R205 ;  /* 0x0000000500cd7224 */ /* 0x000fe200078e02cd */
[----:B------:R-:W-:Y:S01]  /*1890*/  IABS R77, R76 ;  /* 0x0000004c004d7213 */ /* 0x000fe20000000000 */
[----:B------:R-:W-:Y:S01]  /*18a0*/  IMAD.HI.U32 R5, R2, R9, RZ ;  /* 0x0000000902057227 */ /* 0x000fe200078e00ff */
[----:B------:R-:W-:-:S02]  /*18b0*/  ISETP.GT.U32.AND P2, PT, R0, R204, PT ;  /* 0x000000cc0000720c */ /* 0x000fc40003f44070 */
[----:B------:R-:W-:Y:S01]  /*18c0*/  LOP3.LUT R80, R3, 0x114, RZ, 0xfc, !PT ;  /* 0x0000011403507812 */ /* 0x000fe200078efcff */
[--C-:B------:R-:W-:Y:S01]  /*18d0*/  @!P3 IMAD.IADD R202, R202, 0x1, -R0.reuse ;  /* 0x00000001cacab824 */ /* 0x100fe200078e0a00 */
[C---:B------:R-:W-:Y:S01]  /*18e0*/  ISETP.GT.U32.AND P3, PT, R0.reuse, R205, PT ;  /* 0x000000cd0000720c */ /* 0x040fe20003f64070 */
[--C-:B------:R-:W-:Y:S01]  /*18f0*/  @!P0 IMAD.IADD R201, R201, 0x1, -R0.reuse ;  /* 0x00000001c9c98824 */ /* 0x100fe200078e0a00 */
[C---:B------:R-:W-:Y:S01]  /*1900*/  LOP3.LUT R82, R3.reuse, 0x116, RZ, 0xfc, !PT ;  /* 0x0000011603527812 */ /* 0x040fe200078efcff */
[----:B------:R-:W-:Y:S01]  /*1910*/  IMAD.MOV R5, RZ, RZ, -R5 ;  /* 0x000000ffff057224 */ /* 0x000fe200078e0a05 */
[----:B------:R-:W-:Y:S01]  /*1920*/  LOP3.LUT R84, R3, 0x118, RZ, 0xfc, !PT ;  /* 0x0000011803547812 */ /* 0x000fe200078efcff */
[--C-:B------:R-:W-:Y:S01]  /*1930*/  @!P1 IMAD.IADD R203, R203, 0x1, -R0.reuse ;  /* 0x00000001cbcb9824 */ /* 0x100fe200078e0a00 */
[C---:B------:R-:W-:Y:S01]  /*1940*/  ISETP.GT.U32.AND P0, PT, R0.reuse, R201, PT ;  /* 0x000000c90000720c */ /* 0x040fe20003f04070 */
[----:B------:R-:W-:Y:S01]  /*1950*/  IMAD R206, R0, R5, R9 ;  /* 0x0000000500ce7224 */ /* 0x000fe200078e0209 */
[----:B------:R-:W-:Y:S01]  /*1960*/  LOP3.LUT R5, R3, 0x26, RZ, 0xfc, !PT ;  /* 0x0000002603057812 */ /* 0x000fe200078efcff */
[--C-:B------:R-:W-:Y:S01]  /*1970*/  @!P2 IMAD.IADD R204, R204, 0x1, -R0.reuse ;  /* 0x00000001cccca824 */ /* 0x100fe200078e0a00 */
[C---:B------:R-:W-:Y:S01]  /*1980*/  ISETP.GT.U32.AND P1, PT, R0.reuse, R203, PT ;  /* 0x000000cb0000720c */ /* 0x040fe20003f24070 */
[----:B------:R-:W-:Y:S01]  /*1990*/  @!P4 IMAD.MOV R199, RZ, RZ, -R199 ;  /* 0x000000ffffc7c224 */ /* 0x000fe200078e0ac7 */
[----:B------:R-:W-:Y:S01]  /*19a0*/  ISETP.GT.U32.AND P2, PT, R0, R206, PT ;  /* 0x000000ce0000720c */ /* 0x000fe20003f44070 */
[--C-:B------:R-:W-:Y:S01]  /*19b0*/  @!P3 IMAD.IADD R205, R205, 0x1, -R0.reuse ;  /* 0x00000001cdcdb824 */ /* 0x100fe200078e0a00 */
[----:B------:R-:W-:Y:S01]  /*19c0*/  ISETP.GE.AND P4, PT, R12, RZ, PT ;  /* 0x000000ff0c00720c */ /* 0x000fe20003f86270 */
[----:B------:R-:W-:Y:S01]  /*19d0*/  IMAD.HI.U32 R7, R2, R207, RZ ;  /* 0x000000cf02077227 */ /* 0x000fe200078e00ff */
[----:B------:R-:W-:Y:S01]  /*19e0*/  IABS R9, R5 ;  /* 0x0000000500097213 */ /* 0x000fe20000000000 */
[----:B------:R-:W-:Y:S01]  /*19f0*/  STL [R1+0x1864], R199 ;  /* 0x001864c701007387 */ /* 0x000fe20000100800 */
[----:B------:R-:W-:Y:S01]  /*1a00*/  ISETP.GT.U32.AND P3, PT, R0, R205, PT ;  /* 0x000000cd0000720c */ /* 0x000fe20003f64070 */
[--C-:B------:R-:W-:Y:S01]  /*1a10*/  @!P0 IMAD.IADD R201, R201, 0x1, -R0.reuse ;  /* 0x00000001c9c98824 */ /* 0x100fe200078e0a00 */
[----:B------:R-:W-:Y:S01]  /*1a20*/  ISETP.GE.AND P0, PT, R14, RZ, PT ;  /* 0x000000ff0e00720c */ /* 0x000fe20003f06270 */
[----:B------:R-:W-:Y:S01]  /*1a30*/  IMAD.MOV R7, RZ, RZ, -R7 ;  /* 0x000000ffff077224 */ /* 0x000fe200078e0a07 */
[----:B------:R-:W-:Y:S01]  /*1a40*/  LOP3.LUT R12, R3, 0x30, RZ, 0xfc, !PT ;  /* 0x00000030030c7812 */ /* 0x000fe200078efcff */
[--C-:B------:R-:W-:Y:S01]  /*1a50*/  @!P1 IMAD.IADD R203, R203, 0x1, -R0.reuse ;  /* 0x00000001cbcb9824 */ /* 0x100fe200078e0a00 */
[----:B------:R-:W-:Y:S01]  /*1a60*/  ISETP.GE.AND P1, PT, R11, RZ, PT ;  /* 0x000000ff0b00720c */ /* 0x000fe20003f26270 */
[----:B------:R-:W-:Y:S01]  /*1a70*/  IMAD R207, R0, R7, R207 ;  /* 0x0000000700cf7224 */ /* 0x000fe200078e02cf */
[----:B------:R-:W-:Y:S01]  /*1a80*/  LOP3.LUT R7, R3, 0x28, RZ, 0xfc, !PT ;  /* 0x0000002803077812 */ /* 0x000fe200078efcff */
[--C-:B------:R-:W-:Y:S01]  /*1a90*/  @!P2 IMAD.IADD R206, R206, 0x1, -R0.reuse ;  /* 0x00000001cecea824 */ /* 0x100fe200078e0a00 */
[----:B------:R-:W-:Y:S01]  /*1aa0*/  IABS R213, R12 ;  /* 0x0000000c00d57213 */ /* 0x000fe20000000000 */
[----:B------:R-:W-:Y:S01]  /*1ab0*/  @!P4 IMAD.MOV R203, RZ, RZ, -R203 ;  /* 0x000000ffffcbc224 */ /* 0x000fe200078e0acb */
[----:B------:R-:W-:Y:S01]  /*1ac0*/  ISETP.GE.AND P4, PT, R5, RZ, PT ;  /* 0x000000ff0500720c */ /* 0x000fe20003f86270 */
[----:B------:R-:W-:Y:S01]  /*1ad0*/  IMAD.HI.U32 R5, R2, R9, RZ ;  /* 0x0000000902057227 */ /* 0x000fe200078e00ff */
[----:B------:R-:W-:Y:S01]  /*1ae0*/  IABS R209, R7 ;  /* 0x0000000700d17213 */ /* 0x000fe20000000000 */
[----:B------:R-:W-:Y:S01]  /*1af0*/  STL [R1+0x1870], R200 ;  /* 0x001870c801007387 */ /* 0x000fe20000100800 */
[C---:B------:R-:W-:Y:S01]  /*1b00*/  ISETP.GT.U32.AND P2, PT, R0.reuse, R206, PT ;  /* 0x000000ce0000720c */ /* 0x040fe20003f44070 */
[----:B------:R-:W-:Y:S01]  /*1b10*/  @!P3 IMAD.IADD R205, R205, 0x1, -R0 ;  /* 0x00000001cdcdb824 */ /* 0x000fe200078e0a00 */
[----:B------:R-:W-:Y:S01]  /*1b20*/  ISETP.GT.U32.AND P3, PT, R0, R207, PT ;  /* 0x000000cf0000720c */ /* 0x000fe20003f64070 */
[----:B------:R-:W-:Y:S01]  /*1b30*/  @!P6 IMAD.MOV R201, RZ, RZ, -R201 ;  /* 0x000000ffffc9e224 */ /* 0x000fe200078e0ac9 */
[----:B------:R-:W-:Y:S01]  /*1b40*/  ISETP.GE.AND P6, PT, R10, RZ, PT ;  /* 0x000000ff0a00720c */ /* 0x000fe20003fc6270 */
[----:B------:R-:W-:Y:S01]  /*1b50*/  @!P0 IMAD.MOV R204, RZ, RZ, -R204 ;  /* 0x000000ffffcc8224 */ /* 0x000fe200078e0acc */
[----:B------:R-:W-:Y:S01]  /*1b60*/  ISETP.GE.AND P0, PT, R7, RZ, PT ;  /* 0x000000ff0700720c */ /* 0x000fe20003f06270 */
[----:B------:R-:W-:Y:S01]  /*1b70*/  IMAD.HI.U32 R7, R2, R209, RZ ;  /* 0x000000d102077227 */ /* 0x000fe200078e00ff */
[C---:B------:R-:W-:Y:S01]  /*1b80*/  LOP3.LUT R10, R3.reuse, 0x2c, RZ, 0xfc, !PT ;  /* 0x0000002c030a7812 */ /* 0x040fe200078efcff */
[----:B------:R-:W-:Y:S01]  /*1b90*/  STL [R1+0x1874], R201 ;  /* 0x001874c901007387 */ /* 0x000fe20000100800 */
[C---:B------:R-:W-:Y:S01]  /*1ba0*/  LOP3.LUT R14, R3.reuse, 0x32, RZ, 0xfc, !PT ;  /* 0x00000032030e7812 */ /* 0x040fe200078efcff */
[----:B------:R-:W-:Y:S01]  /*1bb0*/  IMAD.MOV R5, RZ, RZ, -R5 ;  /* 0x000000ffff057224 */ /* 0x000fe200078e0a05 */
[----:B------:R-:W-:Y:S01]  /*1bc0*/  IABS R211, R10 ;  /* 0x0000000a00d37213 */ /* 0x000fe20000000000 */
[----:B------:R-:W-:Y:S01]  /*1bd0*/  IMAD.MOV R7, RZ, RZ, -R7 ;  /* 0x000000ffff077224 */ /* 0x000fe200078e0a07 */
[----:B------:R-:W-:Y:S01]  /*1be0*/  IABS R79, R84 ;  /* 0x00000054004f7213 */ /* 0x000fe20000000000 */
[C---:B------:R-:W-:Y:S01]  /*1bf0*/  IMAD R208, R0.reuse, R5, R9 ;  /* 0x0000000500d07224 */ /* 0x040fe200078e0209 */
[C---:B------:R-:W-:Y:S01]  /*1c00*/  LOP3.LUT R85, R3.reuse, 0x11a, RZ, 0xfc, !PT ;  /* 0x0000011a03557812 */ /* 0x040fe200078efcff */
[----:B------:R-:W-:Y:S01]  /*1c10*/  IMAD R209, R0, R7, R209 ;  /* 0x0000000700d17224 */ /* 0x000fe200078e02d1 */
[----:B------:R-:W-:Y:S01]  /*1c20*/  LOP3.LUT R86, R3, 0x11c, RZ, 0xfc, !PT ;  /* 0x0000011c03567812 */ /* 0x000fe200078efcff */
[--C-:B------:R-:W-:Y:S01]  /*1c30*/  @!P2 IMAD.IADD R206, R206, 0x1, -R0.reuse ;  /* 0x00000001cecea824 */ /* 0x100fe200078e0a00 */
[C---:B------:R-:W-:Y:S01]  /*1c40*/  ISETP.GT.U32.AND P2, PT, R0.reuse, R208, PT ;  /* 0x000000d00000720c */ /* 0x040fe20003f44070 */
[----:B------:R-:W-:Y:S01]  /*1c50*/  @!P3 IMAD.IADD R207, R207, 0x1, -R0 ;  /* 0x00000001cfcfb824 */ /* 0x000fe200078e0a00 */
[----:B------:R-:W-:Y:S01]  /*1c60*/  IABS R81, R85 ;  /* 0x0000005500517213 */ /* 0x000fe20000000000 */
[----:B------:R-:W-:Y:S01]  /*1c70*/  @!P6 IMAD.MOV R205, RZ, RZ, -R205 ;  /* 0x000000ffffcde224 */ /* 0x000fe200078e0acd */
[C---:B------:R-:W-:Y:S01]  /*1c80*/  ISETP.GT.U32.AND P6, PT, R0.reuse, R209, PT ;  /* 0x000000d10000720c */ /* 0x040fe20003fc4070 */
[----:B------:R-:W-:Y:S01]  /*1c90*/  @!P5 IMAD.MOV R202, RZ, RZ, -R202 ;  /* 0x000000ffffcad224 */ /* 0x000fe200078e0aca */
[----:B------:R-:W-:Y:S01]  /*1ca0*/  ISETP.GT.U32.AND P3, PT, R0, R207, PT ;  /* 0x000000cf0000720c */ /* 0x000fe20003f64070 */
[----:B------:R-:W-:Y:S01]  /*1cb0*/  IMAD.HI.U32 R7, R2, R211, RZ ;  /* 0x000000d302077227 */ /* 0x000fe200078e00ff */
[----:B------:R-:W-:-:S02]  /*1cc0*/  ISETP.GE.AND P5, PT, R8, RZ, PT ;  /* 0x000000ff0800720c */ /* 0x000fc40003fa6270 */
[C---:B------:R-:W-:Y:S01]  /*1cd0*/  LOP3.LUT R8, R3.reuse, 0x2a, RZ, 0xfc, !PT ;  /* 0x0000002a03087812 */ /* 0x040fe200078efcff */
[----:B------:R-:W-:Y:S01]  /*1ce0*/  IMAD.MOV R7, RZ, RZ, -R7 ;  /* 0x000000ffff077224 */ /* 0x000fe200078e0a07 */
[----:B------:R-:W-:Y:S01]  /*1cf0*/  IABS R83, R86 ;  /* 0x0000005600537213 */ /* 0x000fe20000000000 */
[--C-:B------:R-:W-:Y:S01]  /*1d00*/  @!P2 IMAD.IADD R208, R208, 0x1, -R0.reuse ;  /* 0x00000001d0d0a824 */ /* 0x100fe200078e0a00 */
[----:B------:R-:W-:Y:S01]  /*1d10*/  IABS R11, R8 ;  /* 0x00000008000b7213 */ /* 0x000fe20000000000 */
[C---:B------:R-:W-:Y:S01]  /*1d20*/  IMAD R211, R0.reuse, R7, R211 ;  /* 0x0000000700d37224 */ /* 0x040fe200078e02d3 */
[----:B------:R-:W-:Y:S01]  /*1d30*/  LOP3.LUT R88, R3, 0x120, RZ, 0xfc, !PT ;  /* 0x0000012003587812 */ /* 0x000fe200078efcff */
[--C-:B------:R-:W-:Y:S01]  /*1d40*/  @!P6 IMAD.IADD R209, R209, 0x1, -R0.reuse ;  /* 0x00000001d1d1e824 */ /* 0x100fe200078e0a00 */
[----:B------:R-:W-:Y:S01]  /*1d50*/  ISETP.GT.U32.AND P2, PT, R0, R208, PT ;  /* 0x000000d00000720c */ /* 0x000fe20003f44070 */
[----:B------:R-:W-:Y:S01]  /*1d60*/  IMAD.HI.U32 R5, R2, R11, RZ ;  /* 0x0000000b02057227 */ /* 0x000fe200078e00ff */
[----:B------:R-:W-:Y:S01]  /*1d70*/  LOP3.LUT R92, R3, 0x130, RZ, 0xfc, !PT ;  /* 0x00000130035c7812 */ /* 0x000fe200078efcff */
[----:B------:R-:W-:Y:S01]  /*1d80*/  STL [R1+0x1878], R202 ;  /* 0x001878ca01007387 */ /* 0x000fe20000100800 */
[----:B------:R-:W-:Y:S01]  /*1d90*/  ISETP.GT.U32.AND P6, PT, R0, R209, PT ;  /* 0x000000d10000720c */ /* 0x000fe20003fc4070 */
[----:B------:R-:W-:Y:S01]  /*1da0*/  @!P3 IMAD.IADD R207, R207, 0x1, -R0 ;  /* 0x00000001cfcfb824 */ /* 0x000fe200078e0a00 */
[----:B------:R-:W-:Y:S01]  /*1db0*/  ISETP.GE.AND P3, PT, R10, RZ, PT ;  /* 0x000000ff0a00720c */ /* 0x000fe20003f66270 */
[----:B------:R-:W-:Y:S01]  /*1dc0*/  VIADD R10, R4, 0x2e ;  /* 0x0000002e040a7836 */ /* 0x000fe20000000000 */
[----:B------:R-:W-:Y:S01]  /*1dd0*/  LOP3.LUT R94, R3, 0x132, RZ, 0xfc, !PT ;  /* 0x00000132035e7812 */ /* 0x000fe200078efcff */
[----:B------:R-:W-:Y:S01]  /*1de0*/  IMAD.MOV R5, RZ, RZ, -R5 ;  /* 0x000000ffff057224 */ /* 0x000fe200078e0a05 */
[----:B------:R-:W-:Y:S01]  /*1df0*/  IABS R91, R92 ;  /* 0x0000005c005b7213 */ /* 0x000fe20000000000 */
[----:B------:R-:W-:Y:S01]  /*1e00*/  @!P5 IMAD.MOV R206, RZ, RZ, -R206 ;  /* 0x000000ffffced224 */ /* 0x000fe200078e0ace */
[----:B------:R-:W-:Y:S01]  /*1e10*/  IABS R9, R10 ;  /* 0x0000000a00097213 */ /* 0x000fe20000000000 */
[----:B------:R-:W-:Y:S01]  /*1e20*/  IMAD R210, R0, R5, R11 ;  /* 0x0000000500d27224 */ /* 0x000fe200078e020b */
[----:B------:R-:W-:Y:S01]  /*1e30*/  IABS R11, R14 ;  /* 0x0000000e000b7213 */ /* 0x000fe20000000000 */
[--C-:B------:R-:W-:Y:S01]  /*1e40*/  @!P2 IMAD.IADD R208, R208, 0x1, -R0.reuse ;  /* 0x00000001d0d0a824 */ /* 0x100fe200078e0a00 */
[----:B------:R-:W-:Y:S01]  /*1e50*/  ISETP.GE.AND P5, PT, R8, RZ, PT ;  /* 0x000000ff0800720c */ /* 0x000fe20003fa6270 */
[----:B------:R-:W-:Y:S01]  /*1e60*/  IMAD.HI.U32 R5, R2, R9, RZ ;  /* 0x0000000902057227 */ /* 0x000fe200078e00ff */
[C---:B------:R-:W-:Y:S01]  /*1e70*/  ISETP.GT.U32.AND P2, PT, R0.reuse, R210, PT ;  /* 0x000000d20000720c */ /* 0x040fe20003f44070 */
[----:B------:R-:W-:Y:S01]  /*1e80*/  STL [R1+0x187c], R203 ;  /* 0x00187ccb01007387 */ /* 0x000fe20000100800 */
[----:B------:R-:W-:Y:S01]  /*1e90*/  IABS R93, R94 ;  /* 0x0000005e005d7213 */ /* 0x000fe20000000000 */
[--C-:B------:R-:W-:Y:S01]  /*1ea0*/  @!P6 IMAD.IADD R209, R209, 0x1, -R0.reuse ;  /* 0x00000001d1d1e824 */ /* 0x100fe200078e0a00 */
[----:B------:R-:W-:Y:S01]  /*1eb0*/  ISETP.GT.U32.AND P6, PT, R0, R211, PT ;  /* 0x000000d30000720c */ /* 0x000fe20003fc4070 */
[----:B------:R-:W-:Y:S01]  /*1ec0*/  IMAD.MOV R212, RZ, RZ, -R5 ;  /* 0x000000ffffd47224 */ /* 0x000fe200078e0a05 */
[C---:B------:R-:W-:Y:S01]  /*1ed0*/  LOP3.LUT R96, R3.reuse, 0x13a, RZ, 0xfc, !PT ;  /* 0x0000013a03607812 */ /* 0x040fe200078efcff */
[----:B------:R-:W-:Y:S01]  /*1ee0*/  IMAD.HI.U32 R5, R2, R213, RZ ;  /* 0x000000d502057227 */ /* 0x000fe200078e00ff */
[C---:B------:R-:W-:Y:S01]  /*1ef0*/  LOP3.LUT R98, R3.reuse, 0x13c, RZ, 0xfc, !PT ;  /* 0x0000013c03627812 */ /* 0x040fe200078efcff */
[----:B------:R1:W-:Y:S01]  /*1f00*/  STL [R1+0x1880], R204 ;  /* 0x001880cc01007387 */ /* 0x0003e20000100800 */
[----:B------:R-:W-:Y:S01]  /*1f10*/  IABS R95, R96 ;  /* 0x00000060005f7213 */ /* 0x000fe20000000000 */
[----:B------:R-:W-:Y:S01]  /*1f20*/  IMAD R212, R0, R212, R9 ;  /* 0x000000d400d47224 */ /* 0x000fe200078e0209 */
[----:B------:R-:W-:Y:S01]  /*1f30*/  IABS R97, R98 ;  /* 0x0000006200617213 */ /* 0x000fe20000000000 */
[----:B------:R-:W-:Y:S01]  /*1f40*/  IMAD.MOV R9, RZ, RZ, -R5 ;  /* 0x000000ffff097224 */ /* 0x000fe200078e0a05 */
[C---:B------:R-:W-:Y:S01]  /*1f50*/  LOP3.LUT R101, R3.reuse, 0x140, RZ, 0xfc, !PT ;  /* 0x0000014003657812 */ /* 0x040fe200078efcff */
[--C-:B------:R-:W-:Y:S01]  /*1f60*/  @!P2 IMAD.IADD R210, R210, 0x1, -R0.reuse ;  /* 0x00000001d2d2a824 */ /* 0x100fe200078e0a00 */
[C---:B------:R-:W-:Y:S01]  /*1f70*/  ISETP.GT.U32.AND P2, PT, R0.reuse, R212, PT ;  /* 0x000000d40000720c */ /* 0x040fe20003f44070 */
[----:B------:R-:W-:Y:S01]  /*1f80*/  IMAD R213, R0, R9, R213 ;  /* 0x0000000900d57224 */ /* 0x000fe200078e02d5 */
[----:B------:R-:W-:Y:S01]  /*1f90*/  LOP3.LUT R102, R3, 0x142, RZ, 0xfc, !PT ;  /* 0x0000014203667812 */ /* 0x000fe200078efcff */
[--C-:B------:R-:W-:Y:S01]  /*1fa0*/  @!P6 IMAD.IADD R211, R211, 0x1, -R0.reuse ;  /* 0x00000001d3d3e824 */ /* 0x100fe200078e0a00 */
[C---:B------:R-:W-:Y:S01]  /*1fb0*/  LOP3.LUT R103, R3.reuse, 0x144, RZ, 0xfc, !PT ;  /* 0x0000014403677812 */ /* 0x040fe200078efcff */
[----:B------:R-:W-:Y:S01]  /*1fc0*/  IMAD.HI.U32 R7, R2, R11, RZ ;  /* 0x0000000b02077227 */ /* 0x000fe200078e00ff */
[----:B------:R-:W-:Y:S01]  /*1fd0*/  ISETP.GT.U32.AND P6, PT, R0, R213, PT ;  /* 0x000000d50000720c */ /* 0x000fe20003fc4070 */
[----:B------:R-:W-:Y:S01]  /*1fe0*/  STL [R1+0x1884], R205 ;  /* 0x001884cd01007387 */ /* 0x000fe20000100800 */
[----:B------:R-:W-:Y:S01]  /*1ff0*/  IABS R99, R102 ;  /* 0x0000006600637213 */ /* 0x000fe20000000000 */
[----:B------:R-:W-:Y:S01]  /*2000*/  IMAD.HI.U32 R5, R2, R13, RZ ;  /* 0x0000000d02057227 */ /* 0x000fe200078e00ff */
[C---:B------:R-:W-:Y:S01]  /*2010*/  LOP3.LUT R104, R3.reuse, 0x146, RZ, 0xfc, !PT ;  /* 0x0000014603687812 */ /* 0x040fe200078efcff */
[----:B------:R-:W-:Y:S01]  /*2020*/  STL [R1+0x1888], R206 ;  /* 0x001888ce01007387 */ /* 0x000fe20000100800 */
[C---:B------:R-:W-:Y:S01]  /*2030*/  LOP3.LUT R106, R3.reuse, 0x14c, RZ, 0xfc, !PT ;  /* 0x0000014c036a7812 */ /* 0x040fe200078efcff */
[--C-:B------:R-:W-:Y:S01]  /*2040*/  @!P2 IMAD.IADD R212, R212, 0x1, -R0.reuse ;  /* 0x00000001d4d4a824 */ /* 0x100fe200078e0a00 */
[C---:B------:R-:W-:Y:S01]  /*2050*/  ISETP.GT.U32.AND P2, PT, R0.reuse, R210, PT ;  /* 0x000000d20000720c */ /* 0x040fe20003f44070 */
[----:B------:R-:W-:Y:S01]  /*2060*/  IMAD.MOV R7, RZ, RZ, -R7 ;  /* 0x000000ffff077224 */ /* 0x000fe200078e0a07 */
[----:B------:R-:W-:Y:S01]  /*2070*/  IABS R105, R108 ;  /* 0x0000006c00697213 */ /* 0x000fe20000000000 */
[----:B------:R-:W-:Y:S01]  /*2080*/  IMAD.MOV R5, RZ, RZ, -R5 ;  /* 0x000000ffff057224 */ /* 0x000fe200078e0a05 */
[----:B------:R-:W-:Y:S01]  /*2090*/  LOP3.LUT R110, R3, 0x152, RZ, 0xfc, !PT ;  /* 0x00000152036e7812 */ /* 0x000fe200078efcff */
[----:B------:R-:W-:Y:S01]  /*20a0*/  @!P6 IMAD.IADD R213, R213, 0x1, -R0 ;  /* 0x00000001d5d5e824 */ /* 0x000fe200078e0a00 */
[----:B------:R-:W-:Y:S01]  /*20b0*/  ISETP.GT.U32.AND P6, PT, R0, R212, PT ;  /* 0x000000d40000720c */ /* 0x000fe20003fc4070 */
[----:B------:R-:W-:Y:S01]  /*20c0*/  @!P4 IMAD.MOV R208, RZ, RZ, -R208 ;  /* 0x000000ffffd0c224 */ /* 0x000fe200078e0ad0 */
[----:B------:R-:W-:Y:S01]  /*20d0*/  IABS R107, R110 ;  /* 0x0000006e006b7213 */ /* 0x000fe20000000000 */
[----:B------:R-:W-:Y:S01]  /*20e0*/  IMAD.HI.U32 R8, R2, R215, RZ ;  /* 0x000000d702087227 */ /* 0x000fe200078e00ff */
[----:B------:R-:W-:-:S02]  /*20f0*/  ISETP.GT.U32.AND P4, PT, R0, R213, PT ;  /* 0x000000d50000720c */ /* 0x000fc40003f84070 */
[C---:B------:R-:W-:Y:S01]  /*2100*/  LOP3.LUT R112, R3.reuse, 0x154, RZ, 0xfc, !PT ;  /* 0x0000015403707812 */ /* 0x040fe200078efcff */
[C---:B------:R-:W-:Y:S01]  /*2110*/  IMAD R214, R0.reuse, R7, R11 ;  /* 0x0000000700d67224 */ /* 0x040fe200078e020b */
[C---:B------:R-:W-:Y:S01]  /*2120*/  LOP3.LUT R11, R3.reuse, 0x3a, RZ, 0xfc, !PT ;  /* 0x0000003a030b7812 */ /* 0x040fe200078efcff */
[C---:B------:R-:W-:Y:S01]  /*2130*/  IMAD R216, R0.reuse, R5, R13 ;  /* 0x0000000500d87224 */ /* 0x040fe200078e020d */
[C---:B------:R-:W-:Y:S01]  /*2140*/  LOP3.LUT R13, R3.reuse, 0x4c, RZ, 0xfc, !PT ;  /* 0x0000004c030d7812 */ /* 0x040fe200078efcff */
[----:B------:R-:W-:Y:S01]  /*2150*/  @!P1 IMAD.MOV R207, RZ, RZ, -R207 ;  /* 0x000000ffffcf9224 */ /* 0x000fe200078e0acf */
[----:B------:R-:W-:Y:S01]  /*2160*/  ISETP.GT.U32.AND P1, PT, R0, R211, PT ;  /* 0x000000d30000720c */ /* 0x000fe20003f24070 */
[----:B------:R-:W-:Y:S01]  /*2170*/  IMAD.MOV R8, RZ, RZ, -R8 ;  /* 0x000000ffff087224 */ /* 0x000fe200078e0a08 */
[----:B------:R-:W-:Y:S01]  /*2180*/  IABS R9, R11 ;  /* 0x0000000b00097213 */ /* 0x000fe20000000000 */
[--C-:B------:R-:W-:Y:S01]  /*2190*/  @!P6 IMAD.IADD R212, R212, 0x1, -R0.reuse ;  /* 0x00000001d4d4e824 */ /* 0x100fe200078e0a00 */
[C---:B------:R-:W-:Y:S01]  /*21a0*/  ISETP.GT.U32.AND P6, PT, R0.reuse, R216, PT ;  /* 0x000000d80000720c */ /* 0x040fe20003fc4070 */
[C---:B------:R-:W-:Y:S01]  /*21b0*/  IMAD R215, R0.reuse, R8, R215 ;  /* 0x0000000800d77224 */ /* 0x040fe200078e02d7 */
[----:B------:R-:W-:Y:S01]  /*21c0*/  LOP3.LUT R8, R3, 0x38, RZ, 0xfc, !PT ;  /* 0x0000003803087812 */ /* 0x000fe200078efcff */
[----:B------:R-:W-:Y:S01]  /*21d0*/  @!P0 IMAD.MOV R209, RZ, RZ, -R209 ;  /* 0x000000ffffd18224 */ /* 0x000fe200078e0ad1 */
[----:B------:R-:W-:Y:S01]  /*21e0*/  ISETP.GT.U32.AND P0, PT, R0, R214, PT ;  /* 0x000000d60000720c */ /* 0x000fe20003f04070 */
[----:B------:R-:W-:Y:S01]  /*21f0*/  IMAD.HI.U32 R7, R2, R9, RZ ;  /* 0x0000000902077227 */ /* 0x000fe200078e00ff */
[----:B------:R-:W-:Y:S01]  /*2200*/  IABS R217, R8 ;  /* 0x0000000800d97213 */ /* 0x000fe20000000000 */
[----:B------:R2:W-:Y:S01]  /*2210*/  STL [R1+0x188c], R207 ;  /* 0x00188ccf01007387 */ /* 0x0005e20000100800 */
[----:B------:R-:W-:Y:S01]  /*2220*/  IABS R227, R13 ;  /* 0x0000000d00e37213 */ /* 0x000fe20000000000 */
[--C-:B------:R-:W-:Y:S01]  /*2230*/  @!P4 IMAD.IADD R213, R213, 0x1, -R0.reuse ;  /* 0x00000001d5d5c824 */ /* 0x100fe200078e0a00 */
[----:B------:R-:W-:Y:S01]  /*2240*/  ISETP.GE.AND P4, PT, R12, RZ, PT ;  /* 0x000000ff0c00720c */ /* 0x000fe20003f86270 */
[----:B------:R-:W-:Y:S01]  /*2250*/  IMAD.MOV R7, RZ, RZ, -R7 ;  /* 0x000000ffff077224 */ /* 0x000fe200078e0a07 */
[----:B------:R-:W-:Y:S01]  /*2260*/  LOP3.LUT R12, R3, 0x4a, RZ, 0xfc, !PT ;  /* 0x0000004a030c7812 */ /* 0x000fe200078efcff */
[--C-:B------:R-:W-:Y:S01]  /*2270*/  @!P1 IMAD.IADD R211, R211, 0x1, -R0.reuse ;  /* 0x00000001d3d39824 */ /* 0x100fe200078e0a00 */
[----:B------:R-:W-:Y:S01]  /*2280*/  ISETP.GE.AND P1, PT, R10, RZ, PT ;  /* 0x000000ff0a00720c */ /* 0x000fe20003f26270 */
[--C-:B------:R-:W-:Y:S01]  /*2290*/  @!P2 IMAD.IADD R210, R210, 0x1, -R0.reuse ;  /* 0x00000001d2d2a824 */ /* 0x100fe200078e0a00 */
[----:B------:R-:W-:Y:S01]  /*22a0*/  ISETP.GT.U32.AND P2, PT, R0, R215, PT ;  /* 0x000000d70000720c */ /* 0x000fe20003f44070 */
[----:B------:R-:W-:Y:S01]  /*22b0*/  IMAD.HI.U32 R5, R2, R217, RZ ;  /* 0x000000d902057227 */ /* 0x000fe200078e00ff */
[C---:B------:R-:W-:Y:S01]  /*22c0*/  LOP3.LUT R113, R3.reuse, 0x156, RZ, 0xfc, !PT ;  /* 0x0000015603717812 */ /* 0x040fe200078efcff */
[----:B------:R3:W-:Y:S01]  /*22d0*/  STL [R1+0x1890], R208 ;  /* 0x001890d001007387 */ /* 0x0007e20000100800 */
[----:B------:R-:W-:Y:S01]  /*22e0*/  IABS R109, R112 ;  /* 0x00000070006d7213 */ /* 0x000fe20000000000 */
[----:B------:R-:W-:Y:S01]  /*22f0*/  IMAD R218, R0, R7, R9 ;  /* 0x0000000700da7224 */ /* 0x000fe200078e0209 */
[C---:B------:R-:W-:Y:S01]  /*2300*/  LOP3.LUT R7, R3.reuse, 0x3c, RZ, 0xfc, !PT ;  /* 0x0000003c03077812 */ /* 0x040fe200078efcff */
[--C-:B------:R-:W-:Y:S01]  /*2310*/  @!P6 IMAD.IADD R216, R216, 0x1, -R0.reuse ;  /* 0x00000001d8d8e824 */ /* 0x100fe200078e0a00 */
[----:B------:R-:W-:Y:S01]  /*2320*/  IABS R111, R113 ;  /* 0x00000071006f7213 */ /* 0x000fe20000000000 */
[----:B------:R-:W-:Y:S01]  /*2330*/  IMAD.MOV R5, RZ, RZ, -R5 ;  /* 0x000000ffff057224 */ /* 0x000fe200078e0a05 */
[----:B------:R-:W-:Y:S01]  /*2340*/  IABS R219, R7 ;  /* 0x0000000700db7213 */ /* 0x000fe20000000000 */
[----:B------:R-:W-:Y:S01]  /*2350*/  @!P0 IMAD.IADD R214, R214, 0x1, -R0 ;  /* 0x00000001d6d68824 */ /* 0x000fe200078e0a00 */
[C---:B------:R-:W-:Y:S01]  /*2360*/  ISETP.GT.U32.AND P6, PT, R0.reuse, R216, PT ;  /* 0x000000d80000720c */ /* 0x040fe20003fc4070 */
[----:B------:R-:W-:Y:S01]  /*2370*/  IMAD R217, R0, R5, R217 ;  /* 0x0000000500d97224 */ /* 0x000fe200078e02d9 */
[----:B------:R-:W-:Y:S01]  /*2380*/  ISETP.GE.AND P0, PT, R14, RZ, PT ;  /* 0x000000ff0e00720c */ /* 0x000fe20003f06270 */
[----:B------:R-:W-:Y:S01]  /*2390*/  @!P5 IMAD.MOV R210, RZ, RZ, -R210 ;  /* 0x000000ffffd2d224 */ /* 0x000fe200078e0ad2 */
[----:B------:R-:W-:Y:S01]  /*23a0*/  ISETP.GT.U32.AND P5, PT, R0, R214, PT ;  /* 0x000000d60000720c */ /* 0x000fe20003fa4070 */
[----:B------:R-:W-:Y:S01]  /*23b0*/  @!P4 IMAD.MOV R213, RZ, RZ, -R213 ;  /* 0x000000ffffd5c224 */ /* 0x000fe200078e0ad5 */
[----:B------:R-:W-:Y:S01]  /*23c0*/  ISETP.GE.AND P4, PT, R16, RZ, PT ;  /* 0x000000ff1000720c */ /* 0x000fe20003f86270 */
[----:B------:R-:W-:Y:S01]  /*23d0*/  IMAD.HI.U32 R5, R2, R219, RZ ;  /* 0x000000db02057227 */ /* 0x000fe200078e00ff */
[----:B------:R-:W-:-:S02]  /*23e0*/  LOP3.LUT R14, R3, 0x70, RZ, 0xfc, !PT ;  /* 0x00000070030e7812 */ /* 0x000fc400078efcff */
[----:B------:R-:W-:Y:S01]  /*23f0*/  LOP3.LUT R16, R3, 0x98, RZ, 0xfc, !PT ;  /* 0x0000009803107812 */ /* 0x000fe200078efcff */
[----:B------:R-:W-:Y:S01]  /*2400*/  @!P1 IMAD.MOV R212, RZ, RZ, -R212 ;  /* 0x000000ffffd49224 */ /* 0x000fe200078e0ad4 */
[C---:B------:R-:W-:Y:S01]  /*2410*/  ISETP.GT.U32.AND P1, PT, R0.reuse, R217, PT ;  /* 0x000000d90000720c */ /* 0x040fe20003f24070 */
[--C-:B------:R-:W-:Y:S01]  /*2420*/  @!P2 IMAD.IADD R215, R215, 0x1, -R0.reuse ;  /* 0x00000001d7d7a824 */ /* 0x100fe200078e0a00 */
[----:B------:R-:W-:Y:S01]  /*2430*/  ISETP.GE.AND P2, PT, R15, RZ, PT ;  /* 0x000000ff0f00720c */ /* 0x000fe20003f46270 */
[----:B------:R-:W-:Y:S01]  /*2440*/  IMAD.MOV R5, RZ, RZ, -R5 ;  /* 0x000000ffff057224 */ /* 0x000fe200078e0a05 */
[----:B------:R-:W-:Y:S01]  /*2450*/  IABS R245, R14 ;  /* 0x0000000e00f57213 */ /* 0x000fe20000000000 */
[----:B------:R-:W-:Y:S01]  /*2460*/  @!P3 IMAD.MOV R211, RZ, RZ, -R211 ;  /* 0x000000ffffd3b224 */ /* 0x000fe200078e0ad3 */
[----:B------:R-:W-:Y:S01]  /*2470*/  ISETP.GT.U32.AND P3, PT, R0, R215, PT ;  /* 0x000000d70000720c */ /* 0x000fe20003f64070 */
[--C-:B------:R-:W-:Y:S01]  /*2480*/  @!P6 IMAD.IADD R216, R216, 0x1, -R0.reuse ;  /* 0x00000001d8d8e824 */ /* 0x100fe200078e0a00 */
[----:B------:R-:W-:Y:S01]  /*2490*/  ISETP.GE.AND P6, PT, R11, RZ, PT ;  /* 0x000000ff0b00720c */ /* 0x000fe20003fc6270 */
[----:B------:R-:W-:Y:S01]  /*24a0*/  IMAD R219, R0, R5, R219 ;  /* 0x0000000500db7224 */ /* 0x000fe200078e02db */
[----:B------:R-:W-:Y:S01]  /*24b0*/  LOP3.LUT R5, R3, 0x40, RZ, 0xfc, !PT ;  /* 0x0000004003057812 */ /* 0x000fe200078efcff */
[----:B------:R-:W-:Y:S01]  /*24c0*/  @!P5 IMAD.IADD R214, R214, 0x1, -R0 ;  /* 0x00000001d6d6d824 */ /* 0x000fe200078e0a00 */
[C---:B------:R-:W-:Y:S01]  /*24d0*/  ISETP.GT.U32.AND P5, PT, R0.reuse, R218, PT ;  /* 0x000000da0000720c */ /* 0x040fe20003fa4070 */
[----:B------:R-:W-:Y:S01]  /*24e0*/  @!P4 IMAD.MOV R216, RZ, RZ, -R216 ;  /* 0x000000ffffd8c224 */ /* 0x000fe200078e0ad8 */
[----:B------:R-:W-:Y:S01]  /*24f0*/  ISETP.GT.U32.AND P4, PT, R0, R219, PT ;  /* 0x000000db0000720c */ /* 0x000fe20003f84070 */
[----:B------:R-:W-:Y:S01]  /*2500*/  VIADD R10, R4, 0x3e ;  /* 0x0000003e040a7836 */ /* 0x000fe20000000000 */
[----:B------:R-:W-:Y:S01]  /*2510*/  IABS R221, R5 ;  /* 0x0000000500dd7213 */ /* 0x000fe20000000000 */
[----:B------:R-:W-:Y:S01]  /*2520*/  @!P1 IMAD.IADD R217, R217, 0x1, -R0 ;  /* 0x00000001d9d99824 */ /* 0x000fe200078e0a00 */
[----:B------:R-:W-:Y:S01]  /*2530*/  ISETP.GE.AND P1, PT, R7, RZ, PT ;  /* 0x000000ff0700720c */ /* 0x000fe20003f26270 */
[----:B------:R-:W-:Y:S01]  /*2540*/  @!P0 IMAD.MOV R214, RZ, RZ, -R214 ;  /* 0x000000ffffd68224 */ /* 0x000fe200078e0ad6 */
[----:B------:R-:W-:Y:S01]  /*2550*/  IABS R9, R10 ;  /* 0x0000000a00097213 */ /* 0x000fe20000000000 */
[----:B------:R-:W-:Y:S01]  /*2560*/  @!P3 IMAD.IADD R215, R215, 0x1, -R0 ;  /* 0x00000001d7d7b824 */ /* 0x000fe200078e0a00 */
[----:B------:R-:W-:Y:S01]  /*2570*/  ISETP.GT.U32.AND P0, PT, R0, R217, PT ;  /* 0x000000d90000720c */ /* 0x000fe20003f04070 */
[----:B------:R-:W-:Y:S01]  /*2580*/  VIADD R141, R4, 0x18e ;  /* 0x0000018e048d7836 */ /* 0x000fe20000000000 */
[----:B------:R-:W-:Y:S01]  /*2590*/  ISETP.GE.AND P3, PT, R8, RZ, PT ;  /* 0x000000ff0800720c */ /* 0x000fe20003f66270 */
[----:B------:R-:W-:Y:S01]  /*25a0*/  IMAD.HI.U32 R7, R2, R9, RZ ;  /* 0x0000000902077227 */ /* 0x000fe200078e00ff */
[----:B------:R-:W-:-:S02]  /*25b0*/  LOP3.LUT R11, R3, 0x48, RZ, 0xfc, !PT ;  /* 0x00000048030b7812 */ /* 0x000fc400078efcff */
[C---:B------:R-:W-:Y:S01]  /*25c0*/  LOP3.LUT R15, R3.reuse, 0x96, RZ, 0xfc, !PT ;  /* 0x00000096030f7812 */ /* 0x040fe200078efcff */
[----:B------:R-:W-:Y:S01]  /*25d0*/  @!P2 IMAD.MOV R215, RZ, RZ, -R215 ;  /* 0x000000ffffd7a224 */ /* 0x000fe200078e0ad7 */
[----:B------:R-:W-:Y:S01]  /*25e0*/  ISETP.GE.AND P2, PT, R10, RZ, PT ;  /* 0x000000ff0a00720c */ /* 0x000fe20003f46270 */
[--C-:B------:R-:W-:Y:S01]  /*25f0*/  @!P5 IMAD.IADD R218, R218, 0x1, -R0.reuse ;  /* 0x00000001dadad824 */ /* 0x100fe200078e0a00 */
[----:B------:R-:W-:Y:S01]  /*2600*/  LOP3.LUT R10, R3, 0x44, RZ, 0xfc, !PT ;  /* 0x00000044030a7812 */ /* 0x000fe200078efcff */
[--C-:B------:R-:W-:Y:S01]  /*2610*/  @!P4 IMAD.IADD R219, R219, 0x1, -R0.reuse ;  /* 0x00000001dbdbc824 */ /* 0x100fe200078e0a00 */
[----:B------:R-:W-:Y:S01]  /*2620*/  IADD3 R7, -R7, RZ, RZ ;  /* 0x000000ff07077210 */ /* 0x000fe20007ffe1ff */
[----:B------:R-:W-:Y:S01]  /*2630*/  @!P0 IMAD.IADD R217, R217, 0x1, -R0 ;  /* 0x00000001d9d98824 */ /* 0x000fe200078e0a00 */
[----:B------:R-:W-:Y:S01]  /*2640*/  ISETP.GT.U32.AND P5, PT, R0, R218, PT ;  /* 0x000000da0000720c */ /* 0x000fe20003fa4070 */
[----:B------:R-:W-:Y:S01]  /*2650*/  VIADD R146, R4, 0x19e ;  /* 0x0000019e04927836 */ /* 0x000fe20000000000 */
[----:B------:R-:W-:Y:S01]  /*2660*/  IABS R223, R10 ;  /* 0x0000000a00df7213 */ /* 0x000fe20000000000 */
[C---:B------:R-:W-:Y:S01]  /*2670*/  IMAD R220, R0.reuse, R7, R9 ;  /* 0x0000000700dc7224 */ /* 0x040fe200078e0209 */
[----:B------:R-:W-:Y:S01]  /*2680*/  ISETP.GT.U32.AND P4, PT, R0, R219, PT ;  /* 0x000000db0000720c */ /* 0x000fe20003f84070 */
[----:B------:R-:W-:Y:S01]  /*2690*/  @!P3 IMAD.MOV R217, RZ, RZ, -R217 ;  /* 0x000000ffffd9b224 */ /* 0x000fe200078e0ad9 */
[----:B------:R-:W-:Y:S01]  /*26a0*/  ISETP.GE.AND P0, PT, R5, RZ, PT ;  /* 0x000000ff0500720c */ /* 0x000fe20003f06270 */
[----:B------:R-:W-:Y:S01]  /*26b0*/  IMAD.HI.U32 R5, R2, R221, RZ ;  /* 0x000000dd02057227 */ /* 0x000fe200078e00ff */
[----:B------:R-:W-:-:S02]  /*26c0*/  LOP3.LUT R7, R3, 0x42, RZ, 0xfc, !PT ;  /* 0x0000004203077812 */ /* 0x000fc400078efcff */
[----:B------:R-:W-:Y:S01]  /*26d0*/  IABS R225, R11 ;  /* 0x0000000b00e17213 */ /* 0x000fe20000000000 */
[----:B------:R-:W-:Y:S01]  /*26e0*/  IMAD.HI.U32 R8, R2, R223, RZ ;  /* 0x000000df02087227 */ /* 0x000fe200078e00ff */
[----:B------:R-:W-:Y:S02]  /*26f0*/  IABS R9, R7 ;  /* 0x0000000700097213 */ /* 0x000fe40000000000 */
[----:B------:R-:W-:Y:S01]  /*2700*/  ISETP.GE.AND P3, PT, R7, RZ, PT ;  /* 0x000000ff0700720c */ /* 0x000fe20003f66270 */
[----:B------:R-:W-:Y:S01]  /*2710*/  IMAD.MOV R5, RZ, RZ, -R5 ;  /* 0x000000ffff057224 */ /* 0x000fe200078e0a05 */
[C---:B------:R-:W-:Y:S01]  /*2720*/  LOP3.LUT R118, R3.reuse, 0x164, RZ, 0xfc, !PT ;  /* 0x0000016403767812 */ /* 0x040fe200078efcff */
[----:B------:R-:W-:Y:S01]  /*2730*/  IMAD.MOV R8, RZ, RZ, -R8 ;  /* 0x000000ffff087224 */ /* 0x000fe200078e0a08 */
[C---:B------:R-:W-:Y:S01]  /*2740*/  LOP3.LUT R120, R3.reuse, 0x166, RZ, 0xfc, !PT ;  /* 0x0000016603787812 */ /* 0x040fe200078efcff */
[--C-:B------:R-:W-:Y:S01]  /*2750*/  @!P5 IMAD.IADD R218, R218, 0x1, -R0.reuse ;  /* 0x00000001dadad824 */ /* 0x100fe200078e0a00 */
[C---:B------:R-:W-:Y:S01]  /*2760*/  ISETP.GT.U32.AND P5, PT, R0.reuse, R220, PT ;  /* 0x000000dc0000720c */ /* 0x040fe20003fa4070 */
[C---:B------:R-:W-:Y:S01]  /*2770*/  IMAD R221, R0.reuse, R5, R221 ;  /* 0x0000000500dd7224 */ /* 0x040fe200078e02dd */
[----:B------:R-:W-:Y:S01]  /*2780*/  LOP3.LUT R122, R3, 0x168, RZ, 0xfc, !PT ;  /* 0x00000168037a7812 */ /* 0x000fe200078efcff */
[----:B------:R-:W-:Y:S01]  /*2790*/  @!P4 IMAD.IADD R219, R219, 0x1, -R0 ;  /* 0x00000001dbdbc824 */ /* 0x000fe200078e0a00 */
[----:B------:R-:W-:Y:S01]  /*27a0*/  LOP3.LUT R123, R3, 0x16a, RZ, 0xfc, !PT ;  /* 0x0000016a037b7812 */ /* 0x000fe200078efcff */
[C---:B------:R-:W-:Y:S01]  /*27b0*/  IMAD R223, R0.reuse, R8, R223 ;  /* 0x0000000800df7224 */ /* 0x040fe200078e02df */
[----:B------:R-:W-:Y:S01]  /*27c0*/  ISETP.GT.U32.AND P4, PT, R0, R221, PT ;  /* 0x000000dd0000720c */ /* 0x000fe20003f84070 */
[----:B------:R-:W-:Y:S01]  /*27d0*/  IMAD.HI.U32 R7, R2, R9, RZ ;  /* 0x0000000902077227 */ /* 0x000fe200078e00ff */
[----:B------:R-:W-:-:S02]  /*27e0*/  IABS R116, R122 ;  /* 0x0000007a00747213 */ /* 0x000fc40000000000 */
[----:B------:R-:W-:Y:S01]  /*27f0*/  IABS R119, R123 ;  /* 0x0000007b00777213 */ /* 0x000fe20000000000 */
[----:B------:R-:W-:Y:S01]  /*2800*/  @!P6 IMAD.MOV R218, RZ, RZ, -R218 ;  /* 0x000000ffffdae224 */ /* 0x000fe200078e0ada */
[----:B------:R-:W-:Y:S01]  /*2810*/  ISETP.GE.AND P6, PT, R10, RZ, PT ;  /* 0x000000ff0a00720c */ /* 0x000fe20003fc6270 */
[----:B------:R-:W-:Y:S01]  /*2820*/  @!P1 IMAD.MOV R219, RZ, RZ, -R219 ;  /* 0x000000ffffdb9224 */ /* 0x000fe200078e0adb */
[----:B------:R-:W-:Y:S01]  /*2830*/  ISETP.GT.U32.AND P1, PT, R0, R223, PT ;  /* 0x000000df0000720c */ /* 0x000fe20003f24070 */
[----:B------:R-:W-:Y:S01]  /*2840*/  IMAD.MOV R7, RZ, RZ, -R7 ;  /* 0x000000ffff077224 */ /* 0x000fe200078e0a07 */
[C---:B------:R-:W-:Y:S01]  /*2850*/  LOP3.LUT R10, R3.reuse, 0x46, RZ, 0xfc, !PT ;  /* 0x00000046030a7812 */ /* 0x040fe200078efcff */
[--C-:B------:R-:W-:Y:S01]  /*2860*/  @!P5 IMAD.IADD R220, R220, 0x1, -R0.reuse ;  /* 0x00000001dcdcd824 */ /* 0x100fe200078e0a00 */
[----:B------:R-:W-:Y:S01]  /*2870*/  LOP3.LUT R124, R3, 0x16c, RZ, 0xfc, !PT ;  /* 0x0000016c037c7812 */ /* 0x000fe200078efcff */
[----:B------:R-:W-:Y:S01]  /*2880*/  IMAD R222, R0, R7, R9 ;  /* 0x0000000700de7224 */ /* 0x000fe200078e0209 */
[----:B------:R-:W-:Y:S01]  /*2890*/  IABS R7, R10 ;  /* 0x0000000a00077213 */ /* 0x000fe20000000000 */
[----:B------:R-:W-:Y:S01]  /*28a0*/  @!P4 IMAD.IADD R221, R221, 0x1, -R0 ;  /* 0x00000001ddddc824 */ /* 0x000fe200078e0a00 */
[----:B------:R-:W-:Y:S01]  /*28b0*/  IABS R9, R12 ;  /* 0x0000000c00097213 */ /* 0x000fe20000000000 */
[----:B------:R-:W-:Y:S01]  /*28c0*/  IMAD.HI.U32 R8, R2, R227, RZ ;  /* 0x000000e302087227 */ /* 0x000fe200078e00ff */
[----:B------:R-:W-:-:S02]  /*28d0*/  ISETP.GT.U32.AND P5, PT, R0, R220, PT ;  /* 0x000000dc0000720c */ /* 0x000fc40003fa4070 */
[----:B------:R-:W-:Y:S01]  /*28e0*/  ISETP.GT.U32.AND P4, PT, R0, R221, PT ;  /* 0x000000dd0000720c */ /* 0x000fe20003f84070 */
[----:B------:R-:W-:Y:S01]  /*28f0*/  IMAD.HI.U32 R5, R2, R7, RZ ;  /* 0x0000000702057227 */ /* 0x000fe200078e00ff */
[----:B------:R-:W-:Y:S02]  /*2900*/  IABS R121, R124 ;  /* 0x0000007c00797213 */ /* 0x000fe40000000000 */
[----:B------:R-:W-:Y:S01]  /*2910*/  LOP3.LUT R126, R3, 0x170, RZ, 0xfc, !PT ;  /* 0x00000170037e7812 */ /* 0x000fe200078efcff */
[----:B------:R-:W-:Y:S01]  /*2920*/  @!P1 IMAD.IADD R223, R223, 0x1, -R0 ;  /* 0x00000001dfdf9824 */ /* 0x000fe200078e0a00 */
[C---:B------:R-:W-:Y:S01]  /*2930*/  LOP3.LUT R127, R3.reuse, 0x174, RZ, 0xfc, !PT ;  /* 0x00000174037f7812 */ /* 0x040fe200078efcff */
[----:B------:R-:W-:Y:S01]  /*2940*/  IMAD.MOV R5, RZ, RZ, -R5 ;  /* 0x000000ffff057224 */ /* 0x000fe200078e0a05 */
[----:B------:R-:W-:Y:S01]  /*2950*/  LOP3.LUT R128, R3, 0x176, RZ, 0xfc, !PT ;  /* 0x0000017603807812 */ /* 0x000fe200078efcff */
[----:B------:R-:W-:Y:S01]  /*2960*/  IMAD.MOV R8, RZ, RZ, -R8 ;  /* 0x000000ffff087224 */ /* 0x000fe200078e0a08 */
[C---:B------:R-:W-:Y:S01]  /*2970*/  ISETP.GT.U32.AND P1, PT, R0.reuse, R223, PT ;  /* 0x000000df0000720c */ /* 0x040fe20003f24070 */
[----:B------:R-:W-:Y:S01]  /*2980*/  IMAD R224, R0, R5, R7 ;  /* 0x0000000500e07224 */ /* 0x000fe200078e0207 */
[----:B------:R-:W-:Y:S01]  /*2990*/  IABS R125, R127 ;  /* 0x0000007f007d7213 */ /* 0x000fe20000000000 */
[----:B------:R-:W-:Y:S01]  /*29a0*/  IMAD.HI.U32 R7, R2, R9, RZ ;  /* 0x0000000902077227 */ /* 0x000fe200078e00ff */
[----:B------:R-:W-:-:S02]  /*29b0*/  IABS R129, R130 ;  /* 0x0000008200817213 */ /* 0x000fc40000000000 */
[C---:B------:R-:W-:Y:S01]  /*29c0*/  LOP3.LUT R132, R3.reuse, 0x180, RZ, 0xfc, !PT ;  /* 0x0000018003847812 */ /* 0x040fe200078efcff */
[----:B------:R-:W-:Y:S01]  /*29d0*/  IMAD.MOV R7, RZ, RZ, -R7 ;  /* 0x000000ffff077224 */ /* 0x000fe200078e0a07 */
[----:B------:R-:W-:Y:S01]  /*29e0*/  LOP3.LUT R134, R3, 0x182, RZ, 0xfc, !PT ;  /* 0x0000018203867812 */ /* 0x000fe200078efcff */
[--C-:B------:R-:W-:Y:S01]  /*29f0*/  @!P4 IMAD.IADD R221, R221, 0x1, -R0.reuse ;  /* 0x00000001ddddc824 */ /* 0x100fe200078e0a00 */
[C---:B------:R-:W-:Y:S01]  /*2a00*/  ISETP.GT.U32.AND P4, PT, R0.reuse, R224, PT ;  /* 0x000000e00000720c */ /* 0x040fe20003f84070 */
[C---:B------:R-:W-:Y:S01]  /*2a10*/  IMAD R226, R0.reuse, R7, R9 ;  /* 0x0000000700e27224 */ /* 0x040fe200078e0209 */
[----:B------:R-:W-:Y:S01]  /*2a20*/  IABS R131, R132 ;  /* 0x0000008400837213 */ /* 0x000fe20000000000 */
[C---:B------:R-:W-:Y:S01]  /*2a30*/  IMAD R227, R0.reuse, R8, R227 ;  /* 0x0000000800e37224 */ /* 0x040fe200078e02e3 */
[----:B------:R-:W-:Y:S01]  /*2a40*/  LOP3.LUT R8, R3, 0x50, RZ, 0xfc, !PT ;  /* 0x0000005003087812 */ /* 0x000fe200078efcff */
[--C-:B------:R-:W-:Y:S01]  /*2a50*/  @!P1 IMAD.IADD R223, R223, 0x1, -R0.reuse ;  /* 0x00000001dfdf9824 */ /* 0x100fe200078e0a00 */
[----:B------:R-:W-:Y:S01]  /*2a60*/  ISETP.GT.U32.AND P1, PT, R0, R226, PT ;  /* 0x000000e20000720c */ /* 0x000fe20003f24070 */
[----:B------:R-:W-:Y:S01]  /*2a70*/  @!P5 IMAD.IADD R220, R220, 0x1, -R0 ;  /* 0x00000001dcdcd824 */ /* 0x000fe200078e0a00 */
[----:B------:R-:W-:Y:S01]  /*2a80*/  ISETP.GT.U32.AND P5, PT, R0, R222, PT ;  /* 0x000000de0000720c */ /* 0x000fe20003fa4070 */
[----:B------:R-:W-:Y:S01]  /*2a90*/  VIADD R9, R4, 0x4e ;  /* 0x0000004e04097836 */ /* 0x000fe20000000000 */
[----:B------:R-:W-:Y:S01]  /*2aa0*/  IABS R229, R8 ;  /* 0x0000000800e57213 */ /* 0x000fe20000000000 */
[----:B------:R-:W-:Y:S01]  /*2ab0*/  IMAD.HI.U32 R5, R2, R225, RZ ;  /* 0x000000e102057227 */ /* 0x000fe200078e00ff */
[----:B------:R-:W-:-:S02]  /*2ac0*/  IABS R133, R134 ;  /* 0x0000008600857213 */ /* 0x000fc40000000000 */
[----:B------:R-:W-:Y:S01]  /*2ad0*/  IABS R7, R9 ;  /* 0x0000000900077213 */ /* 0x000fe20000000000 */
[----:B------:R-:W-:Y:S01]  /*2ae0*/  @!P6 IMAD.MOV R223, RZ, RZ, -R223 ;  /* 0x000000ffffdfe224 */ /* 0x000fe200078e0adf */
[----:B------:R-:W-:Y:S01]  /*2af0*/  ISETP.GT.U32.AND P6, PT, R0, R227, PT ;  /* 0x000000e30000720c */ /* 0x000fe20003fc4070 */
[----:B------:R-:W-:Y:S01]  /*2b00*/  IMAD.MOV R5, RZ, RZ, -R5 ;  /* 0x000000ffff057224 */ /* 0x000fe200078e0a05 */
[C---:B------:R-:W-:Y:S01]  /*2b10*/  LOP3.LUT R135, R3.reuse, 0x184, RZ, 0xfc, !PT ;  /* 0x0000018403877812 */ /* 0x040fe200078efcff */
[----:B------:R-:W-:Y:S01]  /*2b20*/  @!P4 IMAD.IADD R224, R224, 0x1, -R0 ;  /* 0x00000001e0e0c824 */ /* 0x000fe200078e0a00 */
[C---:B------:R-:W-:Y:S01]  /*2b30*/  LOP3.LUT R136, R3.reuse, 0x186, RZ, 0xfc, !PT ;  /* 0x0000018603887812 */ /* 0x040fe200078efcff */
[----:B------:R-:W-:Y:S01]  /*2b40*/  IMAD R225, R0, R5, R225 ;  /* 0x0000000500e17224 */ /* 0x000fe200078e02e1 */
[----:B------:R-:W-:Y:S01]  /*2b50*/  LOP3.LUT R138, R3, 0x18a, RZ, 0xfc, !PT ;  /* 0x0000018a038a7812 */ /* 0x000fe200078efcff */
[----:B------:R-:W-:Y:S01]  /*2b60*/  IMAD.HI.U32 R5, R2, R7, RZ ;  /* 0x0000000702057227 */ /* 0x000fe200078e00ff */
[----:B------:R-:W-:-:S02]  /*2b70*/  ISETP.GT.U32.AND P4, PT, R0, R224, PT ;  /* 0x000000e00000720c */ /* 0x000fc40003f84070 */
[C---:B------:R-:W-:Y:S01]  /*2b80*/  LOP3.LUT R140, R3.reuse, 0x18c, RZ, 0xfc, !PT ;  /* 0x0000018c038c7812 */ /* 0x040fe200078efcff */
[--C-:B------:R-:W-:Y:S01]  /*2b90*/  @!P1 IMAD.IADD R226, R226, 0x1, -R0.reuse ;  /* 0x00000001e2e29824 */ /* 0x100fe200078e0a00 */
[----:B------:R-:W-:Y:S01]  /*2ba0*/  IABS R139, R141 ;  /* 0x0000008d008b7213 */ /* 0x000fe20000000000 */
[--C-:B------:R-:W-:Y:S01]  /*2bb0*/  @!P5 IMAD.IADD R222, R222, 0x1, -R0.reuse ;  /* 0x00000001deded824 */ /* 0x100fe200078e0a00 */
[----:B------:R-:W-:Y:S01]  /*2bc0*/  IABS R137, R140 ;  /* 0x0000008c00897213 */ /* 0x000fe20000000000 */
[----:B------:R-:W-:Y:S01]  /*2bd0*/  IMAD.MOV R5, RZ, RZ, -R5 ;  /* 0x000000ffff057224 */ /* 0x000fe200078e0a05 */
[----:B------:R-:W-:Y:S01]  /*2be0*/  LOP3.LUT R142, R3, 0x192, RZ, 0xfc, !PT ;  /* 0x00000192038e7812 */ /* 0x000fe200078efcff */
[----:B------:R-:W-:Y:S01]  /*2bf0*/  @!P6 IMAD.IADD R227, R227, 0x1, -R0 ;  /* 0x00000001e3e3e824 */ /* 0x000fe200078e0a00 */
[C---:B------:R-:W-:Y:S01]  /*2c00*/  ISETP.GT.U32.AND P6, PT, R0.reuse, R226, PT ;  /* 0x000000e20000720c */ /* 0x040fe20003fc4070 */
[C---:B------:R-:W-:Y:S01]  /*2c10*/  IMAD R228, R0.reuse, R5, R7 ;  /* 0x0000000500e47224 */ /* 0x040fe200078e0207 */
[----:B------:R-:W-:Y:S01]  /*2c20*/  ISETP.GT.U32.AND P5, PT, R0, R222, PT ;  /* 0x000000de0000720c */ /* 0x000fe20003fa4070 */
[----:B------:R-:W-:Y:S01]  /*2c30*/  IMAD.HI.U32 R5, R2, R229, RZ ;  /* 0x000000e502057227 */ /* 0x000fe200078e00ff */
[----:B------:R-:W-:-:S02]  /*2c40*/  IABS R147, R146 ;  /* 0x0000009200937213 */ /* 0x000fc40000000000 */
[C---:B------:R-:W-:Y:S01]  /*2c50*/  LOP3.LUT R150, R3.reuse, 0x1a4, RZ, 0xfc, !PT ;  /* 0x000001a403967812 */ /* 0x040fe200078efcff */
[----:B------:R-:W-:Y:S01]  /*2c60*/  @!P2 IMAD.MOV R220, RZ, RZ, -R220 ;  /* 0x000000ffffdca224 */ /* 0x000fe200078e0adc */
[----:B------:R-:W-:Y:S01]  /*2c70*/  ISETP.GE.AND P2, PT, R10, RZ, PT ;  /* 0x000000ff0a00720c */ /* 0x000fe20003f46270 */
[----:B------:R-:W-:Y:S01]  /*2c80*/  @!P0 IMAD.MOV R221, RZ, RZ, -R221 ;  /* 0x000000ffffdd8224 */ /* 0x000fe200078e0add */
[----:B------:R-:W-:Y:S01]  /*2c90*/  ISETP.GT.U32.AND P0, PT, R0, R225, PT ;  /* 0x000000e10000720c */ /* 0x000fe20003f04070 */
[----:B------:R-:W-:Y:S01]  /*2ca0*/  IMAD.MOV R5, RZ, RZ, -R5 ;  /* 0x000000ffff057224 */ /* 0x000fe200078e0a05 */
[----:B------:R-:W-:Y:S01]  /*2cb0*/  LOP3.LUT R10, R3, 0x52, RZ, 0xfc, !PT ;  /* 0x00000052030a7812 */ /* 0x000fe200078efcff */
[--C-:B------:R-:W-:Y:S01]  /*2cc0*/  @!P4 IMAD.IADD R224, R224, 0x1, -R0.reuse ;  /* 0x00000001e0e0c824 */ /* 0x100fe200078e0a00 */
[----:B------:R-:W-:Y:S01]  /*2cd0*/  ISETP.GE.AND P4, PT, R13, RZ, PT ;  /* 0x000000ff0d00720c */ /* 0x000fe20003f86270 */
[----:B------:R-:W-:Y:S01]  /*2ce0*/  IMAD R229, R0, R5, R229 ;  /* 0x0000000500e57224 */ /* 0x000fe200078e02e5 */
[C---:B------:R-:W-:Y:S01]  /*2cf0*/  LOP3.LUT R13, R3.reuse, 0x56, RZ, 0xfc, !PT ;  /* 0x00000056030d7812 */ /* 0x040fe200078efcff */
[--C-:B------:R-:W-:Y:S01]  /*2d00*/  @!P6 IMAD.IADD R226, R226, 0x1, -R0.reuse ;  /* 0x00000001e2e2e824 */ /* 0x100fe200078e0a00 */
[----:B------:R-:W-:Y:S01]  /*2d10*/  LOP3.LUT R155, R3, 0x1a2, RZ, 0xfc, !PT ;  /* 0x000001a2039b7812 */ /* 0x000fe200078efcff */
[----:B------:R-:W-:Y:S01]  /*2d20*/  @!P5 IMAD.IADD R222, R222, 0x1, -R0 ;  /* 0x00000001deded824 */ /* 0x000fe200078e0a00 */
[C---:B------:R-:W-:Y:S01]  /*2d30*/  ISETP.GT.U32.AND P6, PT, R0.reuse, R229, PT ;  /* 0x000000e50000720c */ /* 0x040fe20003fc4070 */
[----:B------:R-:W-:Y:S01]  /*2d40*/  @!P2 IMAD.MOV R224, RZ, RZ, -R224 ;  /* 0x000000ffffe0a224 */ /* 0x000fe200078e0ae0 */
[----:B------:R-:W-:Y:S01]  /*2d50*/  ISETP.GT.U32.AND P2, PT, R0, R227, PT ;  /* 0x000000e30000720c */ /* 0x000fe20003f44070 */
[----:B------:R-:W-:Y:S01]  /*2d60*/  @!P3 IMAD.MOV R222, RZ, RZ, -R222 ;  /* 0x000000ffffdeb224 */ /* 0x000fe200078e0ade */
[----:B------:R-:W-:Y:S01]  /*2d70*/  ISETP.GE.AND P3, PT, R12, RZ, PT ;  /* 0x000000ff0c00720c */ /* 0x000fe20003f66270 */
[--C-:B------:R-:W-:Y:S01]  /*2d80*/  @!P0 IMAD.IADD R225, R225, 0x1, -R0.reuse ;  /* 0x00000001e1e18824 */ /* 0x100fe200078e0a00 */
[----:B------:R-:W-:Y:S01]  /*2d90*/  ISETP.GE.AND P0, PT, R9, RZ, PT ;  /* 0x000000ff0900720c */ /* 0x000fe20003f06270 */
[C---:B------:R-:W-:Y:S01]  /*2da0*/  VIADD R157, R4.reuse, 0x1ae ;  /* 0x000001ae049d7836 */ /* 0x040fe20000000000 */
[----:B------:R-:W-:Y:S01]  /*2db0*/  LOP3.LUT R12, R3, 0x54, RZ, 0xfc, !PT ;  /* 0x00000054030c7812 */ /* 0x000fe200078efcff */
[C---:B------:R-:W-:Y:S01]  /*2dc0*/  VIADD R169, R4.reuse, 0x1ce ;  /* 0x000001ce04a97836 */ /* 0x040fe20000000000 */
[----:B------:R-:W-:Y:S01]  /*2dd0*/  IABS R9, R10 ;  /* 0x0000000a00097213 */ /* 0x000fe20000000000 */
[----:B-1----:R-:W-:Y:S01]  /*2de0*/  VIADD R204, R4, 0x1ee ;  /* 0x000001ee04cc7836 */ /* 0x002fe20000000000 */
[----:B------:R-:W-:Y:S01]  /*2df0*/  ISETP.GT.U32.AND P1, PT, R0, R225, PT ;  /* 0x000000e10000720c */ /* 0x000fe20003f24070 */
[----:B------:R-:W-:Y:S01]  /*2e00*/  @!P6 IMAD.IADD R229, R229, 0x1, -R0 ;  /* 0x00000001e5e5e824 */ /* 0x000fe200078e0a00 */
[----:B------:R-:W-:Y:S01]  /*2e10*/  IABS R231, R12 ;  /* 0x0000000c00e77213 */ /* 0x000fe20000000000 */
[----:B------:R-:W-:Y:S01]  /*2e20*/  IMAD.HI.U32 R5, R2, R9, RZ ;  /* 0x0000000902057227 */ /* 0x000fe200078e00ff */
[----:B------:R-:W-:-:S02]  /*2e30*/  ISETP.GE.AND P5, PT, R11, RZ, PT ;  /* 0x000000ff0b00720c */ /* 0x000fc40003fa6270 */
[----:B------:R-:W-:Y:S01]  /*2e40*/  IABS R11, R13 ;  /* 0x0000000d000b7213 */ /* 0x000fe20000000000 */
[----:B------:R-:W-:Y:S01]  /*2e50*/  IMAD.HI.U32 R7, R2, R231, RZ ;  /* 0x000000e702077227 */ /* 0x000fe200078e00ff */
[----:B------:R-:W-:Y:S02]  /*2e60*/  ISETP.GT.U32.AND P6, PT, R0, R229, PT ;  /* 0x000000e50000720c */ /* 0x000fe40003fc4070 */
[----:B------:R-:W-:Y:S01]  /*2e70*/  IABS R149, R150 ;  /* 0x0000009600957213 */ /* 0x000fe20000000000 */
[----:B------:R-:W-:Y:S01]  /*2e80*/  IMAD.MOV R5, RZ, RZ, -R5 ;  /* 0x000000ffff057224 */ /* 0x000fe200078e0a05 */
[----:B------:R-:W-:Y:S01]  /*2e90*/  LOP3.LUT R154, R3, 0x1a6, RZ, 0xfc, !PT ;  /* 0x000001a6039a7812 */ /* 0x000fe200078efcff */
[----:B------:R-:W-:Y:S01]  /*2ea0*/  @!P2 IMAD.IADD R227, R227, 0x1, -R0 ;  /* 0x00000001e3e3a824 */ /* 0x000fe200078e0a00 */
[----:B------:R-:W-:Y:S01]  /*2eb0*/  ISETP.GE.AND P2, PT, R8, RZ, PT ;  /* 0x000000ff0800720c */ /* 0x000fe20003f46270 */
[----:B------:R-:W-:Y:S01]  /*2ec0*/  IMAD.HI.U32 R8, R2, R11, RZ ;  /* 0x0000000b02087227 */ /* 0x000fe200078e00ff */
[----:B------:R-:W-:-:S02]  /*2ed0*/  IABS R151, R154 ;  /* 0x0000009a00977213 */ /* 0x000fc40000000000 */
[C---:B------:R-:W-:Y:S01]  /*2ee0*/  LOP3.LUT R152, R3.reuse, 0x1a8, RZ, 0xfc, !PT ;  /* 0x000001a803987812 */ /* 0x040fe200078efcff */
[----:B------:R-:W-:Y:S01]  /*2ef0*/  IMAD.MOV R7, RZ, RZ, -R7 ;  /* 0x000000ffff077224 */ /* 0x000fe200078e0a07 */
[----:B------:R-:W-:Y:S01]  /*2f00*/  LOP3.LUT R156, R3, 0x1aa, RZ, 0xfc, !PT ;  /* 0x000001aa039c7812 */ /* 0x000fe200078efcff */
[C---:B------:R-:W-:Y:S01]  /*2f10*/  IMAD R230, R0.reuse, R5, R9 ;  /* 0x0000000500e67224 */ /* 0x040fe200078e0209 */
[----:B------:R-:W-:Y:S01]  /*2f20*/  IABS R153, R152 ;  /* 0x0000009800997213 */ /* 0x000fe20000000000 */
[----:B------:R-:W-:Y:S01]  /*2f30*/  @!P1 IMAD.IADD R225, R225, 0x1, -R0 ;  /* 0x00000001e1e19824 */ /* 0x000fe200078e0a00 */
[C---:B------:R-:W-:Y:S01]  /*2f40*/  ISETP.GT.U32.AND P1, PT, R0.reuse, R228, PT ;  /* 0x000000e40000720c */ /* 0x040fe20003f24070 */
[----:B------:R-:W-:Y:S01]  /*2f50*/  IMAD.MOV R8, RZ, RZ, -R8 ;  /* 0x000000ffff087224 */ /* 0x000fe200078e0a08 */
[C---:B------:R-:W-:Y:S01]  /*2f60*/  LOP3.LUT R158, R3.reuse, 0x1ac, RZ, 0xfc, !PT ;  /* 0x000001ac039e7812 */ /* 0x040fe200078efcff */
[C---:B------:R-:W-:Y:S01]  /*2f70*/  IMAD R231, R0.reuse, R7, R231 ;  /* 0x0000000700e77224 */ /* 0x040fe200078e02e7 */
[C---:B------:R-:W-:Y:S01]  /*2f80*/  LOP3.LUT R159, R3.reuse, 0x1b8, RZ, 0xfc, !PT ;  /* 0x000001b8039f7812 */ /* 0x040fe200078efcff */
[----:B------:R-:W-:Y:S01]  /*2f90*/  @!P3 IMAD.MOV R226, RZ, RZ, -R226 ;  /* 0x000000ffffe2b224 */ /* 0x000fe200078e0ae2 */
[C---:B------:R-:W-:Y:S01]  /*2fa0*/  ISETP.GT.U32.AND P3, PT, R0.reuse, R230, PT ;  /* 0x000000e60000720c */ /* 0x040fe20003f64070 */
[C---:B------:R-:W-:Y:S01]  /*2fb0*/  IMAD R232, R0.reuse, R8, R11 ;  /* 0x0000000800e87224 */ /* 0x040fe200078e020b */
[----:B------:R-:W-:Y:S01]  /*2fc0*/  LOP3.LUT R8, R3, 0x58, RZ, 0xfc, !PT ;  /* 0x0000005803087812 */ /* 0x000fe200078efcff */
[----:B------:R-:W-:Y:S01]  /*2fd0*/  @!P4 IMAD.MOV R227, RZ, RZ, -R227 ;  /* 0x000000ffffe3c224 */ /* 0x000fe200078e0ae3 */
[C---:B------:R-:W-:Y:S01]  /*2fe0*/  ISETP.GT.U32.AND P4, PT, R0.reuse, R231, PT ;  /* 0x000000e70000720c */ /* 0x040fe20003f84070 */
[--C-:B------:R-:W-:Y:S01]  /*2ff0*/  @!P6 IMAD.IADD R229, R229, 0x1, -R0.reuse ;  /* 0x00000001e5e5e824 */ /* 0x100fe200078e0a00 */
[----:B------:R-:W-:Y:S01]  /*3000*/  ISETP.GT.U32.AND P6, PT, R0, R232, PT ;  /* 0x000000e80000720c */ /* 0x000fe20003fc4070 */
[--C-:B------:R-:W-:Y:S01]  /*3010*/  @!P1 IMAD.IADD R228, R228, 0x1, -R0.reuse ;  /* 0x00000001e4e49824 */ /* 0x100fe200078e0a00 */
[----:B------:R-:W-:Y:S01]  /*3020*/  ISETP.GE.AND P1, PT, R10, RZ, PT ;  /* 0x000000ff0a00720c */ /* 0x000fe20003f26270 */
[----:B------:R-:W-:Y:S01]  /*3030*/  @!P5 IMAD.MOV R225, RZ, RZ, -R225 ;  /* 0x000000ffffe1d224 */ /* 0x000fe200078e0ae1 */
[----:B------:R-:W-:Y:S01]  /*3040*/  IABS R233, R8 ;  /* 0x0000000800e97213 */ /* 0x000fe20000000000 */
[----:B------:R-:W-:Y:S01]  /*3050*/  @!P2 IMAD.MOV R229, RZ, RZ, -R229 ;  /* 0x000000ffffe5a224 */ /* 0x000fe200078e0ae5 */
[----:B------:R-:W-:Y:S01]  /*3060*/  LOP3.LUT R10, R3, 0x5a, RZ, 0xfc, !PT ;  /* 0x0000005a030a7812 */ /* 0x000fe200078efcff */
[----:B------:R-:W-:Y:S01]  /*3070*/  @!P3 IMAD.IADD R230, R230, 0x1, -R0 ;  /* 0x00000001e6e6b824 */ /* 0x000fe200078e0a00 */
[----:B------:R-:W-:Y:S01]  /*3080*/  ISETP.GT.U32.AND P5, PT, R0, R228, PT ;  /* 0x000000e40000720c */ /* 0x000fe20003fa4070 */
[----:B------:R-:W-:Y:S01]  /*3090*/  IMAD.HI.U32 R5, R2, R233, RZ ;  /* 0x000000e902057227 */ /* 0x000fe200078e00ff */
[----:B------:R-:W-:-:S02]  /*30a0*/  IABS R9, R10 ;  /* 0x0000000a00097213 */ /* 0x000fc40000000000 */
[----:B------:R-:W-:Y:S01]  /*30b0*/  LOP3.LUT R11, R3, 0x5c, RZ, 0xfc, !PT ;  /* 0x0000005c030b7812 */ /* 0x000fe200078efcff */
[--C-:B------:R-:W-:Y:S01]  /*30c0*/  @!P4 IMAD.IADD R231, R231, 0x1, -R0.reuse ;  /* 0x00000001e7e7c824 */ /* 0x100fe200078e0a00 */
[----:B------:R-:W-:Y:S01]  /*30d0*/  ISETP.GT.U32.AND P4, PT, R0, R230, PT ;  /* 0x000000e60000720c */ /* 0x000fe20003f84070 */
[--C-:B------:R-:W-:Y:S01]  /*30e0*/  @!P6 IMAD.IADD R232, R232, 0x1, -R0.reuse ;  /* 0x00000001e8e8e824 */ /* 0x100fe200078e0a00 */
[----:B------:R-:W-:Y:S01]  /*30f0*/  IABS R235, R11 ;  /* 0x0000000b00eb7213 */ /* 0x000fe20000000000 */
[----:B------:R-:W-:Y:S01]  /*3100*/  IMAD.MOV R7, RZ, RZ, -R5 ;  /* 0x000000ffff077224 */ /* 0x000fe200078e0a05 */
[----:B------:R-:W-:Y:S01]  /*3110*/  ISETP.GT.U32.AND P6, PT, R0, R231, PT ;  /* 0x000000e70000720c */ /* 0x000fe20003fc4070 */
[----:B------:R-:W-:Y:S01]  /*3120*/  IMAD.HI.U32 R5, R2, R9, RZ ;  /* 0x0000000902057227 */ /* 0x000fe200078e00ff */
[----:B------:R-:W-:Y:S02]  /*3130*/  ISETP.GE.AND P3, PT, R13, RZ, PT ;  /* 0x000000ff0d00720c */ /* 0x000fe40003f66270 */
[C---:B------:R-:W-:Y:S01]  /*3140*/  LOP3.LUT R13, R3.reuse, 0x60, RZ, 0xfc, !PT ;  /* 0x00000060030d7812 */ /* 0x040fe200078efcff */
[----:B------:R-:W-:Y:S01]  /*3150*/  IMAD R233, R0, R7, R233 ;  /* 0x0000000700e97224 */ /* 0x000fe200078e02e9 */
[----:B------:R-:W-:Y:S01]  /*3160*/  IABS R161, R159 ;  /* 0x0000009f00a17213 */ /* 0x000fe20000000000 */
[----:B------:R-:W-:Y:S01]  /*3170*/  IMAD.MOV R5, RZ, RZ, -R5 ;  /* 0x000000ffff057224 */ /* 0x000fe200078e0a05 */
[----:B------:R-:W-:Y:S01]  /*3180*/  IABS R237, R13 ;  /* 0x0000000d00ed7213 */ /* 0x000fe20000000000 */
[--C-:B------:R-:W-:Y:S01]  /*3190*/  @!P4 IMAD.IADD R230, R230, 0x1, -R0.reuse ;  /* 0x00000001e6e6c824 */ /* 0x100fe200078e0a00 */
[C---:B------:R-:W-:Y:S01]  /*31a0*/  ISETP.GT.U32.AND P4, PT, R0.reuse, R233, PT ;  /* 0x000000e90000720c */ /* 0x040fe20003f84070 */
[----:B------:R-:W-:Y:S01]  /*31b0*/  IMAD R234, R0, R5, R9 ;  /* 0x0000000500ea7224 */ /* 0x000fe200078e0209 */
[----:B------:R-:W-:Y:S01]  /*31c0*/  LOP3.LUT R160, R3, 0x1ba, RZ, 0xfc, !PT ;  /* 0x000001ba03a07812 */ /* 0x000fe200078efcff */
[--C-:B------:R-:W-:Y:S01]  /*31d0*/  @!P6 IMAD.IADD R231, R231, 0x1, -R0.reuse ;  /* 0x00000001e7e7e824 */ /* 0x100fe200078e0a00 */
[----:B------:R-:W-:Y:S01]  /*31e0*/  LOP3.LUT R165, R3, 0x1bc, RZ, 0xfc, !PT ;  /* 0x000001bc03a57812 */ /* 0x000fe200078efcff */
[----:B------:R-:W-:Y:S01]  /*31f0*/  @!P5 IMAD.IADD R228, R228, 0x1, -R0 ;  /* 0x00000001e4e4d824 */ /* 0x000fe200078e0a00 */
[----:B------:R-:W-:Y:S01]  /*3200*/  ISETP.GT.U32.AND P6, PT, R0, R234, PT ;  /* 0x000000ea0000720c */ /* 0x000fe20003fc4070 */
[----:B------:R-:W-:Y:S01]  /*3210*/  IMAD.HI.U32 R5, R2, R235, RZ ;  /* 0x000000eb02057227 */ /* 0x000fe200078e00ff */
[----:B------:R-:W-:-:S02]  /*3220*/  ISETP.GE.AND P5, PT, R12, RZ, PT ;  /* 0x000000ff0c00720c */ /* 0x000fc40003fa6270 */
[----:B------:R-:W-:Y:S01]  /*3230*/  IABS R163, R160 ;  /* 0x000000a000a37213 */ /* 0x000fe20000000000 */
[----:B------:R-:W-:Y:S01]  /*3240*/  VIADD R12, R4, 0x5e ;  /* 0x0000005e040c7836 */ /* 0x000fe20000000000 */
[----:B------:R-:W-:Y:S01]  /*3250*/  LOP3.LUT R162, R3, 0x1c0, RZ, 0xfc, !PT ;  /* 0x000001c003a27812 */ /* 0x000fe200078efcff */
[----:B------:R-:W-:Y:S01]  /*3260*/  @!P4 IMAD.IADD R233, R233, 0x1, -R0 ;  /* 0x00000001e9e9c824 */ /* 0x000fe200078e0a00 */
[----:B------:R-:W-:Y:S01]  /*3270*/  ISETP.GE.AND P4, PT, R10, RZ, PT ;  /* 0x000000ff0a00720c */ /* 0x000fe20003f86270 */
[----:B------:R-:W-:Y:S01]  /*3280*/  IMAD.MOV R7, RZ, RZ, -R5 ;  /* 0x000000ffff077224 */ /* 0x000fe200078e0a05 */
[----:B------:R-:W-:Y:S01]  /*3290*/  IABS R9, R12 ;  /* 0x0000000c00097213 */ /* 0x000fe20000000000 */
[----:B------:R-:W-:Y:S01]  /*32a0*/  @!P0 IMAD.MOV R228, RZ, RZ, -R228 ;  /* 0x000000ffffe48224 */ /* 0x000fe200078e0ae4 */
[----:B------:R-:W-:Y:S01]  /*32b0*/  ISETP.GT.U32.AND P0, PT, R0, R232, PT ;  /* 0x000000e80000720c */ /* 0x000fe20003f04070 */
[----:B------:R-:W-:Y:S01]  /*32c0*/  @!P6 IMAD.IADD R234, R234, 0x1, -R0 ;  /* 0x00000001eaeae824 */ /* 0x000fe200078e0a00 */
[----:B------:R-:W-:Y:S01]  /*32d0*/  ISETP.GT.U32.AND P6, PT, R0, R233, PT ;  /* 0x000000e90000720c */ /* 0x000fe20003fc4070 */
[----:B------:R-:W-:Y:S01]  /*32e0*/  IMAD.HI.U32 R5, R2, R9, RZ ;  /* 0x0000000902057227 */ /* 0x000fe200078e00ff */
[----:B------:R-:W-:-:S02]  /*32f0*/  LOP3.LUT R10, R3, 0x66, RZ, 0xfc, !PT ;  /* 0x00000066030a7812 */ /* 0x000fc400078efcff */
[C---:B------:R-:W-:Y:S01]  /*3300*/  LOP3.LUT R164, R3.reuse, 0x1c2, RZ, 0xfc, !PT ;  /* 0x000001c203a47812 */ /* 0x040fe200078efcff */
[C---:B------:R-:W-:Y:S01]  /*3310*/  IMAD R235, R0.reuse, R7, R235 ;  /* 0x0000000700eb7224 */ /* 0x040fe200078e02eb */
[----:B------:R-:W-:Y:S01]  /*3320*/  LOP3.LUT R175, R3, 0x1cc, RZ, 0xfc, !PT ;  /* 0x000001cc03af7812 */ /* 0x000fe200078efcff */
[----:B------:R-:W-:Y:S01]  /*3330*/  IMAD.MOV R236, RZ, RZ, -R5 ;  /* 0x000000ffffec7224 */ /* 0x000fe200078e0a05 */
[----:B------:R-:W-:Y:S01]  /*3340*/  IABS R166, R164 ;  /* 0x000000a400a67213 */ /* 0x000fe20000000000 */
[----:B------:R-:W-:Y:S01]  /*3350*/  @!P1 IMAD.MOV R230, RZ, RZ, -R230 ;  /* 0x000000ffffe69224 */ /* 0x000fe200078e0ae6 */
[C---:B------:R-:W-:Y:S01]  /*3360*/  ISETP.GT.U32.AND P1, PT, R0.reuse, R234, PT ;  /* 0x000000ea0000720c */ /* 0x040fe20003f24070 */
[C---:B------:R-:W-:Y:S01]  /*3370*/  IMAD R236, R0.reuse, R236, R9 ;  /* 0x000000ec00ec7224 */ /* 0x040fe200078e0209 */
[----:B------:R-:W-:Y:S01]  /*3380*/  ISETP.GT.U32.AND P2, PT, R0, R235, PT ;  /* 0x000000eb0000720c */ /* 0x000fe20003f44070 */
[----:B------:R-:W-:Y:S01]  /*3390*/  @!P6 IMAD.IADD R233, R233, 0x1, -R0 ;  /* 0x00000001e9e9e824 */ /* 0x000fe200078e0a00 */
[----:B------:R-:W-:Y:S01]  /*33a0*/  IABS R9, R10 ;  /* 0x0000000a00097213 */ /* 0x000fe20000000000 */
[----:B------:R-:W-:Y:S01]  /*33b0*/  IMAD.HI.U32 R5, R2, R237, RZ ;  /* 0x000000ed02057227 */ /* 0x000fe200078e00ff */
[----:B------:R-:W-:-:S02]  /*33c0*/  ISETP.GT.U32.AND P6, PT, R0, R236, PT ;  /* 0x000000ec0000720c */ /* 0x000fc40003fc4070 */
[C---:B------:R-:W-:Y:S01]  /*33d0*/  LOP3.LUT R172, R3.reuse, 0x1d0, RZ, 0xfc, !PT ;  /* 0x000001d003ac7812 */ /* 0x040fe200078efcff */
[--C-:B------:R-:W-:Y:S01]  /*33e0*/  @!P0 IMAD.IADD R232, R232, 0x1, -R0.reuse ;  /* 0x00000001e8e88824 */ /* 0x100fe200078e0a00 */
[----:B------:R-:W-:Y:S01]  /*33f0*/  ISETP.GE.AND P0, PT, R8, RZ, PT ;  /* 0x000000ff0800720c */ /* 0x000fe20003f06270 */
[----:B------:R-:W-:Y:S01]  /*3400*/  IMAD.MOV R5, RZ, RZ, -R5 ;  /* 0x000000ffff057224 */ /* 0x000fe200078e0a05 */
[----:B------:R-:W-:Y:S01]  /*3410*/  LOP3.LUT R8, R3, 0x62, RZ, 0xfc, !PT ;  /* 0x0000006203087812 */ /* 0x000fe200078efcff */
[--C-:B------:R-:W-:Y:S01]  /*3420*/  @!P1 IMAD.IADD R234, R234, 0x1, -R0.reuse ;  /* 0x00000001eaea9824 */ /* 0x100fe200078e0a00 */
[----:B------:R-:W-:Y:S01]  /*3430*/  ISETP.GE.AND P1, PT, R13, RZ, PT ;  /* 0x000000ff0d00720c */ /* 0x000fe20003f26270 */
[--C-:B------:R-:W-:Y:S01]  /*3440*/  @!P2 IMAD.IADD R235, R235, 0x1, -R0.reuse ;  /* 0x00000001ebeba824 */ /* 0x100fe200078e0a00 */
[----:B------:R-:W-:Y:S01]  /*3450*/  IABS R7, R8 ;  /* 0x0000000800077213 */ /* 0x000fe20000000000 */
[----:B------:R-:W-:Y:S01]  /*3460*/  IMAD R237, R0, R5, R237 ;  /* 0x0000000500ed7224 */ /* 0x000fe200078e02ed */
[----:B------:R-:W-:Y:S01]  /*3470*/  ISETP.GE.AND P2, PT, R8, RZ, PT ;  /* 0x000000ff0800720c */ /* 0x000fe20003f46270 */
[----:B------:R-:W-:Y:S01]  /*3480*/  @!P6 IMAD.IADD R236, R236, 0x1, -R0 ;  /* 0x00000001ecece824 */ /* 0x000fe200078e0a00 */
[C---:B------:R-:W-:Y:S01]  /*3490*/  ISETP.GT.U32.AND P6, PT, R0.reuse, R235, PT ;  /* 0x000000eb0000720c */ /* 0x040fe20003fc4070 */
[----:B------:R-:W-:Y:S01]  /*34a0*/  @!P4 IMAD.MOV R234, RZ, RZ, -R234 ;  /* 0x000000ffffeac224 */ /* 0x000fe200078e0aea */
[----:B------:R-:W-:Y:S01]  /*34b0*/  ISETP.GT.U32.AND P4, PT, R0, R237, PT ;  /* 0x000000ed0000720c */ /* 0x000fe20003f84070 */
[----:B------:R-:W-:Y:S01]  /*34c0*/  IMAD.HI.U32 R5, R2, R7, RZ ;  /* 0x0000000702057227 */ /* 0x000fe200078e00ff */
[----:B------:R-:W-:-:S02]  /*34d0*/  LOP3.LUT R8, R3, 0x64, RZ, 0xfc, !PT ;  /* 0x0000006403087812 */ /* 0x000fc400078efcff */
[----:B------:R-:W-:Y:S01]  /*34e0*/  LOP3.LUT R184, R3, 0x1dc, RZ, 0xfc, !PT ;  /* 0x000001dc03b87812 */ /* 0x000fe200078efcff */
[----:B------:R-:W-:Y:S01]  /*34f0*/  @!P5 IMAD.MOV R231, RZ, RZ, -R231 ;  /* 0x000000ffffe7d224 */ /* 0x000fe200078e0ae7 */
[----:B------:R-:W-:Y:S01]  /*3500*/  ISETP.GE.AND P5, PT, R11, RZ, PT ;  /* 0x000000ff0b00720c */ /* 0x000fe20003fa6270 */
[----:B------:R-:W-:Y:S01]  /*3510*/  @!P0 IMAD.MOV R233, RZ, RZ, -R233 ;  /* 0x000000ffffe98224 */ /* 0x000fe200078e0ae9 */
[----:B------:R-:W-:Y:S01]  /*3520*/  ISETP.GT.U32.AND P0, PT, R0, R236, PT ;  /* 0x000000ec0000720c */ /* 0x000fe20003f04070 */
[----:B------:R-:W-:Y:S01]  /*3530*/  IMAD.MOV R5, RZ, RZ, -R5 ;  /* 0x000000ffff057224 */ /* 0x000fe200078e0a05 */
[----:B------:R-:W-:Y:S01]  /*3540*/  IABS R239, R8 ;  /* 0x0000000800ef7213 */ /* 0x000fe20000000000 */
[----:B------:R-:W-:Y:S01]  /*3550*/  @!P3 IMAD.MOV R232, RZ, RZ, -R232 ;  /* 0x000000ffffe8b224 */ /* 0x000fe200078e0ae8 */
[----:B------:R-:W-:Y:S01]  /*3560*/  ISETP.GE.AND P3, PT, R12, RZ, PT ;  /* 0x000000ff0c00720c */ /* 0x000fe20003f66270 */
[C---:B------:R-:W-:Y:S01]  /*3570*/  IMAD R238, R0.reuse, R5, R7 ;  /* 0x0000000500ee7224 */ /* 0x040fe200078e0207 */
[----:B------:R-:W-:Y:S01]  /*3580*/  LOP3.LUT R12, R3, 0x68, RZ, 0xfc, !PT ;  /* 0x00000068030c7812 */ /* 0x000fe200078efcff */
[--C-:B------:R-:W-:Y:S01]  /*3590*/  @!P6 IMAD.IADD R235, R235, 0x1, -R0.reuse ;  /* 0x00000001ebebe824 */ /* 0x100fe200078e0a00 */
[----:B------:R-:W-:Y:S01]  /*35a0*/  LOP3.LUT R252, R3, 0x1e2, RZ, 0xfc, !PT ;  /* 0x000001e203fc7812 */ /* 0x000fe200078efcff */
[----:B------:R-:W-:Y:S01]  /*35b0*/  @!P4 IMAD.IADD R237, R237, 0x1, -R0 ;  /* 0x00000001ededc824 */ /* 0x000fe200078e0a00 */
[----:B------:R-:W-:Y:S01]  /*35c0*/  ISETP.GT.U32.AND P6, PT, R0, R238, PT ;  /* 0x000000ee0000720c */ /* 0x000fe20003fc4070 */
[----:B------:R-:W-:Y:S01]  /*35d0*/  IMAD.HI.U32 R5, R2, R239, RZ ;  /* 0x000000ef02057227 */ /* 0x000fe200078e00ff */
[----:B------:R-:W-:-:S02]  /*35e0*/  IABS R241, R12 ;  /* 0x0000000c00f17213 */ /* 0x000fc40000000000 */
[----:B------:R-:W-:Y:S01]  /*35f0*/  ISETP.GE.AND P4, PT, R10, RZ, PT ;  /* 0x000000ff0a00720c */ /* 0x000fe20003f86270 */
[--C-:B------:R-:W-:Y:S01]  /*3600*/  @!P0 IMAD.IADD R236, R236, 0x1, -R0.reuse ;  /* 0x00000001ecec8824 */ /* 0x100fe200078e0a00 */
[----:B------:R-:W-:Y:S01]  /*3610*/  ISETP.GE.AND P0, PT, R8, RZ, PT ;  /* 0x000000ff0800720c */ /* 0x000fe20003f06270 */
[----:B------:R-:W-:Y:S01]  /*3620*/  @!P5 IMAD.MOV R235, RZ, RZ, -R235 ;  /* 0x000000ffffebd224 */ /* 0x000fe200078e0aeb */
[----:B------:R-:W-:Y:S01]  /*3630*/  ISETP.GT.U32.AND P5, PT, R0, R237, PT ;  /* 0x000000ed0000720c */ /* 0x000fe20003fa4070 */
[----:B------:R-:W-:Y:S01]  /*3640*/  IMAD.HI.U32 R7, R2, R9, RZ ;  /* 0x0000000902077227 */ /* 0x000fe200078e00ff */
[C---:B------:R-:W-:Y:S02]  /*3650*/  LOP3.LUT R10, R3.reuse, 0x6c, RZ, 0xfc, !PT ;  /* 0x0000006c030a7812 */ /* 0x040fe400078efcff */
[----:B------:R-:W-:Y:S01]  /*3660*/  IABS R177, R252 ;  /* 0x000000fc00b17213 */ /* 0x000fe20000000000 */
[----:B------:R-:W-:Y:S01]  /*3670*/  IMAD.MOV R8, RZ, RZ, -R5 ;  /* 0x000000ffff087224 */ /* 0x000fe200078e0a05 */
[----:B------:R-:W-:Y:S01]  /*3680*/  IABS R243, R10 ;  /* 0x0000000a00f37213 */ /* 0x000fe20000000000 */
[----:B------:R-:W-:Y:S01]  /*3690*/  IMAD.MOV R7, RZ, RZ, -R7 ;  /* 0x000000ffff077224 */ /* 0x000fe200078e0a07 */
[C---:B------:R-:W-:Y:S01]  /*36a0*/  LOP3.LUT R251, R3.reuse, 0x1e4, RZ, 0xfc, !PT ;  /* 0x000001e403fb7812 */ /* 0x040fe200078efcff */
[C---:B------:R-:W-:Y:S01]  /*36b0*/  IMAD R239, R0.reuse, R8, R239 ;  /* 0x0000000800ef7224 */ /* 0x040fe200078e02ef */
[C---:B------:R-:W-:Y:S01]  /*36c0*/  LOP3.LUT R8, R3.reuse, 0x6a, RZ, 0xfc, !PT ;  /* 0x0000006a03087812 */ /* 0x040fe200078efcff */
[----:B------:R-:W-:Y:S01]  /*36d0*/  IMAD R240, R0, R7, R9 ;  /* 0x0000000700f07224 */ /* 0x000fe200078e0209 */
[----:B------:R-:W-:Y:S01]  /*36e0*/  LOP3.LUT R183, R3, 0x1e0, RZ, 0xfc, !PT ;  /* 0x000001e003b77812 */ /* 0x000fe200078efcff */
[----:B------:R-:W-:Y:S01]  /*36f0*/  @!P6 IMAD.IADD R238, R238, 0x1, -R0 ;  /* 0x00000001eeeee824 */ /* 0x000fe200078e0a00 */
[----:B------:R-:W-:Y:S01]  /*3700*/  IABS R9, R8 ;  /* 0x0000000800097213 */ /* 0x000fe20000000000 */
[----:B------:R-:W-:Y:S01]  /*3710*/  @!P3 IMAD.MOV R236, RZ, RZ, -R236 ;  /* 0x000000ffffecb224 */ /* 0x000fe200078e0aec */
[C---:B------:R-:W-:Y:S01]  /*3720*/  ISETP.GT.U32.AND P3, PT, R0.reuse, R239, PT ;  /* 0x000000ef0000720c */ /* 0x040fe20003f64070 */
[----:B------:R-:W-:Y:S01]  /*3730*/  @!P5 IMAD.IADD R237, R237, 0x1, -R0 ;  /* 0x00000001ededd824 */ /* 0x000fe200078e0a00 */
[----:B------:R-:W-:Y:S01]  /*3740*/  ISETP.GT.U32.AND P6, PT, R0, R238, PT ;  /* 0x000000ee0000720c */ /* 0x000fe20003fc4070 */
[----:B------:R-:W-:Y:S01]  /*3750*/  IMAD.HI.U32 R5, R2, R241, RZ ;  /* 0x000000f102057227 */ /* 0x000fe200078e00ff */
[----:B------:R-:W-:-:S02]  /*3760*/  ISETP.GT.U32.AND P5, PT, R0, R240, PT ;  /* 0x000000f00000720c */ /* 0x000fc40003fa4070 */
[C---:B--2---:R-:W-:Y:S01]  /*3770*/  LOP3.LUT R207, R3.reuse, 0x1e8, RZ, 0xfc, !PT ;  /* 0x000001e803cf7812 */ /* 0x044fe200078efcff */
[----:B------:R-:W-:Y:S01]  /*3780*/  IMAD.MOV R5, RZ, RZ, -R5 ;  /* 0x000000ffff057224 */ /* 0x000fe200078e0a05 */
[C---:B------:R-:W-:Y:S01]  /*3790*/  LOP3.LUT R206, R3.reuse, 0x1ea, RZ, 0xfc, !PT ;  /* 0x000001ea03ce7812 */ /* 0x040fe200078efcff */
[----:B------:R-:W-:Y:S01]  /*37a0*/  IMAD.HI.U32 R7, R2, R243, RZ ;  /* 0x000000f302077227 */ /* 0x000fe200078e00ff */
[----:B------:R-:W-:Y:S02]  /*37b0*/  IABS R180, R207 ;  /* 0x000000cf00b47213 */ /* 0x000fe40000000000 */
[----:B------:R-:W-:Y:S01]  /*37c0*/  IABS R181, R206 ;  /* 0x000000ce00b57213 */ /* 0x000fe20000000000 */
[----:B------:R-:W-:Y:S01]  /*37d0*/  IMAD R241, R0, R5, R241 ;  /* 0x0000000500f17224 */ /* 0x000fe200078e02f1 */
[----:B------:R-:W-:Y:S01]  /*37e0*/  LOP3.LUT R205, R3, 0x1ec, RZ, 0xfc, !PT ;  /* 0x000001ec03cd7812 */ /* 0x000fe200078efcff */
[--C-:B------:R-:W-:Y:S01]  /*37f0*/  @!P3 IMAD.IADD R239, R239, 0x1, -R0.reuse ;  /* 0x00000001efefb824 */ /* 0x100fe200078e0a00 */
[----:B------:R-:W-:Y:S01]  /*3800*/  @!P6 IADD3 R238, R238, -R0, RZ ;  /* 0x80000000eeeee210 */ /* 0x000fe20007ffe0ff */
[----:B------:R-:W-:Y:S01]  /*3810*/  @!P5 IMAD.IADD R240, R240, 0x1, -R0 ;  /* 0x00000001f0f0d824 */ /* 0x000fe200078e0a00 */
[----:B------:R-:W-:Y:S01]  /*3820*/  ISETP.GT.U32.AND P6, PT, R0, R241, PT ;  /* 0x000000f10000720c */ /* 0x000fe20003fc4070 */
[----:B------:R-:W-:Y:S01]  /*3830*/  IMAD.HI.U32 R5, R2, R9, RZ ;  /* 0x0000000902057227 */ /* 0x000fe200078e00ff */
[----:B------:R-:W-:-:S02]  /*3840*/  ISETP.GT.U32.AND P5, PT, R0, R239, PT ;  /* 0x000000ef0000720c */ /* 0x000fc40003fa4070 */
[----:B------:R-:W-:Y:S01]  /*3850*/  ISETP.GE.AND P3, PT, R12, RZ, PT ;  /* 0x000000ff0c00720c */ /* 0x000fe20003f66270 */
[----:B------:R-:W-:Y:S01]  /*3860*/  IMAD.MOV R5, RZ, RZ, -R5 ;  /* 0x000000ffff057224 */ /* 0x000fe200078e0a05 */
[C---:B------:R-:W-:Y:S01]  /*3870*/  LOP3.LUT R12, R3.reuse, 0x80, RZ, 0xfc, !PT ;  /* 0x00000080030c7812 */ /* 0x040fe200078efcff */
[----:B------:R-:W-:Y:S01]  /*3880*/  IMAD.MOV R7, RZ, RZ, -R7 ;  /* 0x000000ffff077224 */ /* 0x000fe200078e0a07 */
[C---:B------:R-:W-:Y:S01]  /*3890*/  LOP3.LUT R192, R3.reuse, 0x1e6, RZ, 0xfc, !PT ;  /* 0x000001e603c07812 */ /* 0x040fe200078efcff */
[C---:B------:R-:W-:Y:S01]  /*38a0*/  IMAD R242, R0.reuse, R5, R9 ;  /* 0x0000000500f27224 */ /* 0x040fe200078e0209 */
[----:B------:R-:W-:Y:S01]  /*38b0*/  LOP3.LUT R9, R3, 0x72, RZ, 0xfc, !PT ;  /* 0x0000007203097812 */ /* 0x000fe200078efcff */
[C---:B------:R-:W-:Y:S01]  /*38c0*/  IMAD R243, R0.reuse, R7, R243 ;  /* 0x0000000700f37224 */ /* 0x040fe200078e02f3 */
[----:B------:R-:W-:Y:S01]  /*38d0*/  IABS R179, R192 ;  /* 0x000000c000b37213 */ /* 0x000fe20000000000 */
[--C-:B------:R-:W-:Y:S01]  /*38e0*/  @!P6 IMAD.IADD R241, R241, 0x1, -R0.reuse ;  /* 0x00000001f1f1e824 */ /* 0x100fe200078e0a00 */
[C---:B------:R-:W-:Y:S01]  /*38f0*/  ISETP.GT.U32.AND P6, PT, R0.reuse, R240, PT ;  /* 0x000000f00000720c */ /* 0x040fe20003fc4070 */
[----:B------:R-:W-:Y:S01]  /*3900*/  @!P5 IMAD.IADD R239, R239, 0x1, -R0 ;  /* 0x00000001efefd824 */ /* 0x000fe200078e0a00 */
[----:B------:R-:W-:Y:S01]  /*3910*/  ISETP.GT.U32.AND P5, PT, R0, R242, PT ;  /* 0x000000f20000720c */ /* 0x000fe20003fa4070 */
[----:B------:R-:W-:Y:S01]  /*3920*/  IMAD.HI.U32 R7, R2, R245, RZ ;  /* 0x000000f502077227 */ /* 0x000fe200078e00ff */
[----:B------:R-:W-:-:S02]  /*3930*/  IABS R186, R204 ;  /* 0x000000cc00ba7213 */ /* 0x000fc40000000000 */
[C---:B------:R-:W-:Y:S01]  /*3940*/  LOP3.LUT R199, R3.reuse, 0x1f8, RZ, 0xfc, !PT ;  /* 0x000001f803c77812 */ /* 0x040fe200078efcff */
[----:B------:R-:W-:Y:S01]  /*3950*/  VIADD R13, R4, 0x6e ;  /* 0x0000006e040d7836 */ /* 0x000fe20000000000 */
[C---:B------:R-:W-:Y:S01]  /*3960*/  LOP3.LUT R203, R3.reuse, 0x1f0, RZ, 0xfc, !PT ;  /* 0x000001f003cb7812 */ /* 0x040fe200078efcff */
[----:B------:R-:W-:Y:S01]  /*3970*/  IMAD.MOV R7, RZ, RZ, -R7 ;  /* 0x000000ffff077224 */ /* 0x000fe200078e0a07 */
[----:B------:R-:W-:Y:S01]  /*3980*/  LOP3.LUT R202, R3, 0x1f2, RZ, 0xfc, !PT ;  /* 0x000001f203ca7812 */ /* 0x000fe200078efcff */
[----:B------:R-:W-:Y:S01]  /*3990*/  @!P1 IMAD.MOV R237, RZ, RZ, -R237 ;  /* 0x000000ffffed9224 */ /* 0x000fe200078e0aed */
[----:B------:R-:W-:Y:S01]  /*39a0*/  ISETP.GT.U32.AND P1, PT, R0, R241, PT ;  /* 0x000000f10000720c */ /* 0x000fe20003f24070 */
[--C-:B------:R-:W-:Y:S01]  /*39b0*/  @!P6 IMAD.IADD R240, R240, 0x1, -R0.reuse ;  /* 0x00000001f0f0e824 */ /* 0x100fe200078e0a00 */
[----:B------:R-:W-:Y:S01]  /*39c0*/  IABS R11, R13 ;  /* 0x0000000d000b7213 */ /* 0x000fe20000000000 */
[C---:B------:R-:W-:Y:S01]  /*39d0*/  IMAD R245, R0.reuse, R7, R245 ;  /* 0x0000000700f57224 */ /* 0x040fe200078e02f5 */
[----:B------:R-:W-:Y:S01]  /*39e0*/  ISETP.GT.U32.AND P6, PT, R0, R243, PT ;  /* 0x000000f30000720c */ /* 0x000fe20003fc4070 */
[----:B------:R-:W-:Y:S01]  /*39f0*/  @!P5 IMAD.IADD R242, R242, 0x1, -R0 ;  /* 0x00000001f2f2d824 */ /* 0x000fe200078e0a00 */
[----:B------:R-:W-:Y:S01]  /*3a00*/  IABS R187, R203 ;  /* 0x000000cb00bb7213 */ /* 0x000fe20000000000 */
[----:B------:R-:W-:Y:S01]  /*3a10*/  @!P2 IMAD.MOV R238, RZ, RZ, -R238 ;  /* 0x000000ffffeea224 */ /* 0x000fe200078e0aee */
[----:B------:R-:W-:Y:S01]  /*3a20*/  ISETP.GE.AND P2, PT, R8, RZ, PT ;  /* 0x000000ff0800720c */ /* 0x000fe20003f46270 */
[----:B------:R-:W-:Y:S01]  /*3a30*/  @!P0 IMAD.MOV R239, RZ, RZ, -R239 ;  /* 0x000000ffffef8224 */ /* 0x000fe200078e0aef */
[C---:B------:R-:W-:Y:S01]  /*3a40*/  ISETP.GT.U32.AND P0, PT, R0.reuse, R242, PT ;  /* 0x000000f20000720c */ /* 0x040fe20003f04070 */
[----:B------:R-:W-:Y:S01]  /*3a50*/  @!P4 IMAD.MOV R240, RZ, RZ, -R240 ;  /* 0x000000fffff0c224 */ /* 0x000fe200078e0af0 */
[----:B------:R-:W-:Y:S01]  /*3a60*/  ISETP.GT.U32.AND P4, PT, R0, R245, PT ;  /* 0x000000f50000720c */ /* 0x000fe20003f84070 */
[----:B------:R-:W-:Y:S01]  /*3a70*/  IMAD.HI.U32 R5, R2, R11, RZ ;  /* 0x0000000b02057227 */ /* 0x000fe200078e00ff */
[----:B------:R-:W-:-:S02]  /*3a80*/  IABS R8, R9 ;  /* 0x0000000900087213 */ /* 0x000fc40000000000 */
[C---:B------:R-:W-:Y:S01]  /*3a90*/  LOP3.LUT R200, R3.reuse, 0x1f6, RZ, 0xfc, !PT ;  /* 0x000001f603c87812 */ /* 0x040fe200078efcff */
[----:B------:R-:W-:Y:S01]  /*3aa0*/  IMAD.MOV R5, RZ, RZ, -R5 ;  /* 0x000000ffff057224 */ /* 0x000fe200078e0a05 */
[----:B------:R-:W-:Y:S01]  /*3ab0*/  IABS R185, R202 ;  /* 0x000000ca00b97213 */ /* 0x000fe20000000000 */
[----:B------:R-:W-:Y:S01]  /*3ac0*/  IMAD.MOV.U32 R7, RZ, RZ, R8 ;  /* 0x000000ffff077224 */ /* 0x000fe200078e0008 */
[----:B------:R-:W-:Y:S01]  /*3ad0*/  LOP3.LUT R8, R3, 0x7a, RZ, 0xfc, !PT ;  /* 0x0000007a03087812 */ /* 0x000fe200078efcff */
[--C-:B------:R-:W-:Y:S01]  /*3ae0*/  @!P1 IMAD.IADD R241, R241, 0x1, -R0.reuse ;  /* 0x00000001f1f19824 */ /* 0x100fe200078e0a00 */
[----:B------:R-:W-:Y:S01]  /*3af0*/  ISETP.GE.AND P1, PT, R10, RZ, PT ;  /* 0x000000ff0a00720c */ /* 0x000fe20003f26270 */
[----:B------:R-:W-:Y:S01]  /*3b00*/  IMAD R244, R0, R5, R11 ;  /* 0x0000000500f47224 */ /* 0x000fe200078e020b */
[----:B------:R-:W-:Y:S01]  /*3b10*/  LOP3.LUT R10, R3, 0x74, RZ, 0xfc, !PT ;  /* 0x00000074030a7812 */ /* 0x000fe200078efcff */
[----:B------:R-:W-:Y:S01]  /*3b20*/  @!P6 IMAD.IADD R243, R243, 0x1, -R0 ;  /* 0x00000001f3f3e824 */ /* 0x000fe200078e0a00 */
[----:B------:R-:W-:Y:S01]  /*3b30*/  IABS R11, R8 ;  /* 0x00000008000b7213 */ /* 0x000fe20000000000 */
[----:B------:R-:W-:Y:S01]  /*3b40*/  IMAD.HI.U32 R5, R2, R7, RZ ;  /* 0x0000000702057227 */ /* 0x000fe200078e00ff */
[----:B------:R-:W-:-:S02]  /*3b50*/  IABS R247, R10 ;  /* 0x0000000a00f77213 */ /* 0x000fc40000000000 */
[----:B------:R-:W-:Y:S01]  /*3b60*/  ISETP.GT.U32.AND P6, PT, R0, R243, PT ;  /* 0x000000f30000720c */ /* 0x000fe20003fc4070 */
[--C-:B------:R-:W-:Y:S01]  /*3b70*/  @!P0 IMAD.IADD R242, R242, 0x1, -R0.reuse ;  /* 0x00000001f2f28824 */ /* 0x100fe200078e0a00 */
[----:B------:R-:W-:Y:S01]  /*3b80*/  ISETP.GT.U32.AND P5, PT, R0, R244, PT ;  /* 0x000000f40000720c */ /* 0x000fe20003fa4070 */
[----:B------:R-:W-:Y:S01]  /*3b90*/  @!P4 IMAD.IADD R245, R245, 0x1, -R0 ;  /* 0x00000001f5f5c824 */ /* 0x000fe200078e0a00 */
[----:B------:R-:W-:Y:S01]  /*3ba0*/  ISETP.GE.AND P4, PT, R9, RZ, PT ;  /* 0x000000ff0900720c */ /* 0x000fe20003f86270 */
[----:B------:R-:W-:Y:S01]  /*3bb0*/  IMAD.MOV R5, RZ, RZ, -R5 ;  /* 0x000000ffff057224 */ /* 0x000fe200078e0a05 */
[----:B------:R-:W-:Y:S01]  /*3bc0*/  ISETP.GE.AND P0, PT, R14, RZ, PT ;  /* 0x000000ff0e00720c */ /* 0x000fe20003f06270 */
[----:B------:R-:W-:Y:S01]  /*3bd0*/  @!P2 IMAD.MOV R242, RZ, RZ, -R242 ;  /* 0x000000fffff2a224 */ /* 0x000fe200078e0af2 */
[C---:B------:R-:W-:Y:S01]  /*3be0*/  ISETP.GT.U32.AND P2, PT, R0.reuse, R245, PT ;  /* 0x000000f50000720c */ /* 0x040fe20003f44070 */
[----:B------:R-:W-:Y:S01]  /*3bf0*/  IMAD R246, R0, R5, R7 ;  /* 0x0000000500f67224 */ /* 0x000fe200078e0207 */
[C---:B------:R-:W-:Y:S01]  /*3c00*/  LOP3.LUT R7, R3.reuse, 0x78, RZ, 0xfc, !PT ;  /* 0x0000007803077812 */ /* 0x040fe200078efcff */
[----:B------:R-:W-:Y:S01]  /*3c10*/  IMAD.HI.U32 R5, R2, R247, RZ ;  /* 0x000000f702057227 */ /* 0x000fe200078e00ff */
[----:B------:R-:W-:-:S02]  /*3c20*/  LOP3.LUT R14, R3, 0x84, RZ, 0xfc, !PT ;  /* 0x00000084030e7812 */ /* 0x000fc400078efcff */
[----:B------:R-:W-:Y:S01]  /*3c30*/  IABS R249, R7 ;  /* 0x0000000700f97213 */ /* 0x000fe20000000000 */
[----:B------:R-:W-:Y:S01]  /*3c40*/  IMAD.MOV R5, RZ, RZ, -R5 ;  /* 0x000000ffff057224 */ /* 0x000fe200078e0a05 */
[----:B------:R-:W-:Y:S01]  /*3c50*/  LOP3.LUT R201, R3, 0x1f4, RZ, 0xfc, !PT ;  /* 0x000001f403c97812 */ /* 0x000fe200078efcff */
[--C-:B------:R-:W-:Y:S01]  /*3c60*/  @!P6 IMAD.IADD R243, R243, 0x1, -R0.reuse ;  /* 0x00000001f3f3e824 */ /* 0x100fe200078e0a00 */
[C---:B------:R-:W-:Y:S01]  /*3c70*/  ISETP.GT.U32.AND P6, PT, R0.reuse, R246, PT ;  /* 0x000000f60000720c */ /* 0x040fe20003fc4070 */
[----:B------:R-:W-:Y:S01]  /*3c80*/  IMAD R247, R0, R5, R247 ;  /* 0x0000000500f77224 */ /* 0x000fe200078e02f7 */
[C---:B------:R-:W-:Y:S01]  /*3c90*/  LOP3.LUT R5, R3.reuse, 0x76, RZ, 0xfc, !PT ;  /* 0x0000007603057812 */ /* 0x040fe200078efcff */
[--C-:B------:R-:W-:Y:S01]  /*3ca0*/  @!P5 IMAD.IADD R244, R244, 0x1, -R0.reuse ;  /* 0x00000001f4f4d824 */ /* 0x100fe200078e0a00 */
[----:B------:R-:W-:Y:S01]  /*3cb0*/  LOP3.LUT R174, R3, 0x1fa, RZ, 0xfc, !PT ;  /* 0x000001fa03ae7812 */ /* 0x000fe200078efcff */
[--C-:B------:R-:W-:Y:S01]  /*3cc0*/  @!P2 IMAD.IADD R245, R245, 0x1, -R0.reuse ;  /* 0x00000001f5f5a824 */ /* 0x100fe200078e0a00 */
[C---:B------:R-:W-:Y:S01]  /*3cd0*/  ISETP.GT.U32.AND P2, PT, R0.reuse, R247, PT ;  /* 0x000000f70000720c */ /* 0x040fe20003f44070 */
[----:B------:R-:W-:Y:S01]  /*3ce0*/  @!P3 IMAD.MOV R241, RZ, RZ, -R241 ;  /* 0x000000fffff1b224 */ /* 0x000fe200078e0af1 */
[----:B------:R-:W-:Y:S01]  /*3cf0*/  ISETP.GT.U32.AND P5, PT, R0, R244, PT ;  /* 0x000000f40000720c */ /* 0x000fe20003fa4070 */
[----:B------:R-:W-:Y:S01]  /*3d00*/  @!P1 IMAD.MOV R243, RZ, RZ, -R243 ;  /* 0x000000fffff39224 */ /* 0x000fe200078e0af3 */
[----:B------:R-:W-:Y:S01]  /*3d10*/  ISETP.GE.AND P3, PT, R13, RZ, PT ;  /* 0x000000ff0d00720c */ /* 0x000fe20003f66270 */
[----:B------:R-:W-:Y:S01]  /*3d20*/  @!P0 IMAD.MOV R245, RZ, RZ, -R245 ;  /* 0x000000fffff58224 */ /* 0x000fe200078e0af5 */
[----:B------:R-:W-:Y:S01]  /*3d30*/  IABS R9, R5 ;  /* 0x0000000500097213 */ /* 0x000fe20000000000 */
[----:B------:R-:W-:Y:S01]  /*3d40*/  @!P6 IMAD.IADD R246, R246, 0x1, -R0 ;  /* 0x00000001f6f6e824 */ /* 0x000fe200078e0a00 */
[----:B------:R-:W-:Y:S01]  /*3d50*/  ISETP.GE.AND P1, PT, R5, RZ, PT ;  /* 0x000000ff0500720c */ /* 0x000fe20003f26270 */
[----:B------:R-:W-:Y:S01]  /*3d60*/  IMAD.HI.U32 R182, R2, R181, RZ ;  /* 0x000000b502b67227 */ /* 0x000fe200078e00ff */
[----:B------:R-:W-:-:S02]  /*3d70*/  ISETP.GE.AND P0, PT, R8, RZ, PT ;  /* 0x000000ff0800720c */ /* 0x000fc40003f06270 */
[----:B------:R-:W-:Y:S01]  /*3d80*/  ISETP.GT.U32.AND P6, PT, R0, R246, PT ;  /* 0x000000f60000720c */ /* 0x000fe20003fc4070 */
[--C-:B------:R-:W-:Y:S01]  /*3d90*/  @!P2 IMAD.IADD R247, R247, 0x1, -R0.reuse ;  /* 0x00000001f7f7a824 */ /* 0x100fe200078e0a00 */
[C---:B------:R-:W-:Y:S01]  /*3da0*/  LOP3.LUT R6, R3.reuse, 0x1fc, RZ, 0xfc, !PT ;  /* 0x000001fc03067812 */ /* 0x040fe200078efcff */
[----:B------:R-:W-:Y:S01]  /*3db0*/  @!P5 IMAD.IADD R244, R244, 0x1, -R0 ;  /* 0x00000001f4f4d824 */ /* 0x000fe200078e0a00 */
[----:B------:R-:W-:Y:S01]  /*3dc0*/  ISETP.GE.AND P5, PT, R10, RZ, PT ;  /* 0x000000ff0a00720c */ /* 0x000fe20003fa6270 */
[----:B------:R-:W-:Y:S01]  /*3dd0*/  IMAD.HI.U32 R5, R2, R9, RZ ;  /* 0x0000000902057227 */ /* 0x000fe200078e00ff */
[----:B------:R-:W-:Y:S02]  /*3de0*/  ISETP.GT.U32.AND P2, PT, R0, R247, PT ;  /* 0x000000f70000720c */ /* 0x000fe40003f44070 */
[----:B------:R-:W-:Y:S01]  /*3df0*/  LOP3.LUT R10, R3, 0x7c, RZ, 0xfc, !PT ;  /* 0x0000007c030a7812 */ /* 0x000fe200078efcff */
[----:B------:R-:W-:Y:S01]  /*3e00*/  @!P3 IMAD.MOV R244, RZ, RZ, -R244 ;  /* 0x000000fffff4b224 */ /* 0x000fe200078e0af4 */
[----:B------:R-:W-:Y:S01]  /*3e10*/  ISETP.GE.AND P3, PT, R7, RZ, PT ;  /* 0x000000ff0700720c */ /* 0x000fe20003f66270 */
[----:B------:R-:W-:Y:S01]  /*3e20*/  IMAD.MOV R248, RZ, RZ, -R5 ;  /* 0x000000fffff87224 */ /* 0x000fe200078e0a05 */
[----:B------:R-:W-:Y:S01]  /*3e30*/  IABS R13, R10 ;  /* 0x0000000a000d7213 */ /* 0x000fe20000000000 */
[----:B------:R-:W-:-:S04]  /*3e40*/  IMAD.HI.U32 R7, R2, R11, RZ ;  /* 0x0000000b02077227 */ /* 0x000fc800078e00ff */
[----:B------:R-:W-:Y:S01]  /*3e50*/  @!P6 IMAD.IADD R246, R246, 0x1, -R0 ;  /* 0x00000001f6f6e824 */ /* 0x000fe200078e0a00 */
[----:B------:R-:W-:Y:S01]  /*3e60*/  ISETP.GE.AND P6, PT, R10, RZ, PT ;  /* 0x000000ff0a00720c */ /* 0x000fe20003fc6270 */
[C---:B------:R-:W-:Y:S01]  /*3e70*/  IMAD R248, R0.reuse, R248, R9 ;  /* 0x000000f800f87224 */ /* 0x040fe200078e0209 */
[----:B------:R-:W-:Y:S01]  /*3e80*/  IABS R9, R12 ;  /* 0x0000000c00097213 */ /* 0x000fe20000000000 */
[----:B------:R-:W-:Y:S02]  /*3e90*/  IMAD.MOV R7, RZ, RZ, -R7 ;  /* 0x000000ffff077224 */ /* 0x000fe400078e0a07 */
[----:B------:R-:W-:Y:S01]  /*3ea0*/  @!P4 IMAD.MOV R246, RZ, RZ, -R246 ;  /* 0x000000fffff6c224 */ /* 0x000fe200078e0af6 */
[C---:B------:R-:W-:Y:S01]  /*3eb0*/  ISETP.GT.U32.AND P4, PT, R0.reuse, R248, PT ;  /* 0x000000f80000720c */ /* 0x040fe20003f84070 */
[----:B------:R-:W-:Y:S02]  /*3ec0*/  @!P2 IMAD.IADD R247, R247, 0x1, -R0 ;  /* 0x00000001f7f7a824 */ /* 0x000fe400078e0a00 */
[----:B------:R-:W-:-:S02]  /*3ed0*/  IMAD R250, R0, R7, R11 ;  /* 0x0000000700fa7224 */ /* 0x000fc400078e020b */
[----:B------:R-:W-:Y:S02]  /*3ee0*/  @!P5 IMAD.MOV R247, RZ, RZ, -R247 ;  /* 0x000000fffff7d224 */ /* 0x000fe400078e0af7 */
[----:B------:R-:W-:Y:S01]  /*3ef0*/  IMAD.HI.U32 R5, R2, R249, RZ ;  /* 0x000000f902057227 */ /* 0x000fe200078e00ff */
[----:B------:R-:W-:-:S03]  /*3f00*/  ISETP.GT.U32.AND P5, PT, R0, R250, PT ;  /* 0x000000fa0000720c */ /* 0x000fc60003fa4070 */
[----:B------:R-:W-:Y:S02]  /*3f10*/  IMAD.MOV R8, RZ, RZ, -R5 ;  /* 0x000000ffff087224 */ /* 0x000fe400078e0a05 */
[--C-:B------:R-:W-:Y:S02]  /*3f20*/  @!P4 IMAD.IADD R248, R248, 0x1, -R0.reuse ;  /* 0x00000001f8f8c824 */ /* 0x100fe400078e0a00 */
[----:B------:R-:W-:Y:S01]  /*3f30*/  IMAD R249, R0, R8, R249 ;  /* 0x0000000800f97224 */ /* 0x000fe200078e02f9 */
[----:B------:R-:W-:Y:S01]  /*3f40*/  IABS R8, R14 ;  /* 0x0000000e00087213 */ /* 0x000fe20000000000 */
[----:B------:R-:W-:Y:S01]  /*3f50*/  IMAD.HI.U32 R5, R2, R13, RZ ;  /* 0x0000000d02057227 */ /* 0x000fe200078e00ff */
[C---:B------:R-:W-:Y:S02]  /*3f60*/  ISETP.GT.U32.AND P4, PT, R0.reuse, R248, PT ;  /* 0x000000f80000720c */ /* 0x040fe40003f84070 */
[----:B------:R-:W-:Y:S01]  /*3f70*/  ISETP.GT.U32.AND P2, PT, R0, R249, PT ;  /* 0x000000f90000720c */ /* 0x000fe20003f44070 */
[----:B------:R-:W-:-:S02]  /*3f80*/  @!P5 IMAD.IADD R250, R250, 0x1, -R0 ;  /* 0x00000001fafad824 */ /* 0x000fc400078e0a00 */
[----:B------:R-:W-:Y:S02]  /*3f90*/  IMAD.MOV R5, RZ, RZ, -R5 ;  /* 0x000000ffff057224 */ /* 0x000fe400078e0a05 */
[----:B------:R-:W-:Y:S01]  /*3fa0*/  IMAD.HI.U32 R7, R2, R9, RZ ;  /* 0x0000000902077227 */ /* 0x000fe200078e00ff */
[----:B------:R-:W-:-:S03]  /*3fb0*/  ISETP.GT.U32.AND P5, PT, R0, R250, PT ;  /* 0x000000fa0000720c */ /* 0x000fc60003fa4070 */
[----:B------:R-:W-:Y:S02]  /*3fc0*/  VIADD R10, R4, 0x7e ;  /* 0x0000007e040a7836 */ /* 0x000fe40000000000 */
[----:B------:R-:W-:Y:S01]  /*3fd0*/  IMAD R188, R0, R5, R13 ;  /* 0x0000000500bc7224 */ /* 0x000fe200078e020d */
[----:B------:R-:W-:Y:S01]  /*3fe0*/  LOP3.LUT R13, R3, 0x82, RZ, 0xfc, !PT ;  /* 0x00000082030d7812 */ /* 0x000fe200078efcff */
[----:B------:R-:W-:Y:S01]  /*3ff0*/  IMAD.MOV R7, RZ, RZ, -R7 ;  /* 0x000000ffff077224 */ /* 0x000fe200078e0a07 */
[----:B------:R-:W-:Y:S01]  /*4000*/  IABS R189, R10 ;  /* 0x0000000a00bd7213 */ /* 0x000fe20000000000 */
[--C-:B------:R-:W-:Y:S01]  /*4010*/  @!P4 IMAD.IADD R248, R248, 0x1, -R0.reuse ;  /* 0x00000001f8f8c824 */ /* 0x100fe200078e0a00 */
[C---:B------:R-:W-:Y:S01]  /*4020*/  ISETP.GT.U32.AND P4, PT, R0.reuse, R188, PT ;  /* 0x000000bc0000720c */ /* 0x040fe20003f84070 */
[----:B------:R-:W-:Y:S01]  /*4030*/  IMAD R190, R0, R7, R9 ;  /* 0x0000000700be7224 */ /* 0x000fe200078e0209 */
[----:B------:R-:W-:Y:S01]  /*4040*/  IABS R191, R13 ;  /* 0x0000000d00bf7213 */ /* 0x000fe20000000000 */
[----:B------:R-:W-:-:S02]  /*4050*/  @!P5 IMAD.IADD R250, R250, 0x1, -R0 ;  /* 0x00000001fafad824 */ /* 0x000fc400078e0a00 */
[----:B------:R-:W-:Y:S01]  /*4060*/  @!P2 IMAD.IADD R249, R249, 0x1, -R0 ;  /* 0x00000001f9f9a824 */ /* 0x000fe200078e0a00 */
[----:B------:R-:W-:Y:S01]  /*4070*/  ISETP.GT.U32.AND P5, PT, R0, R190, PT ;  /* 0x000000be0000720c */ /* 0x000fe20003fa4070 */
[----:B------:R-:W-:-:S03]  /*4080*/  IMAD.HI.U32 R5, R2, R189, RZ ;  /* 0x000000bd02057227 */ /* 0x000fc600078e00ff */
[C---:B------:R-:W-:Y:S01]  /*4090*/  ISETP.GT.U32.AND P2, PT, R0.reuse, R249, PT ;  /* 0x000000f90000720c */ /* 0x040fe20003f44070 */
[----:B------:R-:W-:Y:S02]  /*40a0*/  IMAD.MOV R5, RZ, RZ, -R5 ;  /* 0x000000ffff057224 */ /* 0x000fe400078e0a05 */
[----:B------:R-:W-:Y:S01]  /*40b0*/  IMAD.MOV.U32 R9, RZ, RZ, R8 ;  /* 0x000000ffff097224 */ /* 0x000fe200078e0008 */
[----:B------:R-:W-:Y:S01]  /*40c0*/  LOP3.LUT R8, R3, 0x86, RZ, 0xfc, !PT ;  /* 0x0000008603087812 */ /* 0x000fe200078efcff */
[----:B------:R-:W-:Y:S02]  /*40d0*/  IMAD R189, R0, R5, R189 ;  /* 0x0000000500bd7224 */ /* 0x000fe400078e02bd */
[----:B------:R-:W-:Y:S01]  /*40e0*/  @!P4 IMAD.IADD R188, R188, 0x1, -R0 ;  /* 0x00000001bcbcc824 */ /* 0x000fe200078e0a00 */
[----:B------:R-:W-:Y:S01]  /*40f0*/  IABS R11, R8 ;  /* 0x00000008000b7213 */ /* 0x000fe20000000000 */
[----:B------:R-:W-:Y:S01]  /*4100*/  IMAD.HI.U32 R5, R2, R191, RZ ;  /* 0x000000bf02057227 */ /* 0x000fe200078e00ff */
[----:B------:R-:W-:-:S02]  /*4110*/  ISETP.GE.AND P4, PT, R10, RZ, PT ;  /* 0x000000ff0a00720c */ /* 0x000fc40003f86270 */
[----:B------:R-:W-:Y:S01]  /*4120*/  LOP3.LUT R10, R3, 0x88, RZ, 0xfc, !PT ;  /* 0x00000088030a7812 */ /* 0x000fe200078efcff */
[----:B------:R-:W-:Y:S01]  /*4130*/  @!P1 IMAD.MOV R248, RZ, RZ, -R248 ;  /* 0x000000fffff89224 */ /* 0x000fe200078e0af8 */
[----:B------:R-:W-:Y:S01]  /*4140*/  ISETP.GT.U32.AND P1, PT, R0, R188, PT ;  /* 0x000000bc0000720c */ /* 0x000fe20003f24070 */
[--C-:B------:R-:W-:Y:S01]  /*4150*/  @!P5 IMAD.IADD R190, R190, 0x1, -R0.reuse ;  /* 0x00000001bebed824 */ /* 0x100fe200078e0a00 */
[----:B------:R-:W-:Y:S01]  /*4160*/  IABS R197, R10 ;  /* 0x0000000a00c57213 */ /* 0x000fe20000000000 */
[----:B------:R-:W-:Y:S02]  /*4170*/  IMAD.MOV R5, RZ, RZ, -R5 ;  /* 0x000000ffff057224 */ /* 0x000fe400078e0a05 */
[----:B------:R-:W-:Y:S01]  /*4180*/  @!P2 IMAD.IADD R249, R249, 0x1, -R0 ;  /* 0x00000001f9f9a824 */ /* 0x000fe200078e0a00 */
[C---:B------:R-:W-:Y:S01]  /*4190*/  ISETP.GT.U32.AND P5, PT, R0.reuse, R190, PT ;  /* 0x000000be0000720c */ /* 0x040fe20003fa4070 */
[C---:B------:R-:W-:Y:S01]  /*41a0*/  IMAD R191, R0.reuse, R5, R191 ;  /* 0x0000000500bf7224 */ /* 0x040fe200078e02bf */
[----:B------:R-:W-:Y:S01]  /*41b0*/  ISETP.GT.U32.AND P2, PT, R0, R189, PT ;  /* 0x000000bd0000720c */ /* 0x000fe20003f44070 */
[----:B------:R-:W-:-:S04]  /*41c0*/  IMAD.HI.U32 R7, R2, R9, RZ ;  /* 0x0000000902077227 */ /* 0x000fc800078e00ff */
[----:B------:R-:W-:-:S04]  /*41d0*/  IMAD.HI.U32 R5, R2, R11, RZ ;  /* 0x0000000b02057227 */ /* 0x000fc800078e00ff */
[----:B------:R-:W-:Y:S02]  /*41e0*/  IMAD.MOV R7, RZ, RZ, -R7 ;  /* 0x000000ffff077224 */ /* 0x000fe400078e0a07 */
[----:B------:R-:W-:Y:S02]  /*41f0*/  IMAD.MOV R5, RZ, RZ, -R5 ;  /* 0x000000ffff057224 */ /* 0x000fe400078e0a05 */
[----:B------:R-:W-:Y:S02]  /*4200*/  IMAD R196, R0, R7, R9 ;  /* 0x0000000700c47224 */ /* 0x000fe400078e0209 */
[----:B------:R-:W-:Y:S01]  /*4210*/  @!P1 IMAD.IADD R188, R188, 0x1, -R0 ;  /* 0x00000001bcbc9824 */ /* 0x000fe200078e0a00 */
[C---:B------:R-:W-:Y:S01]  /*4220*/  ISETP.GT.U32.AND P1, PT, R0.reuse, R191, PT ;  /* 0x000000bf0000720c */ /* 0x040fe20003f24070 */
[C---:B------:R-:W-:Y:S01]  /*4230*/  IMAD R198, R0.reuse, R5, R11 ;  /* 0x0000000500c67224 */ /* 0x040fe200078e020b */
[----:B------:R-:W-:Y:S01]  /*4240*/  LOP3.LUT R11, R3, 0x8a, RZ, 0xfc, !PT ;  /* 0x0000008a030b7812 */ /* 0x000fe200078efcff */
[----:B------:R-:W-:Y:S01]  /*4250*/  @!P6 IMAD.MOV R188, RZ, RZ, -R188 ;  /* 0x000000ffffbce224 */ /* 0x000fe200078e0abc */
[----:B------:R-:W-:Y:S01]  /*4260*/  ISETP.GT.U32.AND P6, PT, R0, R196, PT ;  /* 0x000000c40000720c */ /* 0x000fe20003fc4070 */
[--C-:B------:R-:W-:Y:S01]  /*4270*/  @!P5 IMAD.IADD R190, R190, 0x1, -R0.reuse ;  /* 0x00000001bebed824 */ /* 0x100fe200078e0a00 */
[----:B------:R-:W-:Y:S01]  /*4280*/  ISETP.GT.U32.AND P5, PT, R0, R198, PT ;  /* 0x000000c60000720c */ /* 0x000fe20003fa4070 */
[----:B------:R-:W-:Y:S01]  /*4290*/  @!P2 IMAD.IADD R189, R189, 0x1, -R0 ;  /* 0x00000001bdbda824 */ /* 0x000fe200078e0a00 */
[----:B------:R-:W-:Y:S01]  /*42a0*/  IABS R193, R11 ;  /* 0x0000000b00c17213 */ /* 0x000fe20000000000 */
[----:B------:R-:W-:Y:S01]  /*42b0*/  @!P3 IMAD.MOV R249, RZ, RZ, -R249 ;  /* 0x000000fffff9b224 */ /* 0x000fe200078e0af9 */
[----:B------:R-:W-:Y:S01]  /*42c0*/  ISETP.GE.AND P2, PT, R12, RZ, PT ;  /* 0x000000ff0c00720c */ /* 0x000fe20003f46270 */
[----:B------:R-:W-:Y:S01]  /*42d0*/  IMAD.HI.U32 R5, R2, R197, RZ ;  /* 0x000000c502057227 */ /* 0x000fe200078e00ff */
[----:B------:R-:W-:-:S03]  /*42e0*/  ISETP.GT.U32.AND P3, PT, R0, R189, PT ;  /* 0x000000bd0000720c */ /* 0x000fc60003f64070 */
[--C-:B------:R-:W-:Y:S01]  /*42f0*/  @!P1 IMAD.IADD R191, R191, 0x1, -R0.reuse ;  /* 0x00000001bfbf9824 */ /* 0x100fe200078e0a00 */
[----:B------:R-:W-:Y:S01]  /*4300*/  ISETP.GE.AND P1, PT, R8, RZ, PT ;  /* 0x000000ff0800720c */ /* 0x000fe20003f26270 */
[--C-:B------:R-:W-:Y:S01]  /*4310*/  @!P6 IMAD.IADD R196, R196, 0x1, -R0.reuse ;  /* 0x00000001c4c4e824 */ /* 0x100fe200078e0a00 */
[----:B------:R-:W-:Y:S01]  /*4320*/  LOP3.LUT R8, R3, 0x8c, RZ, 0xfc, !PT ;  /* 0x0000008c03087812 */ /* 0x000fe200078efcff */
[----:B------:R-:W-:Y:S01]  /*4330*/  @!P5 IMAD.IADD R198, R198, 0x1, -R0 ;  /* 0x00000001c6c6d824 */ /* 0x000fe200078e0a00 */
[----:B------:R-:W-:Y:S01]  /*4340*/  ISETP.GT.U32.AND P6, PT, R0, R191, PT ;  /* 0x000000bf0000720c */ /* 0x000fe20003fc4070 */
[----:B------:R-:W-:Y:S01]  /*4350*/  IMAD.MOV R7, RZ, RZ, -R5 ;  /* 0x000000ffff077224 */ /* 0x000fe200078e0a05 */
[----:B------:R-:W-:Y:S01]  /*4360*/  IABS R195, R8 ;  /* 0x0000000800c37213 */ /* 0x000fe20000000000 */
[----:B------:R-:W-:Y:S01]  /*4370*/  IMAD.HI.U32 R5, R2, R193, RZ ;  /* 0x000000c102057227 */ /* 0x000fe200078e00ff */
[----:B------:R-:W-:-:S03]  /*4380*/  ISETP.GT.U32.AND P5, PT, R0, R198, PT ;  /* 0x000000c60000720c */ /* 0x000fc60003fa4070 */
[--C-:B------:R-:W-:Y:S01]  /*4390*/  @!P3 IMAD.IADD R189, R189, 0x1, -R0.reuse ;  /* 0x00000001bdbdb824 */ /* 0x100fe200078e0a00 */
[----:B------:R-:W-:Y:S01]  /*43a0*/  ISETP.GE.AND P3, PT, R14, RZ, PT ;  /* 0x000000ff0e00720c */ /* 0x000fe20003f66270 */
[C---:B------:R-:W-:Y:S01]  /*43b0*/  IMAD R197, R0.reuse, R7, R197 ;  /* 0x0000000700c57224 */ /* 0x040fe200078e02c5 */
[----:B------:R-:W-:Y:S01]  /*43c0*/  LOP3.LUT R14, R3, 0x92, RZ, 0xfc, !PT ;  /* 0x00000092030e7812 */ /* 0x000fe200078efcff */
[----:B------:R-:W-:Y:S01]  /*43d0*/  @!P4 IMAD.MOV R189, RZ, RZ, -R189 ;  /* 0x000000ffffbdc224 */ /* 0x000fe200078e0abd */
[C---:B------:R-:W-:Y:S01]  /*43e0*/  ISETP.GT.U32.AND P4, PT, R0.reuse, R196, PT ;  /* 0x000000c40000720c */ /* 0x040fe20003f84070 */
[----:B------:R-:W-:Y:S02]  /*43f0*/  IMAD.MOV R5, RZ, RZ, -R5 ;  /* 0x000000ffff057224 */ /* 0x000fe400078e0a05 */
[----:B------:R-:W-:Y:S01]  /*4400*/  @!P6 IMAD.IADD R191, R191, 0x1, -R0 ;  /* 0x00000001bfbfe824 */ /* 0x000fe200078e0a00 */
[C---:B------:R-:W-:Y:S01]  /*4410*/  ISETP.GT.U32.AND P6, PT, R0.reuse, R197, PT ;  /* 0x000000c50000720c */ /* 0x040fe20003fc4070 */
[----:B------:R-:W-:-:S02]  /*4420*/  IMAD R193, R0, R5, R193 ;  /* 0x0000000500c17224 */ /* 0x000fc400078e02c1 */
[----:B------:R-:W-:Y:S02]  /*4430*/  VIADD R12, R4, 0x8e ;  /* 0x0000008e040c7836 */ /* 0x000fe40000000000 */
[----:B------:R-:W-:Y:S01]  /*4440*/  @!P5 IMAD.IADD R198, R198, 0x1, -R0 ;  /* 0x00000001c6c6d824 */ /* 0x000fe200078e0a00 */
[----:B------:R-:W-:Y:S01]  /*4450*/  ISETP.GT.U32.AND P5, PT, R0, R193, PT ;  /* 0x000000c10000720c */ /* 0x000fe20003fa4070 */
[----:B------:R-:W-:Y:S01]  /*4460*/  IMAD.HI.U32 R5, R2, R195, RZ ;  /* 0x000000c302057227 */ /* 0x000fe200078e00ff */
[----:B------:R-:W-:-:S03]  /*4470*/  IABS R9, R12 ;  /* 0x0000000c00097213 */ /* 0x000fc60000000000 */
[----:B------:R-:W-:Y:S01]  /*4480*/  @!P4 IMAD.IADD R196, R196, 0x1, -R0 ;  /* 0x00000001c4c4c824 */ /* 0x000fe200078e0a00 */
[----:B------:R-:W-:Y:S01]  /*4490*/  ISETP.GE.AND P4, PT, R10, RZ, PT ;  /* 0x000000ff0a00720c */ /* 0x000fe20003f86270 */
[----:B------:R-:W-:Y:S01]  /*44a0*/  IMAD.MOV R5, RZ, RZ, -R5 ;  /* 0x000000ffff057224 */ /* 0x000fe200078e0a05 */
[----:B------:R-:W-:Y:S01]  /*44b0*/  LOP3.LUT R10, R3, 0x90, RZ, 0xfc, !PT ;  /* 0x00000090030a7812 */ /* 0x000fe200078efcff */
[----:B------:R-:W-:-:S04]  /*44c0*/  IMAD.HI.U32 R7, R2, R9, RZ ;  /* 0x0000000902077227 */ /* 0x000fc800078e00ff */
[--C-:B------:R-:W-:Y:S01]  /*44d0*/  @!P6 IMAD.IADD R197, R197, 0x1, -R0.reuse ;  /* 0x00000001c5c5e824 */ /* 0x100fe200078e0a00 */
[----:B------:R-:W-:Y:S01]  /*44e0*/  ISETP.GE.AND P6, PT, R11, RZ, PT ;  /* 0x000000ff0b00720c */ /* 0x000fe20003fc6270 */
[C---:B------:R-:W-:Y:S01]  /*44f0*/  IMAD R195, R0.reuse, R5, R195 ;  /* 0x0000000500c37224 */ /* 0x040fe200078e02c3 */
[----:B------:R-:W-:Y:S01]  /*4500*/  IABS R5, R10 ;  /* 0x0000000a00057213 */ /* 0x000fe20000000000 */
[----:B------:R-:W-:Y:S01]  /*4510*/  IMAD.MOV R7, RZ, RZ, -R7 ;  /* 0x000000ffff077224 */ /* 0x000fe200078e0a07 */
[----:B------:R-:W-:Y:S01]  /*4520*/  IABS R11, R14 ;  /* 0x0000000e000b7213 */ /* 0x000fe20000000000 */
[----:B------:R-:W-:Y:S01]  /*4530*/  @!P5 IMAD.IADD R193, R193, 0x1, -R0 ;  /* 0x00000001c1c1d824 */ /* 0x000fe200078e0a00 */
[C---:B------:R-:W-:Y:S01]  /*4540*/  ISETP.GT.U32.AND P5, PT, R0.reuse, R197, PT ;  /* 0x000000c50000720c */ /* 0x040fe20003fa4070 */
[----:B------:R-:W-:Y:S02]  /*4550*/  IMAD R194, R0, R7, R9 ;  /* 0x0000000700c27224 */ /* 0x000fe400078e0209 */
[----:B------:R-:W-:-:S02]  /*4560*/  IMAD.MOV.U32 R9, RZ, RZ, R5 ;  /* 0x000000ffff097224 */ /* 0x000fc400078e0005 */
[----:B------:R-:W-:Y:S01]  /*4570*/  @!P2 IMAD.MOV R190, RZ, RZ, -R190 ;  /* 0x000000ffffbea224 */ /* 0x000fe200078e0abe */
[----:B------:R-:W-:Y:S01]  /*4580*/  ISETP.GT.U32.AND P2, PT, R0, R193, PT ;  /* 0x000000c10000720c */ /* 0x000fe20003f44070 */
[----:B------:R-:W-:-:S04]  /*4590*/  IMAD.HI.U32 R5, R2, R9, RZ ;  /* 0x0000000902057227 */ /* 0x000fc800078e00ff */
[----:B------:R-:W-:Y:S01]  /*45a0*/  @!P3 IMAD.MOV R196, RZ, RZ, -R196 ;  /* 0x000000ffffc4b224 */ /* 0x000fe200078e0ac4 */
[----:B------:R-:W-:Y:S01]  /*45b0*/  ISETP.GT.U32.AND P3, PT, R0, R194, PT ;  /* 0x000000c20000720c */ /* 0x000fe20003f64070 */
[----:B------:R-:W-:-:S04]  /*45c0*/  IMAD.HI.U32 R7, R2, R11, RZ ;  /* 0x0000000b02077227 */ /* 0x000fc800078e00ff */
[----:B------:R-:W-:Y:S02]  /*45d0*/  IMAD.MOV R5, RZ, RZ, -R5 ;  /* 0x000000ffff057224 */ /* 0x000fe400078e0a05 */
[----:B------:R-:W-:Y:S01]  /*45e0*/  @!P1 IMAD.MOV R198, RZ, RZ, -R198 ;  /* 0x000000ffffc69224 */ /* 0x000fe200078e0ac6 */
[----:B------:R-:W-:Y:S01]  /*45f0*/  ISETP.GE.AND P1, PT, R8, RZ, PT ;  /* 0x000000ff0800720c */ /* 0x000fe20003f26270 */
[----:B------:R-:W-:Y:S02]  /*4600*/  IMAD.MOV R8, RZ, RZ, -R7 ;  /* 0x000000ffff087224 */ /* 0x000fe400078e0a07 */
[----:B------:R-:W-:Y:S01]  /*4610*/  @!P5 IMAD.IADD R197, R197, 0x1, -R0 ;  /* 0x00000001c5c5d824 */ /* 0x000fe200078e0a00 */
[----:B------:R-:W-:Y:S01]  /*4620*/  ISETP.GE.AND P5, PT, R12, RZ, PT ;  /* 0x000000ff0c00720c */ /* 0x000fe20003fa6270 */
[----:B------:R-:W-:Y:S01]  /*4630*/  IMAD R7, R0, R5, R9 ;  /* 0x0000000500077224 */ /* 0x000fe200078e0209 */
[----:B------:R-:W-:Y:S01]  /*4640*/  @!P3 IADD3 R194, R194, -R0, RZ ;  /* 0x80000000c2c2b210 */ /* 0x000fe20007ffe0ff */
[----:B------:R-:W-:Y:S01]  /*4650*/  @!P0 IMAD.MOV R250, RZ, RZ, -R250 ;  /* 0x000000fffffa8224 */ /* 0x000fe200078e0afa */
[----:B------:R-:W-:Y:S01]  /*4660*/  ISETP.GE.AND P0, PT, R13, RZ, PT ;  /* 0x000000ff0d00720c */ /* 0x000fe20003f06270 */
[----:B------:R-:W-:Y:S01]  /*4670*/  @!P2 IMAD.IADD R193, R193, 0x1, -R0 ;  /* 0x00000001c1c1a824 */ /* 0x000fe200078e0a00 */
[C---:B------:R-:W-:Y:S01]  /*4680*/  ISETP.GT.U32.AND P3, PT, R0.reuse, R194, PT ;  /* 0x000000c20000720c */ /* 0x040fe20003f64070 */
[C---:B------:R-:W-:Y:S01]  /*4690*/  IMAD R8, R0.reuse, R8, R11 ;  /* 0x0000000800087224 */ /* 0x040fe200078e020b */
[----:B------:R-:W-:Y:S01]  /*46a0*/  LOP3.LUT R9, R3, 0x94, RZ, 0xfc, !PT ;  /* 0x0000009403097812 */ /* 0x000fe200078efcff */
[----:B------:R-:W-:Y:S01]  /*46b0*/  @!P4 IMAD.MOV R197, RZ, RZ, -R197 ;  /* 0x000000ffffc5c224 */ /* 0x000fe200078e0ac5 */
[C---:B------:R-:W-:Y:S01]  /*46c0*/  ISETP.GT.U32.AND P4, PT, R0.reuse, R7, PT ;  /* 0x000000070000720c */ /* 0x040fe20003f84070 */
[----:B------:R-:W-:Y:S01]  /*46d0*/  @!P6 IMAD.MOV R193, RZ, RZ, -R193 ;  /* 0x000000ffffc1e224 */ /* 0x000fe200078e0ac1 */
[----:B------:R-:W-:Y:S01]  /*46e0*/  ISETP.GT.U32.AND P6, PT, R0, R8, PT ;  /* 0x000000080000720c */ /* 0x000fe20003fc4070 */
[----:B------:R-:W-:Y:S01]  /*46f0*/  IMAD.MOV R182, RZ, RZ, -R182 ;  /* 0x000000ffffb67224 */ /* 0x000fe200078e0ab6 */
[----:B------:R-:W-:-:S02]  /*4700*/  IABS R11, R9 ;  /* 0x00000009000b7213 */ /* 0x000fc40000000000 */
[----:B------:R-:W-:Y:S01]  /*4710*/  IABS R13, R15 ;  /* 0x0000000f000d7213 */ /* 0x000fe20000000000 */
[----:B------:R-:W-:Y:S01]  /*4720*/  @!P0 IMAD.MOV R191, RZ, RZ, -R191 ;  /* 0x000000ffffbf8224 */ /* 0x000fe200078e0abf */
[----:B------:R-:W-:Y:S01]  /*4730*/  ISETP.GT.U32.AND P0, PT, R0, R195, PT ;  /* 0x000000c30000720c */ /* 0x000fe20003f04070 */
[----:B------:R-:W-:Y:S01]  /*4740*/  IMAD.HI.U32 R5, R2, R11, RZ ;  /* 0x0000000b02057227 */ /* 0x000fe200078e00ff */
[----:B------:R-:W-:Y:S02]  /*4750*/  ISETP.GE.AND P2, PT, R10, RZ, PT ;  /* 0x000000ff0a00720c */ /* 0x000fe40003f46270 */
[----:B------:R-:W-:Y:S01]  /*4760*/  IABS R12, R16 ;  /* 0x00000010000c7213 */ /* 0x000fe20000000000 */
[--C-:B------:R-:W-:Y:S02]  /*4770*/  @!P4 IMAD.IADD R7, R7, 0x1, -R0.reuse ;  /* 0x000000010707c824 */ /* 0x100fe400078e0a00 */
[--C-:B------:R-:W-:Y:S02]  /*4780*/  @!P6 IMAD.IADD R8, R8, 0x1, -R0.reuse ;  /* 0x000000010808e824 */ /* 0x100fe400078e0a00 */
[----:B------:R-:W-:Y:S01]  /*4790*/  @!P3 IMAD.IADD R194, R194, 0x1, -R0 ;  /* 0x00000001c2c2b824 */ /* 0x000fe200078e0a00 */
[----:B------:R-:W-:Y:S01]  /*47a0*/  ISETP.GT.U32.AND P4, PT, R0, R7, PT ;  /* 0x000000070000720c */ /* 0x000fe20003f84070 */
[----:B------:R-:W-:Y:S01]  /*47b0*/  IMAD.MOV R5, RZ, RZ, -R5 ;  /* 0x000000ffff057224 */ /* 0x000fe200078e0a05 */
[----:B------:R-:W-:Y:S01]  /*47c0*/  ISETP.GE.AND P3, PT, R9, RZ, PT ;  /* 0x000000ff0900720c */ /* 0x000fe20003f66270 */
[----:B------:R-:W-:Y:S01]  /*47d0*/  IMAD.HI.U32 R9, R2, R13, RZ ;  /* 0x0000000d02097227 */ /* 0x000fe200078e00ff */
[----:B------:R-:W-:-:S03]  /*47e0*/  ISETP.GT.U32.AND P6, PT, R0, R8, PT ;  /* 0x000000080000720c */ /* 0x000fc60003fc4070 */
[--C-:B------:R-:W-:Y:S02]  /*47f0*/  @!P0 IMAD.IADD R195, R195, 0x1, -R0.reuse ;  /* 0x00000001c3c38824 */ /* 0x100fe400078e0a00 */
[----:B------:R-:W-:Y:S02]  /*4800*/  IMAD.MOV R10, RZ, RZ, -R9 ;  /* 0x000000ffff0a7224 */ /* 0x000fe400078e0a09 */
[C---:B------:R-:W-:Y:S01]  /*4810*/  IMAD R9, R0.reuse, R5, R11 ;  /* 0x0000000500097224 */ /* 0x040fe200078e020b */
[C---:B------:R-:W-:Y:S01]  /*4820*/  ISETP.GT.U32.AND P0, PT, R0.reuse, R195, PT ;  /* 0x000000c30000720c */ /* 0x040fe20003f04070 */
[C---:B------:R-:W-:Y:S01]  /*4830*/  IMAD R10, R0.reuse, R10, R13 ;  /* 0x0000000a000a7224 */ /* 0x040fe200078e020d */
[----:B------:R-:W-:Y:S01]  /*4840*/  IABS R13, R18 ;  /* 0x00000012000d7213 */ /* 0x000fe20000000000 */
[--C-:B------:R-:W-:Y:S01]  /*4850*/  @!P4 IMAD.IADD R7, R7, 0x1, -R0.reuse ;  /* 0x000000010707c824 */ /* 0x100fe200078e0a00 */
[----:B------:R-:W-:Y:S01]  /*4860*/  ISETP.GT.U32.AND P4, PT, R0, R9, PT ;  /* 0x000000090000720c */ /* 0x000fe20003f84070 */
[----:B------:R-:W-:Y:S01]  /*4870*/  @!P6 IMAD.IADD R8, R8, 0x1, -R0 ;  /* 0x000000010808e824 */ /* 0x000fe200078e0a00 */
[----:B------:R-:W-:Y:S01]  /*4880*/  ISETP.GT.U32.AND P6, PT, R0, R10, PT ;  /* 0x0000000a0000720c */ /* 0x000fe20003fc4070 */
[----:B------:R-:W-:-:S02]  /*4890*/  IMAD.MOV.U32 R11, RZ, RZ, R12 ;  /* 0x000000ffff0b7224 */ /* 0x000fc400078e000c */
[----:B------:R-:W-:Y:S01]  /*48a0*/  @!P5 IMAD.MOV R194, RZ, RZ, -R194 ;  /* 0x000000ffffc2d224 */ /* 0x000fe200078e0ac2 */
[----:B------:R-:W-:Y:S01]  /*48b0*/  ISETP.GE.AND P5, PT, R16, RZ, PT ;  /* 0x000000ff1000720c */ /* 0x000fe20003fa6270 */
[----:B------:R-:W-:-:S04]  /*48c0*/  IMAD.HI.U32 R5, R2, R11, RZ ;  /* 0x0000000b02057227 */ /* 0x000fc800078e00ff */
[--C-:B------:R-:W-:Y:S01]  /*48d0*/  @!P0 IMAD.IADD R195, R195, 0x1, -R0.reuse ;  /* 0x00000001c3c38824 */ /* 0x100fe200078e0a00 */
[----:B------:R-:W-:Y:S01]  /*48e0*/  ISETP.GE.AND P0, PT, R14, RZ, PT ;  /* 0x000000ff0e00720c */ /* 0x000fe20003f06270 */
[----:B------:R-:W-:Y:S02]  /*48f0*/  IMAD.MOV R5, RZ, RZ, -R5 ;  /* 0x000000ffff057224 */ /* 0x000fe400078e0a05 */
[--C-:B------:R-:W-:Y:S02]  /*4900*/  @!P4 IMAD.IADD R9, R9, 0x1, -R0.reuse ;  /* 0x000000010909c824 */ /* 0x100fe400078e0a00 */
[----:B------:R-:W-:Y:S01]  /*4910*/  @!P1 IMAD.MOV R195, RZ, RZ, -R195 ;  /* 0x000000ffffc39224 */ /* 0x000fe200078e0ac3 */
[----:B------:R-:W-:Y:S01]  /*4920*/  ISETP.GE.AND P1, PT, R15, RZ, PT ;  /* 0x000000ff0f00720c */ /* 0x000fe20003f26270 */
[----:B------:R-:W-:Y:S01]  /*4930*/  IMAD R11, R0, R5, R11 ;  /* 0x00000005000b7224 */ /* 0x000fe200078e020b */
[----:B------:R-:W-:Y:S01]  /*4940*/  IABS R15, R19 ;  /* 0x00000013000f7213 */ /* 0x000fe20000000000 */
[----:B------:R-:W-:Y:S01]  /*4950*/  @!P6 IMAD.IADD R10, R10, 0x1, -R0 ;  /* 0x000000010a0ae824 */ /* 0x000fe200078e0a00 */
[----:B------:R-:W-:Y:S01]  /*4960*/  ISETP.GT.U32.AND P6, PT, R0, R9, PT ;  /* 0x000000090000720c */ /* 0x000fe20003fc4070 */
[----:B------:R-:W-:Y:S01]  /*4970*/  IMAD.HI.U32 R5, R2, R13, RZ ;  /* 0x0000000d02057227 */ /* 0x000fe200078e00ff */
[----:B------:R-:W-:-:S03]  /*4980*/  ISETP.GT.U32.AND P4, PT, R0, R11, PT ;  /* 0x0000000b0000720c */ /* 0x000fc60003f84070 */
[----:B------:R-:W-:-:S04]  /*4990*/  IMAD.HI.U32 R12, R2, R15, RZ ;  /* 0x0000000f020c7227 */ /* 0x000fc800078e00ff */
[----:B------:R-:W-:Y:S02]  /*49a0*/  IMAD.MOV R5, RZ, RZ, -R5 ;  /* 0x000000ffff057224 */ /* 0x000fe400078e0a05 */
[----:B------:R-:W-:Y:S02]  /*49b0*/  IMAD.MOV R14, RZ, RZ, -R12 ;  /* 0x000000ffff0e7224 */ /* 0x000fe400078e0a0c */
[C---:B------:R-:W-:Y:S01]  /*49c0*/  IMAD R12, R0.reuse, R5, R13 ;  /* 0x00000005000c7224 */ /* 0x040fe200078e020d */
[----:B------:R-:W-:Y:S01]  /*49d0*/  IABS R5, R22 ;  /* 0x0000001600057213 */ /* 0x000fe20000000000 */
[C---:B------:R-:W-:Y:S02]  /*49e0*/  IMAD R13, R0.reuse, R14, R15 ;  /* 0x0000000e000d7224 */ /* 0x040fe400078e020f */
[----:B------:R-:W-:Y:S01]  /*49f0*/  @!P6 IMAD.IADD R9, R9, 0x1, -R0 ;  /* 0x000000010909e824 */ /* 0x000fe200078e0a00 */
[----:B------:R-:W-:Y:S01]  /*4a00*/  ISETP.GT.U32.AND P6, PT, R0, R12, PT ;  /* 0x0000000c0000720c */ /* 0x000fe20003fc4070 */
[----:B------:R-:W-:-:S02]  /*4a10*/  IMAD.MOV.U32 R15, RZ, RZ, R5 ;  /* 0x000000ffff0f7224 */ /* 0x000fc400078e0005 */
[----:B------:R-:W-:-:S04]  /*4a20*/  IMAD.HI.U32 R5, R2, R17, RZ ;  /* 0x0000001102057227 */ /* 0x000fc800078e00ff */
[----:B------:R-:W-:-:S04]  /*4a30*/  IMAD.HI.U32 R14, R2, R15, RZ ;  /* 0x0000000f020e7227 */ /* 0x000fc800078e00ff */
[----:B------:R-:W-:Y:S02]  /*4a40*/  IMAD.MOV R5, RZ, RZ, -R5 ;  /* 0x000000ffff057224 */ /* 0x000fe400078e0a05 */
[----:B------:R-:W-:Y:S02]  /*4a50*/  IMAD.MOV R16, RZ, RZ, -R14 ;  /* 0x000000ffff107224 */ /* 0x000fe400078e0a0e */
[C---:B------:R-:W-:Y:S01]  /*4a60*/  IMAD R14, R0.reuse, R5, R17 ;  /* 0x00000005000e7224 */ /* 0x040fe200078e0211 */
[----:B------:R-:W-:Y:S01]  /*4a70*/  IABS R17, R24 ;  /* 0x0000001800117213 */ /* 0x000fe20000000000 */
[----:B------:R-:W-:Y:S01]  /*4a80*/  @!P3 IMAD.MOV R9, RZ, RZ, -R9 ;  /* 0x000000ffff09b224 */ /* 0x000fe200078e0a09 */
[----:B------:R-:W-:Y:S01]  /*4a90*/  ISETP.GT.U32.AND P3, PT, R0, R13, PT ;  /* 0x0000000d0000720c */ /* 0x000fe20003f64070 */
[----:B------:R-:W-:Y:S01]  /*4aa0*/  @!P6 IMAD.IADD R12, R12, 0x1, -R0 ;  /* 0x000000010c0ce824 */ /* 0x000fe200078e0a00 */
[C---:B------:R-:W-:Y:S01]  /*4ab0*/  ISETP.GT.U32.AND P6, PT, R0.reuse, R14, PT ;  /* 0x0000000e0000720c */ /* 0x040fe20003fc4070 */
[----:B------:R-:W-:Y:S01]  /*4ac0*/  @!P2 IMAD.MOV R7, RZ, RZ, -R7 ;  /* 0x000000ffff07a224 */ /* 0x000fe200078e0a07 */
[----:B------:R-:W-:Y:S01]  /*4ad0*/  ISETP.GT.U32.AND P2, PT, R0, R10, PT ;  /* 0x0000000a0000720c */ /* 0x000fe20003f44070 */
[----:B------:R-:W-:-:S04]  /*4ae0*/  IMAD.HI.U32 R5, R2, R17, RZ ;  /* 0x0000001102057227 */ /* 0x000fc800078e00ff */
[C---:B------:R-:W-:Y:S02]  /*4af0*/  IMAD R15, R0.reuse, R16, R15 ;  /* 0x00000010000f7224 */ /* 0x040fe400078e020f */
[----:B------:R-:W-:Y:S02]  /*4b00*/  IMAD.MOV R5, RZ, RZ, -R5 ;  /* 0x000000ffff057224 */ /* 0x000fe400078e0a05 */
[--C-:B------:R-:W-:Y:S01]  /*4b10*/  @!P3 IMAD.IADD R13, R13, 0x1, -R0.reuse ;  /* 0x000000010d0db824 */ /* 0x100fe200078e0a00 */
[----:B------:R-:W-:Y:S01]  /*4b20*/  ISETP.GT.U32.AND P3, PT, R0, R12, PT ;  /* 0x0000000c0000720c */ /* 0x000fe20003f64070 */
[--C-:B------:R-:W-:Y:S02]  /*4b30*/  @!P6 IMAD.IADD R14, R14, 0x1, -R0.reuse ;  /* 0x000000010e0ee824 */ /* 0x100fe400078e0a00 */
[----:B------:R-:W-:Y:S02]  /*4b40*/  IMAD R16, R0, R5, R17 ;  /* 0x0000000500107224 */ /* 0x000fe400078e0211 */
[--C-:B------:R-:W-:Y:S01]  /*4b50*/  @!P2 IMAD.IADD R10, R10, 0x1, -R0.reuse ;  /* 0x000000010a0aa824 */ /* 0x100fe200078e0a00 */
[C---:B------:R-:W-:Y:S01]  /*4b60*/  ISETP.GT.U32.AND P6, PT, R0.reuse, R14, PT ;  /* 0x0000000e0000720c */ /* 0x040fe20003fc4070 */
[----:B------:R-:W-:Y:S01]  /*4b70*/  @!P4 IMAD.IADD R11, R11, 0x1, -R0 ;  /* 0x000000010b0bc824 */ /* 0x000fe200078e0a00 */
[----:B------:R-:W-:Y:S01]  /*4b80*/  ISETP.GE.AND P2, PT, R19, RZ, PT ;  /* 0x000000ff1300720c */ /* 0x000fe20003f46270 */
[----:B------:R-:W-:Y:S01]  /*4b90*/  @!P1 IMAD.MOV R10, RZ, RZ, -R10 ;  /* 0x000000ffff0a9224 */ /* 0x000fe200078e0a0a */
[C---:B------:R-:W-:Y:S01]  /*4ba0*/  ISETP.GT.U32.AND P1, PT, R0.reuse, R13, PT ;  /* 0x0000000d0000720c */ /* 0x040fe20003f24070 */
[----:B------:R-:W-:Y:S01]  /*4bb0*/  @!P0 IMAD.MOV R8, RZ, RZ, -R8 ;  /* 0x000000ffff088224 */ /* 0x000fe200078e0a08 */
[----:B------:R-:W-:Y:S01]  /*4bc0*/  ISETP.GT.U32.AND P4, PT, R0, R11, PT ;  /* 0x0000000b0000720c */ /* 0x000fe20003f84070 */
[----:B------:R-:W-:Y:S01]  /*4bd0*/  @!P3 IMAD.IADD R12, R12, 0x1, -R0 ;  /* 0x000000010c0cb824 */ /* 0x000fe200078e0a00 */
[----:B------:R-:W-:Y:S01]  /*4be0*/  ISETP.GT.U32.AND P3, PT, R0, R15, PT ;  /* 0x0000000f0000720c */ /* 0x000fe20003f64070 */
[----:B------:R-:W-:Y:S01]  /*4bf0*/  IMAD.HI.U32 R17, R2, R21, RZ ;  /* 0x0000001502117227 */ /* 0x000fe200078e00ff */
[----:B------:R-:W-:-:S02]  /*4c00*/  IABS R19, R25 ;  /* 0x0000001900137213 */ /* 0x000fc40000000000 */
[----:B------:R-:W-:Y:S01]  /*4c10*/  ISETP.GE.AND P0, PT, R18, RZ, PT ;  /* 0x000000ff1200720c */ /* 0x000fe20003f06270 */
[----:B------:R-:W-:Y:S01]  /*4c20*/  @!P6 IMAD.IADD R14, R14, 0x1, -R0 ;  /* 0x000000010e0ee824 */ /* 0x000fe200078e0a00 */
[----:B------:R-:W-:Y:S01]  /*4c30*/  ISETP.GT.U32.AND P6, PT, R0, R16, PT ;  /* 0x000000100000720c */ /* 0x000fe20003fc4070 */
[----:B------:R-:W-:-:S04]  /*4c40*/  IMAD.HI.U32 R5, R2, R19, RZ ;  /* 0x0000001302057227 */ /* 0x000fc800078e00ff */
[----:B------:R-:W-:-:S04]  /*4c50*/  IMAD.HI.U32 R18, R2, R23, RZ ;  /* 0x0000001702127227 */ /* 0x000fc800078e00ff */
[--C-:B------:R-:W-:Y:S01]  /*4c60*/  @!P3 IMAD.IADD R15, R15, 0x1, -R0.reuse ;  /* 0x000000010f0fb824 */ /* 0x100fe200078e0a00 */
[----:B------:R-:W-:Y:S01]  /*4c70*/  ISETP.GE.AND P3, PT, R24, RZ, PT ;  /* 0x000000ff1800720c */ /* 0x000fe20003f66270 */
[--C-:B------:R-:W-:Y:S01]  /*4c80*/  @!P1 IMAD.IADD R13, R13, 0x1, -R0.reuse ;  /* 0x000000010d0d9824 */ /* 0x100fe200078e0a00 */
[----:B------:R-:W-:Y:S01]  /*4c90*/  ISETP.GE.AND P1, PT, R22, RZ, PT ;  /* 0x000000ff1600720c */ /* 0x000fe20003f26270 */
[--C-:B------:R-:W-:Y:S01]  /*4ca0*/  @!P6 IMAD.IADD R16, R16, 0x1, -R0.reuse ;  /* 0x000000011010e824 */ /* 0x100fe200078e0a00 */
[----:B------:R-:W-:Y:S01]  /*4cb0*/  ISETP.GT.U32.AND P6, PT, R0, R15, PT ;  /* 0x0000000f0000720c */ /* 0x000fe20003fc4070 */
[----:B------:R-:W-:Y:S01]  /*4cc0*/  IMAD.MOV R5, RZ, RZ, -R5 ;  /* 0x000000ffff057224 */ /* 0x000fe200078e0a05 */
[----:B------:R-:W-:Y:S01]  /*4cd0*/  LOP3.LUT R24, R3, 0xaa, RZ, 0xfc, !PT ;  /* 0x000000aa03187812 */ /* 0x000fe200078efcff */
[----:B------:R-:W-:Y:S01]  /*4ce0*/  @!P4 IMAD.IADD R11, R11, 0x1, -R0 ;  /* 0x000000010b0bc824 */ /* 0x000fe200078e0a00 */
[----:B------:R-:W-:Y:S01]  /*4cf0*/  ISETP.GE.AND P4, PT, R20, RZ, PT ;  /* 0x000000ff1400720c */ /* 0x000fe20003f86270 */
[----:B------:R-:W-:-:S02]  /*4d00*/  IMAD.MOV R22, RZ, RZ, -R18 ;  /* 0x000000ffff167224 */ /* 0x000fc400078e0a12 */
[----:B------:R-:W-:Y:S02]  /*4d10*/  IMAD.MOV R20, RZ, RZ, -R17 ;  /* 0x000000ffff147224 */ /* 0x000fe400078e0a11 */
[C---:B------:R-:W-:Y:S02]  /*4d20*/  IMAD R17, R0.reuse, R5, R19 ;  /* 0x0000000500117224 */ /* 0x040fe400078e0213 */
[C---:B------:R-:W-:Y:S01]  /*4d30*/  IMAD R19, R0.reuse, R22, R23 ;  /* 0x0000001600137224 */ /* 0x040fe200078e0217 */
[----:B------:R-:W-:Y:S01]  /*4d40*/  LOP3.LUT R22, R3, 0xac, RZ, 0xfc, !PT ;  /* 0x000000ac03167812 */ /* 0x000fe200078efcff */
[C---:B------:R-:W-:Y:S01]  /*4d50*/  IMAD R18, R0.reuse, R20, R21 ;  /* 0x0000001400127224 */ /* 0x040fe200078e0215 */
[----:B------:R-:W-:Y:S01]  /*4d60*/  IABS R21, R24 ;  /* 0x0000001800157213 */ /* 0x000fe20000000000 */
[----:B------:R-:W-:Y:S01]  /*4d70*/  @!P5 IMAD.MOV R11, RZ, RZ, -R11 ;  /* 0x000000ffff0bd224 */ /* 0x000fe200078e0a0b */
[C---:B------:R-:W-:Y:S01]  /*4d80*/  ISETP.GT.U32.AND P5, PT, R0.reuse, R17, PT ;  /* 0x000000110000720c */ /* 0x040fe20003fa4070 */
[----:B------:R-:W-:Y:S01]  /*4d90*/  @!P0 IMAD.MOV R12, RZ, RZ, -R12 ;  /* 0x000000ffff0c8224 */ /* 0x000fe200078e0a0c */
[C---:B------:R-:W-:Y:S01]  /*4da0*/  ISETP.GT.U32.AND P0, PT, R0.reuse, R16, PT ;  /* 0x000000100000720c */ /* 0x040fe20003f04070 */
[----:B------:R-:W-:Y:S01]  /*4db0*/  @!P6 IMAD.IADD R15, R15, 0x1, -R0 ;  /* 0x000000010f0fe824 */ /* 0x000fe200078e0a00 */
[C---:B------:R-:W-:Y:S01]  /*4dc0*/  ISETP.GT.U32.AND P6, PT, R0.reuse, R19, PT ;  /* 0x000000130000720c */ /* 0x040fe20003fc4070 */
[----:B------:R-:W-:Y:S01]  /*4dd0*/  @!P2 IMAD.MOV R13, RZ, RZ, -R13 ;  /* 0x000000ffff0da224 */ /* 0x000fe200078e0a0d */
[----:B------:R-:W-:Y:S01]  /*4de0*/  ISETP.GT.U32.AND P2, PT, R0, R18, PT ;  /* 0x000000120000720c */ /* 0x000fe20003f44070 */
[----:B------:R-:W-:Y:S01]  /*4df0*/  IMAD.HI.U32 R5, R2, R21, RZ ;  /* 0x0000001502057227 */ /* 0x000fe200078e00ff */
[----:B------:R-:W-:-:S03]  /*4e00*/  IABS R23, R22 ;  /* 0x0000001600177213 */ /* 0x000fc60000000000 */
[----:B------:R-:W-:Y:S02]  /*4e10*/  IMAD.MOV R20, RZ, RZ, -R5 ;  /* 0x000000ffff147224 */ /* 0x000fe400078e0a05 */
[--C-:B------:R-:W-:Y:S01]  /*4e20*/  @!P5 IMAD.IADD R17, R17, 0x1, -R0.reuse ;  /* 0x000000011111d824 */ /* 0x100fe200078e0a00 */
[----:B------:R-:W-:Y:S01]  /*4e30*/  ISETP.GE.AND P5, PT, R27, RZ, PT ;  /* 0x000000ff1b00720c */ /* 0x000fe20003fa6270 */
[--C-:B------:R-:W-:Y:S01]  /*4e40*/  @!P0 IMAD.IADD R16, R16, 0x1, -R0.reuse ;  /* 0x0000000110108824 */ /* 0x100fe200078e0a00 */
[----:B------:R-:W-:Y:S01]  /*4e50*/  ISETP.GE.AND P0, PT, R26, RZ, PT ;  /* 0x000000ff1a00720c */ /* 0x000fe20003f06270 */
[----:B------:R-:W-:Y:S01]  /*4e60*/  IMAD R20, R0, R20, R21 ;  /* 0x0000001400147224 */ /* 0x000fe200078e0215 */
[----:B------:R-:W-:Y:S01]  /*4e70*/  IABS R27, R29 ;  /* 0x0000001d001b7213 */ /* 0x000fe20000000000 */
[--C-:B------:R-:W-:Y:S02]  /*4e80*/  @!P6 IMAD.IADD R19, R19, 0x1, -R0.reuse ;  /* 0x000000011313e824 */ /* 0x100fe400078e0a00 */
[----:B------:R-:W-:Y:S01]  /*4e90*/  @!P2 IMAD.IADD R18, R18, 0x1, -R0 ;  /* 0x000000011212a824 */ /* 0x000fe200078e0a00 */
[----:B------:R-:W-:Y:S01]  /*4ea0*/  ISETP.GT.U32.AND P2, PT, R0, R17, PT ;  /* 0x000000110000720c */ /* 0x000fe20003f44070 */
[----:B------:R-:W-:-:S03]  /*4eb0*/  IMAD.HI.U32 R5, R2, R23, RZ ;  /* 0x0000001702057227 */ /* 0x000fc600078e00ff */
[C---:B------:R-:W-:Y:S01]  /*4ec0*/  ISETP.GT.U32.AND P6, PT, R0.reuse, R18, PT ;  /* 0x000000120000720c */ /* 0x040fe20003fc4070 */
[----:B------:R-:W-:Y:S01]  /*4ed0*/  @!P3 IMAD.MOV R16, RZ, RZ, -R16 ;  /* 0x000000ffff10b224 */ /* 0x000fe200078e0a10 */
[C---:B------:R-:W-:Y:S01]  /*4ee0*/  ISETP.GT.U32.AND P3, PT, R0.reuse, R20, PT ;  /* 0x000000140000720c */ /* 0x040fe20003f64070 */
[----:B------:R-:W-:Y:S01]  /*4ef0*/  @!P1 IMAD.MOV R15, RZ, RZ, -R15 ;  /* 0x000000ffff0f9224 */ /* 0x000fe200078e0a0f */
[----:B------:R-:W-:Y:S01]  /*4f00*/  ISETP.GT.U32.AND P1, PT, R0, R19, PT ;  /* 0x000000130000720c */ /* 0x000fe20003f24070 */
[----:B------:R-:W-:Y:S01]  /*4f10*/  @!P4 IMAD.MOV R14, RZ, RZ, -R14 ;  /* 0x000000ffff0ec224 */ /* 0x000fe200078e0a0e */
[----:B------:R-:W-:Y:S01]  /*4f20*/  ISETP.GE.AND P4, PT, R25, RZ, PT ;  /* 0x000000ff1900720c */ /* 0x000fe20003f86270 */
[----:B------:R-:W-:Y:S01]  /*4f30*/  IMAD.MOV R5, RZ, RZ, -R5 ;  /* 0x000000ffff057224 */ /* 0x000fe200078e0a05 */
[----:B------:R-:W-:Y:S01]  /*4f40*/  IABS R25, R28 ;  /* 0x0000001c00197213 */ /* 0x000fe20000000000 */
[----:B------:R-:W-:Y:S02]  /*4f50*/  VIADD R26, R4, 0xae ;  /* 0x000000ae041a7836 */ /* 0x000fe40000000000 */
[----:B------:R-:W-:-:S02]  /*4f60*/  IMAD R21, R0, R5, R23 ;  /* 0x0000000500157224 */ /* 0x000fc400078e0217 */
[--C-:B------:R-:W-:Y:S01]  /*4f70*/  @!P2 IMAD.IADD R17, R17, 0x1, -R0.reuse ;  /* 0x000000011111a824 */ /* 0x100fe200078e0a00 */
[----:B------:R-:W-:Y:S01]  /*4f80*/  IABS R23, R26 ;  /* 0x0000001a00177213 */ /* 0x000fe20000000000 */
[--C-:B------:R-:W-:Y:S01]  /*4f90*/  @!P3 IMAD.IADD R20, R20, 0x1, -R0.reuse ;  /* 0x000000011414b824 */ /* 0x100fe200078e0a00 */
[----:B------:R-:W-:Y:S01]  /*4fa0*/  ISETP.GE.AND P2, PT, R24, RZ, PT ;  /* 0x000000ff1800720c */ /* 0x000fe20003f46270 */
[----:B------:R-:W-:Y:S01]  /*4fb0*/  @!P1 IMAD.IADD R19, R19, 0x1, -R0 ;  /* 0x0000000113139824 */ /* 0x000fe200078e0a00 */
[----:B------:R-:W-:Y:S01]  /*4fc0*/  ISETP.GE.AND P1, PT, R22, RZ, PT ;  /* 0x000000ff1600720c */ /* 0x000fe20003f26270 */
[----:B------:R-:W-:Y:S01]  /*4fd0*/  IMAD.HI.U32 R5, R2, R23, RZ ;  /* 0x0000001702057227 */ /* 0x000fe200078e00ff */
[----:B------:R-:W-:-:S03]  /*4fe0*/  ISETP.GE.AND P3, PT, R26, RZ, PT ;  /* 0x000000ff1a00720c */ /* 0x000fc60003f66270 */
[----:B------:R-:W-:Y:S01]  /*4ff0*/  @!P6 IMAD.IADD R18, R18, 0x1, -R0 ;  /* 0x000000011212e824 */ /* 0x000fe200078e0a00 */
[----:B------:R-:W-:Y:S01]  /*5000*/  ISETP.GT.U32.AND P6, PT, R0, R21, PT ;  /* 0x000000150000720c */ /* 0x000fe20003fc4070 */
[----:B------:R-:W-:-:S04]  /*5010*/  IMAD.HI.U32 R22, R2, R25, RZ ;  /* 0x0000001902167227 */ /* 0x000fc800078e00ff */
[----:B------:R-:W-:Y:S02]  /*5020*/  IMAD.MOV R5, RZ, RZ, -R5 ;  /* 0x000000ffff057224 */ /* 0x000fe400078e0a05 */
[----:B------:R-:W-:Y:S01]  /*5030*/  @!P4 IMAD.MOV R17, RZ, RZ, -R17 ;  /* 0x000000ffff11c224 */ /* 0x000fe200078e0a11 */
[C---:B------:R-:W-:Y:S01]  /*5040*/  ISETP.GT.U32.AND P4, PT, R0.reuse, R20, PT ;  /* 0x000000140000720c */ /* 0x040fe20003f84070 */
[----:B------:R-:W-:Y:S02]  /*5050*/  IMAD.MOV R24, RZ, RZ, -R22 ;  /* 0x000000ffff187224 */ /* 0x000fe400078e0a16 */
[----:B------:R-:W-:Y:S02]  /*5060*/  IMAD R22, R0, R5, R23 ;  /* 0x0000000500167224 */ /* 0x000fe400078e0217 */
[----:B------:R-:W-:-:S04]  /*5070*/  IMAD.HI.U32 R5, R2, R27, RZ ;  /* 0x0000001b02057227 */ /* 0x000fc800078e00ff */
[----:B------:R-:W-:Y:S01]  /*5080*/  @!P0 IMAD.MOV R18, RZ, RZ, -R18 ;  /* 0x000000ffff128224 */ /* 0x000fe200078e0a12 */
[C---:B------:R-:W-:Y:S01]  /*5090*/  ISETP.GT.U32.AND P0, PT, R0.reuse, R22, PT ;  /* 0x000000160000720c */ /* 0x040fe20003f04070 */
[----:B------:R-:W-:Y:S02]  /*50a0*/  IMAD.MOV R5, RZ, RZ, -R5 ;  /* 0x000000ffff057224 */ /* 0x000fe400078e0a05 */
[--C-:B------:R-:W-:Y:S02]  /*50b0*/  @!P6 IMAD.IADD R21, R21, 0x1, -R0.reuse ;  /* 0x000000011515e824 */ /* 0x100fe400078e0a00 */
[----:B------:R-:W-:Y:S01]  /*50c0*/  IMAD R23, R0, R24, R25 ;  /* 0x0000001800177224 */ /* 0x000fe200078e0219 */
[----:B------:R-:W-:Y:S01]  /*50d0*/  LOP3.LUT R25, R3, 0xb4, RZ, 0xfc, !PT ;  /* 0x000000b403197812 */ /* 0x000fe200078efcff */
[----:B------:R-:W-:Y:S01]  /*50e0*/  @!P4 IMAD.IADD R20, R20, 0x1, -R0 ;  /* 0x000000011414c824 */ /* 0x000fe200078e0a00 */
[C---:B------:R-:W-:Y:S01]  /*50f0*/  ISETP.GT.U32.AND P6, PT, R0.reuse, R21, PT ;  /* 0x000000150000720c */ /* 0x040fe20003fc4070 */
[C---:B------:R-:W-:Y:S01]  /*5100*/  IMAD R24, R0.reuse, R5, R27 ;  /* 0x0000000500187224 */ /* 0x040fe200078e021b */
[----:B------:R-:W-:Y:S01]  /*5110*/  ISETP.GT.U32.AND P4, PT, R0, R23, PT ;  /* 0x000000170000720c */ /* 0x000fe20003f84070 */
[----:B------:R-:W-:Y:S01]  /*5120*/  @!P2 IMAD.MOV R20, RZ, RZ, -R20 ;  /* 0x000000ffff14a224 */ /* 0x000fe200078e0a14 */
[----:B------:R-:W-:Y:S01]  /*5130*/  IABS R27, R25 ;  /* 0x00000019001b7213 */ /* 0x000fe20000000000 */
[----:B------:R-:W-:Y:S01]  /*5140*/  @!P0 IMAD.IADD R22, R22, 0x1, -R0 ;  /* 0x0000000116168824 */ /* 0x000fe200078e0a00 */
[----:B------:R-:W-:Y:S01]  /*5150*/  ISETP.GT.U32.AND P2, PT, R0, R24, PT ;  /* 0x000000180000720c */ /* 0x000fe20003f44070 */
[----:B------:R-:W-:Y:S01]  /*5160*/  @!P5 IMAD.MOV R19, RZ, RZ, -R19 ;  /* 0x000000ffff13d224 */ /* 0x000fe200078e0a13 */
[----:B------:R-:W-:Y:S01]  /*5170*/  ISETP.GE.AND P5, PT, R28, RZ, PT ;  /* 0x000000ff1c00720c */ /* 0x000fe20003fa6270 */
[----:B------:R-:W-:Y:S01]  /*5180*/  IMAD.HI.U32 R26, R2, R31, RZ ;  /* 0x0000001f021a7227 */ /* 0x000fe200078e00ff */
[----:B------:R-:W-:-:S02]  /*5190*/  ISETP.GT.U32.AND P0, PT, R0, R22, PT ;  /* 0x000000160000720c */ /* 0x000fc40003f04070 */
[----:B------:R-:W-:Y:S01]  /*51a0*/  LOP3.LUT R28, R3, 0xb6, RZ, 0xfc, !PT ;  /* 0x000000b6031c7812 */ /* 0x000fe200078efcff */
[----:B------:R-:W-:Y:S01]  /*51b0*/  @!P6 IMAD.IADD R21, R21, 0x1, -R0 ;  /* 0x000000011515e824 */ /* 0x000fe200078e0a00 */
[----:B------:R-:W-:Y:S01]  /*51c0*/  ISETP.GE.AND P6, PT, R29, RZ, PT ;  /* 0x000000ff1d00720c */ /* 0x000fe20003fc6270 */
[----:B------:R-:W-:Y:S01]  /*51d0*/  IMAD.MOV R30, RZ, RZ, -R26 ;  /* 0x000000ffff1e7224 */ /* 0x000fe200078e0a1a */
[----:B------:R-:W-:Y:S01]  /*51e0*/  IABS R29, R28 ;  /* 0x0000001c001d7213 */ /* 0x000fe20000000000 */
[----:B------:R-:W-:Y:S01]  /*51f0*/  @!P1 IMAD.MOV R21, RZ, RZ, -R21 ;  /* 0x000000ffff159224 */ /* 0x000fe200078e0a15 */
[----:B------:R-:W-:Y:S01]  /*5200*/  ISETP.GE.AND P1, PT, R25, RZ, PT ;  /* 0x000000ff1900720c */ /* 0x000fe20003f26270 */
[----:B------:R-:W-:Y:S02]  /*5210*/  @!P2 IMAD.IADD R24, R24, 0x1, -R0 ;  /* 0x000000011818a824 */ /* 0x000fe400078e0a00 */
[----:B------:R-:W-:-:S03]  /*5220*/  IMAD.HI.U32 R25, R2, R29, RZ ;  /* 0x0000001d02197227 */ /* 0x000fc600078e00ff */
[----:B------:R-:W-:Y:S01]  /*5230*/  ISETP.GT.U32.AND P2, PT, R0, R24, PT ;  /* 0x000000180000720c */ /* 0x000fe20003f44070 */
[--C-:B------:R-:W-:Y:S01]  /*5240*/  @!P0 IMAD.IADD R22, R22, 0x1, -R0.reuse ;  /* 0x0000000116168824 */ /* 0x100fe200078e0a00 */
[----:B------:R-:W-:Y:S01]  /*5250*/  ISETP.GE.AND P0, PT, R28, RZ, PT ;  /* 0x000000ff1c00720c */ /* 0x000fe20003f06270 */
[----:B------:R-:W-:Y:S02]  /*5260*/  IMAD.MOV R28, RZ, RZ, -R25 ;  /* 0x000000ffff1c7224 */ /* 0x000fe400078e0a19 */
[----:B------:R-:W-:Y:S02]  /*5270*/  @!P4 IMAD.IADD R23, R23, 0x1, -R0 ;  /* 0x000000011717c824 */ /* 0x000fe400078e0a00 */
[----:B------:R-:W-:Y:S02]  /*5280*/  IMAD R26, R0, R28, R29 ;  /* 0x0000001c001a7224 */ /* 0x000fe400078e021d */
[----:B------:R-:W-:Y:S01]  /*5290*/  IMAD.HI.U32 R5, R2, R27, RZ ;  /* 0x0000001b02057227 */ /* 0x000fe200078e00ff */
[----:B------:R-:W-:-:S03]  /*52a0*/  ISETP.GT.U32.AND P4, PT, R0, R23, PT ;  /* 0x000000170000720c */ /* 0x000fc60003f84070 */
[----:B------:R-:W-:Y:S01]  /*52b0*/  @!P2 IMAD.IADD R24, R24, 0x1, -R0 ;  /* 0x000000011818a824 */ /* 0x000fe200078e0a00 */
[C---:B------:R-:W-:Y:S01]  /*52c0*/  ISETP.GT.U32.AND P2, PT, R0.reuse, R26, PT ;  /* 0x0000001a0000720c */ /* 0x040fe20003f44070 */
[----:B------:R-:W-:Y:S02]  /*52d0*/  IMAD.MOV R5, RZ, RZ, -R5 ;  /* 0x000000ffff057224 */ /* 0x000fe400078e0a05 */
[----:B------:R-:W-:Y:S02]  /*52e0*/  @!P3 IMAD.MOV R22, RZ, RZ, -R22 ;  /* 0x000000ffff16b224 */ /* 0x000fe400078e0a16 */
[C---:B------:R-:W-:Y:S01]  /*52f0*/  IMAD R25, R0.reuse, R5, R27 ;  /* 0x0000000500197224 */ /* 0x040fe200078e021b */
[----:B------:R-:W-:Y:S01]  /*5300*/  LOP3.LUT R5, R3, 0xba, RZ, 0xfc, !PT ;  /* 0x000000ba03057812 */ /* 0x000fe200078efcff */
[C---:B------:R-:W-:Y:S02]  /*5310*/  IMAD R27, R0.reuse, R30, R31 ;  /* 0x0000001e001b7224 */ /* 0x040fe400078e021f */
[----:B------:R-:W-:Y:S01]  /*5320*/  @!P4 IMAD.IADD R23, R23, 0x1, -R0 ;  /* 0x000000011717c824 */ /* 0x000fe200078e0a00 */
        /* <DEDUP_REMOVED lines=9> */
[----:B------:R-:W-:Y:S01]  /*53c0*/  ISETP.GE.AND P4, PT, R32, RZ, PT ;  /* 0x000000ff2000720c */ /* 0x000fe20003f86270 */
[----:B------:R-:W-:-:S04]  /*53d0*/  IMAD.HI.U32 R28, R2, R33, RZ ;  /* 0x00000021021c7227 */ /* 0x000fc800078e00ff */
[----:B------:R-:W-:Y:S02]  /*53e0*/  @!P3 IMAD.IADD R25, R25, 0x1, -R0 ;  /* 0x000000011919b824 */ /* 0x000fe400078e0a00 */
[----:B------:R-:W-:Y:S02]  /*53f0*/  IMAD.MOV R5, RZ, RZ, -R5 ;  /* 0x000000ffff057224 */ /* 0x000fe400078e0a05 */
[----:B------:R-:W-:Y:S01]  /*5400*/  IMAD.HI.U32 R29, R2, R35, RZ ;  /* 0x00000023021d7227 */ /* 0x000fe200078e00ff */
[----:B------:R-:W-:-:S03]  /*5410*/  ISETP.GT.U32.AND P3, PT, R0, R25, PT ;  /* 0x000000190000720c */ /* 0x000fc60003f64070 */
[----:B------:R-:W-:Y:S01]  /*5420*/  IMAD.MOV R32, RZ, RZ, -R28 ;  /* 0x000000ffff207224 */ /* 0x000fe200078e0a1c */
[----:B------:R-:W-:Y:S01]  /*5430*/  IADD3 R34, -R29, RZ, RZ ;  /* 0x000000ff1d227210 */ /* 0x000fe20007ffe1ff */
[C---:B------:R-:W-:Y:S02]  /*5440*/  IMAD R28, R0.reuse, R5, R31 ;  /* 0x00000005001c7224 */ /* 0x040fe400078e021f */
[----:B------:R-:W-:Y:S02]  /*5450*/  IMAD R29, R0, R32, R33 ;  /* 0x00000020001d7224 */ /* 0x000fe400078e0221 */
[--C-:B------:R-:W-:Y:S01]  /*5460*/  @!P2 IMAD.IADD R26, R26, 0x1, -R0.reuse ;  /* 0x000000011a1aa824 */ /* 0x100fe200078e0a00 */
[C---:B------:R-:W-:Y:S01]  /*5470*/  ISETP.GT.U32.AND P2, PT, R0.reuse, R28, PT ;  /* 0x0000001c0000720c */ /* 0x040fe20003f44070 */
[--C-:B------:R-:W-:Y:S01]  /*5480*/  @!P6 IMAD.IADD R27, R27, 0x1, -R0.reuse ;  /* 0x000000011b1be824 */ /* 0x100fe200078e0a00 */
[----:B------:R-:W-:Y:S01]  /*5490*/  ISETP.GT.U32.AND P6, PT, R0, R29, PT ;  /* 0x0000001d0000720c */ /* 0x000fe20003fc4070 */
[----:B------:R-:W-:Y:S01]  /*54a0*/  @!P3 IMAD.IADD R25, R25, 0x1, -R0 ;  /* 0x000000011919b824 */ /* 0x000fe200078e0a00 */
[----:B------:R-:W-:Y:S01]  /*54b0*/  ISETP.GE.AND P3, PT, R38, RZ, PT ;  /* 0x000000ff2600720c */ /* 0x000fe20003f66270 */
[----:B------:R-:W-:Y:S01]  /*54c0*/  IMAD.HI.U32 R30, R2, R37, RZ ;  /* 0x00000025021e7227 */ /* 0x000fe200078e00ff */
[----:B------:R-:W-:-:S03]  /*54d0*/  LOP3.LUT R38, R3, 0xc2, RZ, 0xfc, !PT ;  /* 0x000000c203267812 */ /* 0x000fc600078efcff */
[----:B------:R-:W-:Y:S01]  /*54e0*/  IMAD.MOV R36, RZ, RZ, -R30 ;  /* 0x000000ffff247224 */ /* 0x000fe200078e0a1e */
[----:B------:R-:W-:Y:S01]  /*54f0*/  IABS R33, R38 ;  /* 0x0000002600217213 */ /* 0x000fe20000000000 */
[----:B------:R-:W-:Y:S01]  /*5500*/  IMAD R30, R0, R34, R35 ;  /* 0x00000022001e7224 */ /* 0x000fe200078e0223 */
[----:B------:R-:W-:Y:S01]  /*5510*/  IABS R35, R42 ;  /* 0x0000002a00237213 */ /* 0x000fe20000000000 */
[--C-:B------:R-:W-:Y:S01]  /*5520*/  @!P2 IMAD.IADD R28, R28, 0x1, -R0.reuse ;  /* 0x000000011c1ca824 */ /* 0x100fe200078e0a00 */
[C---:B------:R-:W-:Y:S01]  /*5530*/  ISETP.GT.U32.AND P2, PT, R0.reuse, R27, PT ;  /* 0x0000001b0000720c */ /* 0x040fe20003f44070 */
[----:B------:R-:W-:Y:S02]  /*5540*/  @!P6 IMAD.IADD R29, R29, 0x1, -R0 ;  /* 0x000000011d1de824 */ /* 0x000fe400078e0a00 */
[----:B------:R-:W-:Y:S01]  /*5550*/  @!P1 IMAD.MOV R25, RZ, RZ, -R25 ;  /* 0x000000ffff199224 */ /* 0x000fe200078e0a19 */
[----:B------:R-:W-:Y:S01]  /*5560*/  ISETP.GT.U32.AND P1, PT, R0, R28, PT ;  /* 0x0000001c0000720c */ /* 0x000fe20003f24070 */
[----:B------:R-:W-:Y:S01]  /*5570*/  IMAD.HI.U32 R5, R2, R33, RZ ;  /* 0x0000002102057227 */ /* 0x000fe200078e00ff */
[----:B------:R-:W-:-:S03]  /*5580*/  ISETP.GT.U32.AND P6, PT, R0, R29, PT ;  /* 0x0000001d0000720c */ /* 0x000fc60003fc4070 */
[----:B------:R-:W-:-:S04]  /*5590*/  IMAD.HI.U32 R32, R2, R35, RZ ;  /* 0x0000002302207227 */ /* 0x000fc800078e00ff */
[C---:B------:R-:W-:Y:S01]  /*55a0*/  IMAD R31, R0.reuse, R36, R37 ;  /* 0x00000024001f7224 */ /* 0x040fe200078e0225 */
[----:B------:R-:W-:Y:S01]  /*55b0*/  IABS R37, R43 ;  /* 0x0000002b00257213 */ /* 0x000fe20000000000 */
[----:B------:R-:W-:Y:S02]  /*55c0*/  IMAD.MOV R5, RZ, RZ, -R5 ;  /* 0x000000ffff057224 */ /* 0x000fe400078e0a05 */
[----:B------:R-:W-:Y:S02]  /*55d0*/  IMAD.MOV R36, RZ, RZ, -R32 ;  /* 0x000000ffff247224 */ /* 0x000fe400078e0a20 */
[----:B------:R-:W-:Y:S01]  /*55e0*/  @!P0 IMAD.MOV R26, RZ, RZ, -R26 ;  /* 0x000000ffff1a8224 */ /* 0x000fe200078e0a1a */
[C---:B------:R-:W-:Y:S01]  /*55f0*/  ISETP.GT.U32.AND P0, PT, R0.reuse, R30, PT ;  /* 0x0000001e0000720c */ /* 0x040fe20003f04070 */
[----:B------:R-:W-:Y:S01]  /*5600*/  @!P2 IMAD.IADD R27, R27, 0x1, -R0 ;  /* 0x000000011b1ba824 */ /* 0x000fe200078e0a00 */
[C---:B------:R-:W-:Y:S01]  /*5610*/  ISETP.GT.U32.AND P2, PT, R0.reuse, R31, PT ;  /* 0x0000001f0000720c */ /* 0x040fe20003f44070 */
[----:B------:R-:W-:-:S02]  /*5620*/  IMAD R32, R0, R5, R33 ;  /* 0x0000000500207224 */ /* 0x000fc400078e0221 */
[----:B------:R-:W-:Y:S02]  /*5630*/  IMAD R33, R0, R36, R35 ;  /* 0x0000002400217224 */ /* 0x000fe400078e0223 */
[--C-:B------:R-:W-:Y:S01]  /*5640*/  @!P1 IMAD.IADD R28, R28, 0x1, -R0.reuse ;  /* 0x000000011c1c9824 */ /* 0x100fe200078e0a00 */
[C---:B------:R-:W-:Y:S01]  /*5650*/  ISETP.GT.U32.AND P1, PT, R0.reuse, R32, PT ;  /* 0x000000200000720c */ /* 0x040fe20003f24070 */
[----:B------:R-:W-:Y:S01]  /*5660*/  @!P6 IMAD.IADD R29, R29, 0x1, -R0 ;  /* 0x000000011d1de824 */ /* 0x000fe200078e0a00 */
[----:B------:R-:W-:Y:S01]  /*5670*/  ISETP.GT.U32.AND P6, PT, R0, R33, PT ;  /* 0x000000210000720c */ /* 0x000fe20003fc4070 */
[----:B------:R-:W-:-:S04]  /*5680*/  IMAD.HI.U32 R5, R2, R37, RZ ;  /* 0x0000002502057227 */ /* 0x000fc800078e00ff */
[--C-:B------:R-:W-:Y:S01]  /*5690*/  @!P0 IMAD.IADD R30, R30, 0x1, -R0.reuse ;  /* 0x000000011e1e8824 */ /* 0x100fe200078e0a00 */
[----:B------:R-:W-:Y:S01]  /*56a0*/  ISETP.GE.AND P0, PT, R40, RZ, PT ;  /* 0x000000ff2800720c */ /* 0x000fe20003f06270 */
[--C-:B------:R-:W-:Y:S01]  /*56b0*/  @!P2 IMAD.IADD R31, R31, 0x1, -R0.reuse ;  /* 0x000000011f1fa824 */ /* 0x100fe200078e0a00 */
[----:B------:R-:W-:Y:S01]  /*56c0*/  LOP3.LUT R40, R3, 0xca, RZ, 0xfc, !PT ;  /* 0x000000ca03287812 */ /* 0x000fe200078efcff */
[----:B------:R-:W-:Y:S01]  /*56d0*/  @!P4 IMAD.MOV R27, RZ, RZ, -R27 ;  /* 0x000000ffff1bc224 */ /* 0x000fe200078e0a1b */
[----:B------:R-:W-:Y:S01]  /*56e0*/  ISETP.GE.AND P2, PT, R41, RZ, PT ;  /* 0x000000ff2900720c */ /* 0x000fe20003f46270 */
[----:B------:R-:W-:Y:S01]  /*56f0*/  @!P1 IMAD.IADD R32, R32, 0x1, -R0 ;  /* 0x0000000120209824 */ /* 0x000fe200078e0a00 */
[----:B------:R-:W-:Y:S01]  /*5700*/  ISETP.GT.U32.AND P1, PT, R0, R30, PT ;  /* 0x0000001e0000720c */ /* 0x000fe20003f24070 */
[----:B------:R-:W-:Y:S01]  /*5710*/  IMAD.HI.U32 R34, R2, R39, RZ ;  /* 0x0000002702227227 */ /* 0x000fe200078e00ff */
[----:B------:R-:W-:Y:S02]  /*5720*/  ISETP.GT.U32.AND P4, PT, R0, R31, PT ;  /* 0x0000001f0000720c */ /* 0x000fe40003f84070 */
[----:B------:R-:W-:Y:S01]  /*5730*/  LOP3.LUT R41, R3, 0xcc, RZ, 0xfc, !PT ;  /* 0x000000cc03297812 */ /* 0x000fe200078efcff */
[----:B------:R-:W-:-:S02]  /*5740*/  IMAD.MOV R5, RZ, RZ, -R5 ;  /* 0x000000ffff057224 */ /* 0x000fc400078e0a05 */
[----:B------:R-:W-:Y:S01]  /*5750*/  @!P6 IMAD.IADD R33, R33, 0x1, -R0 ;  /* 0x000000012121e824 */ /* 0x000fe200078e0a00 */
[C---:B------:R-:W-:Y:S01]  /*5760*/  ISETP.GT.U32.AND P6, PT, R0.reuse, R32, PT ;  /* 0x000000200000720c */ /* 0x040fe20003fc4070 */
[----:B------:R-:W-:Y:S02]  /*5770*/  IMAD.MOV R35, RZ, RZ, -R34 ;  /* 0x000000ffff237224 */ /* 0x000fe400078e0a22 */
[C---:B------:R-:W-:Y:S01]  /*5780*/  IMAD R34, R0.reuse, R5, R37 ;  /* 0x0000000500227224 */ /* 0x040fe200078e0225 */
[----:B------:R-:W-:Y:S01]  /*5790*/  IABS R37, R40 ;  /* 0x0000002800257213 */ /* 0x000fe20000000000 */
[C---:B------:R-:W-:Y:S01]  /*57a0*/  IMAD R35, R0.reuse, R35, R39 ;  /* 0x0000002300237224 */ /* 0x040fe200078e0227 */
[----:B------:R-:W-:Y:S01]  /*57b0*/  IABS R39, R41 ;  /* 0x0000002900277213 */ /* 0x000fe20000000000 */
[----:B------:R-:W-:Y:S01]  /*57c0*/  @!P3 IMAD.MOV R29, RZ, RZ, -R29 ;  /* 0x000000ffff1db224 */ /* 0x000fe200078e0a1d */
[C---:B------:R-:W-:Y:S01]  /*57d0*/  ISETP.GT.U32.AND P3, PT, R0.reuse, R34, PT ;  /* 0x000000220000720c */ /* 0x040fe20003f64070 */
[----:B------:R-:W-:Y:S01]  /*57e0*/  @!P5 IMAD.MOV R28, RZ, RZ, -R28 ;  /* 0x000000ffff1cd224 */ /* 0x000fe200078e0a1c */
[----:B------:R-:W-:Y:S01]  /*57f0*/  ISETP.GT.U32.AND P5, PT, R0, R33, PT ;  /* 0x000000210000720c */ /* 0x000fe20003fa4070 */
[--C-:B------:R-:W-:Y:S01]  /*5800*/  @!P1 IMAD.IADD R30, R30, 0x1, -R0.reuse ;  /* 0x000000011e1e9824 */ /* 0x100fe200078e0a00 */
[----:B------:R-:W-:Y:S01]  /*5810*/  ISETP.GE.AND P1, PT, R38, RZ, PT ;  /* 0x000000ff2600720c */ /* 0x000fe20003f26270 */
[----:B------:R-:W-:Y:S01]  /*5820*/  @!P4 IMAD.IADD R31, R31, 0x1, -R0 ;  /* 0x000000011f1fc824 */ /* 0x000fe200078e0a00 */
[----:B------:R-:W-:Y:S01]  /*5830*/  ISETP.GT.U32.AND P4, PT, R0, R35, PT ;  /* 0x000000230000720c */ /* 0x000fe20003f84070 */
[----:B------:R-:W-:-:S04]  /*5840*/  IMAD.HI.U32 R5, R2, R37, RZ ;  /* 0x0000002502057227 */ /* 0x000fc800078e00ff */
[----:B------:R-:W-:Y:S01]  /*5850*/  @!P6 IMAD.IADD R32, R32, 0x1, -R0 ;  /* 0x000000012020e824 */ /* 0x000fe200078e0a00 */
[----:B------:R-:W-:Y:S01]  /*5860*/  ISETP.GE.AND P6, PT, R42, RZ, PT ;  /* 0x000000ff2a00720c */ /* 0x000fe20003fc6270 */
[----:B------:R-:W-:Y:S01]  /*5870*/  IMAD.HI.U32 R36, R2, R39, RZ ;  /* 0x0000002702247227 */ /* 0x000fe200078e00ff */
[----:B------:R-:W-:-:S03]  /*5880*/  LOP3.LUT R42, R3, 0xd2, RZ, 0xfc, !PT ;  /* 0x000000d2032a7812 */ /* 0x000fc600078efcff */
[----:B------:R-:W-:Y:S02]  /*5890*/  IMAD.MOV R5, RZ, RZ, -R5 ;  /* 0x000000ffff057224 */ /* 0x000fe400078e0a05 */
[----:B------:R-:W-:Y:S02]  /*58a0*/  IMAD.MOV R38, RZ, RZ, -R36 ;  /* 0x000000ffff267224 */ /* 0x000fe400078e0a24 */
[----:B------:R-:W-:Y:S02]  /*58b0*/  IMAD R36, R0, R5, R37 ;  /* 0x0000000500247224 */ /* 0x000fe400078e0225 */
[--C-:B------:R-:W-:Y:S01]  /*58c0*/  @!P3 IMAD.IADD R34, R34, 0x1, -R0.reuse ;  /* 0x000000012222b824 */ /* 0x100fe200078e0a00 */
[----:B------:R-:W-:Y:S01]  /*58d0*/  ISETP.GE.AND P3, PT, R44, RZ, PT ;  /* 0x000000ff2c00720c */ /* 0x000fe20003f66270 */
[--C-:B------:R-:W-:Y:S01]  /*58e0*/  @!P5 IMAD.IADD R33, R33, 0x1, -R0.reuse ;  /* 0x000000012121d824 */ /* 0x100fe200078e0a00 */
[----:B------:R-:W-:Y:S01]  /*58f0*/  ISETP.GE.AND P5, PT, R43, RZ, PT ;  /* 0x000000ff2b00720c */ /* 0x000fe20003fa6270 */
[----:B------:R-:W-:Y:S01]  /*5900*/  @!P4 IMAD.IADD R35, R35, 0x1, -R0 ;  /* 0x000000012323c824 */ /* 0x000fe200078e0a00 */
[----:B------:R-:W-:Y:S01]  /*5910*/  ISETP.GE.AND P4, PT, R40, RZ, PT ;  /* 0x000000ff2800720c */ /* 0x000fe20003f86270 */
[C---:B------:R-:W-:Y:S01]  /*5920*/  IMAD R37, R0.reuse, R38, R39 ;  /* 0x0000002600257224 */ /* 0x040fe200078e0227 */
[----:B------:R-:W-:Y:S01]  /*5930*/  LOP3.LUT R38, R3, 0xd0, RZ, 0xfc, !PT ;  /* 0x000000d003267812 */ /* 0x000fe200078efcff */
[----:B------:R-:W-:Y:S01]  /*5940*/  @!P1 IMAD.MOV R32, RZ, RZ, -R32 ;  /* 0x000000ffff209224 */ /* 0x000fe200078e0a20 */
[C---:B------:R-:W-:Y:S01]  /*5950*/  ISETP.GT.U32.AND P1, PT, R0.reuse, R36, PT ;  /* 0x000000240000720c */ /* 0x040fe20003f24070 */
[----:B------:R-:W-:Y:S01]  /*5960*/  @!P0 IMAD.MOV R30, RZ, RZ, -R30 ;  /* 0x000000ffff1e8224 */ /* 0x000fe200078e0a1e */
[C---:B------:R-:W-:Y:S01]  /*5970*/  ISETP.GT.U32.AND P0, PT, R0.reuse, R34, PT ;  /* 0x000000220000720c */ /* 0x040fe20003f04070 */
[----:B------:R-:W-:Y:S01]  /*5980*/  @!P2 IMAD.MOV R31, RZ, RZ, -R31 ;  /* 0x000000ffff1fa224 */ /* 0x000fe200078e0a1f */
[C---:B------:R-:W-:Y:S01]  /*5990*/  ISETP.GT.U32.AND P2, PT, R0.reuse, R35, PT ;  /* 0x000000230000720c */ /* 0x040fe20003f44070 */
[----:B------:R-:W-:Y:S01]  /*59a0*/  @!P6 IMAD.MOV R33, RZ, RZ, -R33 ;  /* 0x000000ffff21e224 */ /* 0x000fe200078e0a21 */
[----:B------:R-:W-:Y:S01]  /*59b0*/  ISETP.GT.U32.AND P6, PT, R0, R37, PT ;  /* 0x000000250000720c */ /* 0x000fe20003fc4070 */
[----:B------:R-:W-:-:S02]  /*59c0*/  VIADD R5, R4, 0xce ;  /* 0x000000ce04057836 */ /* 0x000fc40000000000 */
[----:B------:R-:W-:Y:S01]  /*59d0*/  IMAD R181, R0, R182, R181 ;  /* 0x000000b600b57224 */ /* 0x000fe200078e02b5 */
[----:B------:R-:W-:Y:S02]  /*59e0*/  IABS R182, R205 ;  /* 0x000000cd00b67213 */ /* 0x000fe40000000000 */
[----:B------:R-:W-:Y:S01]  /*59f0*/  IABS R39, R5 ;  /* 0x0000000500277213 */ /* 0x000fe20000000000 */
[--C-:B------:R-:W-:Y:S01]  /*5a00*/  @!P1 IMAD.IADD R36, R36, 0x1, -R0.reuse ;  /* 0x0000000124249824 */ /* 0x100fe200078e0a00 */
[----:B------:R-:W-:Y:S01]  /*5a10*/  ISETP.GE.AND P1, PT, R38, RZ, PT ;  /* 0x000000ff2600720c */ /* 0x000fe20003f26270 */
[--C-:B------:R-:W-:Y:S01]  /*5a20*/  @!P0 IMAD.IADD R34, R34, 0x1, -R0.reuse ;  /* 0x0000000122228824 */ /* 0x100fe200078e0a00 */
[----:B------:R-:W-:Y:S01]  /*5a30*/  ISETP.GE.AND P0, PT, R41, RZ, PT ;  /* 0x000000ff2900720c */ /* 0x000fe20003f06270 */
[--C-:B------:R-:W-:Y:S01]  /*5a40*/  @!P2 IMAD.IADD R35, R35, 0x1, -R0.reuse ;  /* 0x000000012323a824 */ /* 0x100fe200078e0a00 */
[----:B------:R-:W-:Y:S01]  /*5a50*/  IABS R41, R38 ;  /* 0x0000002600297213 */ /* 0x000fe20000000000 */
[----:B------:R-:W-:Y:S01]  /*5a60*/  @!P6 IMAD.IADD R37, R37, 0x1, -R0 ;  /* 0x000000012525e824 */ /* 0x000fe200078e0a00 */
[----:B------:R-:W-:Y:S01]  /*5a70*/  ISETP.GE.AND P2, PT, R5, RZ, PT ;  /* 0x000000ff0500720c */ /* 0x000fe20003f46270 */
[----:B------:R-:W-:Y:S01]  /*5a80*/  IMAD.HI.U32 R5, R2, R39, RZ ;  /* 0x0000002702057227 */ /* 0x000fe200078e00ff */
[----:B------:R-:W-:-:S03]  /*5a90*/  ISETP.GT.U32.AND P6, PT, R0, R36, PT ;  /* 0x000000240000720c */ /* 0x000fc60003fc4070 */
[----:B------:R-:W-:-:S04]  /*5aa0*/  IMAD.HI.U32 R38, R2, R41, RZ ;  /* 0x0000002902267227 */ /* 0x000fc800078e00ff */
[----:B------:R-:W-:Y:S02]  /*5ab0*/  IMAD.MOV R5, RZ, RZ, -R5 ;  /* 0x000000ffff057224 */ /* 0x000fe400078e0a05 */
[----:B------:R-:W-:Y:S02]  /*5ac0*/  IMAD.MOV R40, RZ, RZ, -R38 ;  /* 0x000000ffff287224 */ /* 0x000fe400078e0a26 */
[C---:B------:R-:W-:Y:S01]  /*5ad0*/  IMAD R38, R0.reuse, R5, R39 ;  /* 0x0000000500267224 */ /* 0x040fe200078e0227 */
[----:B------:R-:W-:Y:S01]  /*5ae0*/  LOP3.LUT R5, R3, 0xd4, RZ, 0xfc, !PT ;  /* 0x000000d403057812 */ /* 0x000fe200078efcff */
[----:B------:R-:W-:Y:S01]  /*5af0*/  @!P5 IMAD.MOV R34, RZ, RZ, -R34 ;  /* 0x000000ffff22d224 */ /* 0x000fe200078e0a22 */
[----:B------:R-:W-:Y:S01]  /*5b00*/  ISETP.GT.U32.AND P5, PT, R0, R37, PT ;  /* 0x000000250000720c */ /* 0x000fe20003fa4070 */
[----:B------:R-:W-:Y:S01]  /*5b10*/  @!P6 IMAD.IADD R36, R36, 0x1, -R0 ;  /* 0x000000012424e824 */ /* 0x000fe200078e0a00 */
[----:B------:R-:W-:Y:S01]  /*5b20*/  ISETP.GT.U32.AND P6, PT, R0, R38, PT ;  /* 0x000000260000720c */ /* 0x000fe20003fc4070 */
[----:B------:R-:W-:Y:S01]  /*5b30*/  @!P3 IMAD.MOV R35, RZ, RZ, -R35 ;  /* 0x000000ffff23b224 */ /* 0x000fe200078e0a23 */
[----:B------:R-:W-:Y:S01]  /*5b40*/  ISETP.GE.AND P3, PT, R42, RZ, PT ;  /* 0x000000ff2a00720c */ /* 0x000fe20003f66270 */
[----:B------:R-:W-:Y:S01]  /*5b50*/  IMAD R39, R0, R40, R41 ;  /* 0x0000002800277224 */ /* 0x000fe200078e0229 */
[----:B------:R-:W-:Y:S01]  /*5b60*/  IABS R42, R42 ;  /* 0x0000002a002a7213 */ /* 0x000fe20000000000 */
[----:B------:R-:W-:Y:S01]  /*5b70*/  @!P4 IMAD.MOV R36, RZ, RZ, -R36 ;  /* 0x000000ffff24c224 */ /* 0x000fe200078e0a24 */
[----:B------:R-:W-:-:S02]  /*5b80*/  IABS R43, R5 ;  /* 0x00000005002b7213 */ /* 0x000fc40000000000 */
[----:B------:R-:W-:Y:S01]  /*5b90*/  ISETP.GT.U32.AND P4, PT, R0, R39, PT ;  /* 0x000000270000720c */ /* 0x000fe20003f84070 */
[----:B------:R-:W-:Y:S01]  /*5ba0*/  IMAD.MOV.U32 R41, RZ, RZ, R42 ;  /* 0x000000ffff297224 */ /* 0x000fe200078e002a */
[----:B------:R-:W-:Y:S01]  /*5bb0*/  LOP3.LUT R42, R3, 0xd6, RZ, 0xfc, !PT ;  /* 0x000000d6032a7812 */ /* 0x000fe200078efcff */
[--C-:B------:R-:W-:Y:S01]  /*5bc0*/  @!P5 IMAD.IADD R37, R37, 0x1, -R0.reuse ;  /* 0x000000012525d824 */ /* 0x100fe200078e0a00 */
[----:B------:R-:W-:Y:S01]  /*5bd0*/  ISETP.GE.AND P5, PT, R5, RZ, PT ;  /* 0x000000ff0500720c */ /* 0x000fe20003fa6270 */
[----:B------:R-:W-:Y:S01]  /*5be0*/  @!P6 IMAD.IADD R38, R38, 0x1, -R0 ;  /* 0x000000012626e824 */ /* 0x000fe200078e0a00 */
[----:B------:R-:W-:Y:S01]  /*5bf0*/  IABS R45, R42 ;  /* 0x0000002a002d7213 */ /* 0x000fe20000000000 */
[----:B------:R-:W-:-:S03]  /*5c00*/  IMAD.HI.U32 R5, R2, R41, RZ ;  /* 0x0000002902057227 */ /* 0x000fc600078e00ff */
[----:B------:R-:W-:Y:S01]  /*5c10*/  ISETP.GT.U32.AND P6, PT, R0, R38, PT ;  /* 0x000000260000720c */ /* 0x000fe20003fc4070 */
[----:B------:R-:W-:Y:S02]  /*5c20*/  IMAD.MOV R40, RZ, RZ, -R5 ;  /* 0x000000ffff287224 */ /* 0x000fe400078e0a05 */
[----:B------:R-:W-:-:S04]  /*5c30*/  IMAD.HI.U32 R5, R2, R43, RZ ;  /* 0x0000002b02057227 */ /* 0x000fc800078e00ff */
[----:B------:R-:W-:Y:S02]  /*5c40*/  @!P4 IMAD.IADD R39, R39, 0x1, -R0 ;  /* 0x000000012727c824 */ /* 0x000fe400078e0a00 */
[----:B------:R-:W-:Y:S02]  /*5c50*/  IMAD.MOV R5, RZ, RZ, -R5 ;  /* 0x000000ffff057224 */ /* 0x000fe400078e0a05 */
[C---:B------:R-:W-:Y:S01]  /*5c60*/  IMAD R40, R0.reuse, R40, R41 ;  /* 0x0000002800287224 */ /* 0x040fe200078e0229 */
[C---:B------:R-:W-:Y:S01]  /*5c70*/  ISETP.GT.U32.AND P4, PT, R0.reuse, R39, PT ;  /* 0x000000270000720c */ /* 0x040fe20003f84070 */
[----:B------:R-:W-:Y:S02]  /*5c80*/  IMAD R41, R0, R5, R43 ;  /* 0x0000000500297224 */ /* 0x000fe400078e022b */
[----:B------:R-:W-:-:S04]  /*5c90*/  IMAD.HI.U32 R5, R2, R45, RZ ;  /* 0x0000002d02057227 */ /* 0x000fc800078e00ff */
[----:B------:R-:W-:Y:S01]  /*5ca0*/  @!P0 IMAD.MOV R37, RZ, RZ, -R37 ;  /* 0x000000ffff258224 */ /* 0x000fe200078e0a25 */
[----:B------:R-:W-:Y:S01]  /*5cb0*/  ISETP.GE.AND P0, PT, R42, RZ, PT ;  /* 0x000000ff2a00720c */ /* 0x000fe20003f06270 */
[----:B------:R-:W-:Y:S01]  /*5cc0*/  @!P6 IMAD.IADD R38, R38, 0x1, -R0 ;  /* 0x000000012626e824 */ /* 0x000fe200078e0a00 */
[----:B------:R-:W-:Y:S01]  /*5cd0*/  ISETP.GT.U32.AND P6, PT, R0, R40, PT ;  /* 0x000000280000720c */ /* 0x000fe20003fc4070 */
[----:B------:R-:W-:-:S04]  /*5ce0*/  IMAD.HI.U32 R42, R2, R47, RZ ;  /* 0x0000002f022a7227 */ /* 0x000fc800078e00ff */
[----:B------:R-:W-:Y:S02]  /*5cf0*/  IMAD.MOV R5, RZ, RZ, -R5 ;  /* 0x000000ffff057224 */ /* 0x000fe400078e0a05 */
[----:B------:R-:W-:Y:S02]  /*5d00*/  IMAD.MOV R43, RZ, RZ, -R42 ;  /* 0x000000ffff2b7224 */ /* 0x000fe400078e0a2a */
[C---:B------:R-:W-:Y:S01]  /*5d10*/  IMAD R42, R0.reuse, R5, R45 ;  /* 0x00000005002a7224 */ /* 0x040fe200078e022d */
[----:B------:R-:W-:Y:S01]  /*5d20*/  IABS R45, R50 ;  /* 0x00000032002d7213 */ /* 0x000fe20000000000 */
[C---:B------:R-:W-:Y:S01]  /*5d30*/  IMAD R43, R0.reuse, R43, R47 ;  /* 0x0000002b002b7224 */ /* 0x040fe200078e022f */
[----:B------:R-:W-:Y:S01]  /*5d40*/  IABS R47, R52 ;  /* 0x00000034002f7213 */ /* 0x000fe20000000000 */
[--C-:B------:R-:W-:Y:S01]  /*5d50*/  @!P4 IMAD.IADD R39, R39, 0x1, -R0.reuse ;  /* 0x000000012727c824 */ /* 0x100fe200078e0a00 */
[----:B------:R-:W-:Y:S01]  /*5d60*/  ISETP.GT.U32.AND P4, PT, R0, R42, PT ;  /* 0x0000002a0000720c */ /* 0x000fe20003f84070 */
[----:B------:R-:W-:Y:S01]  /*5d70*/  @!P6 IMAD.IADD R40, R40, 0x1, -R0 ;  /* 0x000000012828e824 */ /* 0x000fe200078e0a00 */
[----:B------:R-:W-:Y:S01]  /*5d80*/  ISETP.GT.U32.AND P6, PT, R0, R43, PT ;  /* 0x0000002b0000720c */ /* 0x000fe20003fc4070 */
[----:B------:R-:W-:-:S04]  /*5d90*/  IMAD.HI.U32 R5, R2, R49, RZ ;  /* 0x0000003102057227 */ /* 0x000fc800078e00ff */
[----:B------:R-:W-:Y:S01]  /*5da0*/  @!P2 IMAD.MOV R38, RZ, RZ, -R38 ;  /* 0x000000ffff26a224 */ /* 0x000fe200078e0a26 */
[----:B------:R-:W-:Y:S01]  /*5db0*/  ISETP.GT.U32.AND P2, PT, R0, R41, PT ;  /* 0x000000290000720c */ /* 0x000fe20003f44070 */
[----:B------:R-:W-:Y:S02]  /*5dc0*/  IMAD.MOV R5, RZ, RZ, -R5 ;  /* 0x000000ffff057224 */ /* 0x000fe400078e0a05 */
[----:B------:R-:W-:Y:S02]  /*5dd0*/  @!P1 IMAD.MOV R39, RZ, RZ, -R39 ;  /* 0x000000ffff279224 */ /* 0x000fe400078e0a27 */
[--C-:B------:R-:W-:Y:S02]  /*5de0*/  @!P4 IMAD.IADD R42, R42, 0x1, -R0.reuse ;  /* 0x000000012a2ac824 */ /* 0x100fe400078e0a00 */
[----:B------:R-:W-:Y:S02]  /*5df0*/  @!P6 IMAD.IADD R43, R43, 0x1, -R0 ;  /* 0x000000012b2be824 */ /* 0x000fe400078e0a00 */
[C---:B------:R-:W-:Y:S01]  /*5e00*/  IMAD R44, R0.reuse, R5, R49 ;  /* 0x00000005002c7224 */ /* 0x040fe200078e0231 */
[----:B------:R-:W-:Y:S01]  /*5e10*/  ISETP.GT.U32.AND P6, PT, R0, R42, PT ;  /* 0x0000002a0000720c */ /* 0x000fe20003fc4070 */
[----:B------:R-:W-:Y:S01]  /*5e20*/  IMAD.HI.U32 R5, R2, R45, RZ ;  /* 0x0000002d02057227 */ /* 0x000fe200078e00ff */
[----:B------:R-:W-:-:S02]  /*5e30*/  ISETP.GT.U32.AND P1, PT, R0, R43, PT ;  /* 0x0000002b0000720c */ /* 0x000fc40003f24070 */
[----:B------:R-:W-:Y:S01]  /*5e40*/  IABS R49, R53 ;  /* 0x0000003500317213 */ /* 0x000fe20000000000 */
[----:B------:R-:W-:Y:S02]  /*5e50*/  IMAD.MOV R5, RZ, RZ, -R5 ;  /* 0x000000ffff057224 */ /* 0x000fe400078e0a05 */
[----:B------:R-:W-:Y:S01]  /*5e60*/  @!P2 IMAD.IADD R41, R41, 0x1, -R0 ;  /* 0x000000012929a824 */ /* 0x000fe200078e0a00 */
[C---:B------:R-:W-:Y:S01]  /*5e70*/  ISETP.GT.U32.AND P2, PT, R0.reuse, R40, PT ;  /* 0x000000280000720c */ /* 0x040fe20003f44070 */
[----:B------:R-:W-:Y:S02]  /*5e80*/  IMAD R45, R0, R5, R45 ;  /* 0x00000005002d7224 */ /* 0x000fe400078e022d */
[----:B------:R-:W-:Y:S01]  /*5e90*/  IMAD.HI.U32 R5, R2, R47, RZ ;  /* 0x0000002f02057227 */ /* 0x000fe200078e00ff */
[----:B------:R-:W-:-:S03]  /*5ea0*/  ISETP.GT.U32.AND P4, PT, R0, R41, PT ;  /* 0x000000290000720c */ /* 0x000fc60003f84070 */
[--C-:B------:R-:W-:Y:S01]  /*5eb0*/  @!P6 IMAD.IADD R42, R42, 0x1, -R0.reuse ;  /* 0x000000012a2ae824 */ /* 0x100fe200078e0a00 */
[----:B------:R-:W-:Y:S01]  /*5ec0*/  ISETP.GT.U32.AND P6, PT, R0, R45, PT ;  /* 0x0000002d0000720c */ /* 0x000fe20003fc4070 */
[----:B------:R-:W-:Y:S02]  /*5ed0*/  IMAD.MOV R5, RZ, RZ, -R5 ;  /* 0x000000ffff057224 */ /* 0x000fe400078e0a05 */
[--C-:B------:R-:W-:Y:S01]  /*5ee0*/  @!P1 IMAD.IADD R43, R43, 0x1, -R0.reuse ;  /* 0x000000012b2b9824 */ /* 0x100fe200078e0a00 */
[----:B------:R-:W-:Y:S01]  /*5ef0*/  ISETP.GE.AND P1, PT, R48, RZ, PT ;  /* 0x000000ff3000720c */ /* 0x000fe20003f26270 */
[----:B------:R-:W-:Y:S01]  /*5f00*/  @!P2 IMAD.IADD R40, R40, 0x1, -R0 ;  /* 0x000000012828a824 */ /* 0x000fe200078e0a00 */
[----:B------:R-:W-:Y:S01]  /*5f10*/  ISETP.GT.U32.AND P2, PT, R0, R44, PT ;  /* 0x0000002c0000720c */ /* 0x000fe20003f44070 */
[----:B------:R-:W-:Y:S01]  /*5f20*/  @!P0 IMAD.MOV R42, RZ, RZ, -R42 ;  /* 0x000000ffff2a8224 */ /* 0x000fe200078e0a2a */
[----:B------:R-:W-:Y:S01]  /*5f30*/  ISETP.GE.AND P0, PT, R52, RZ, PT ;  /* 0x000000ff3400720c */ /* 0x000fe20003f06270 */
[----:B------:R-:W-:Y:S01]  /*5f40*/  @!P4 IMAD.IADD R41, R41, 0x1, -R0 ;  /* 0x000000012929c824 */ /* 0x000fe200078e0a00 */
[----:B------:R-:W-:Y:S01]  /*5f50*/  ISETP.GE.AND P4, PT, R46, RZ, PT ;  /* 0x000000ff2e00720c */ /* 0x000fe20003f86270 */
[----:B------:R-:W-:-:S04]  /*5f60*/  IMAD.HI.U32 R46, R2, R49, RZ ;  /* 0x00000031022e7227 */ /* 0x000fc800078e00ff */
[----:B------:R-:W-:Y:S02]  /*5f70*/  @!P6 IMAD.IADD R45, R45, 0x1, -R0 ;  /* 0x000000012d2de824 */ /* 0x000fe400078e0a00 */
[----:B------:R-:W-:Y:S02]  /*5f80*/  IMAD.MOV R48, RZ, RZ, -R46 ;  /* 0x000000ffff307224 */ /* 0x000fe400078e0a2e */
[----:B------:R-:W-:Y:S01]  /*5f90*/  @!P5 IMAD.MOV R41, RZ, RZ, -R41 ;  /* 0x000000ffff29d224 */ /* 0x000fe200078e0a29 */
[C---:B------:R-:W-:Y:S01]  /*5fa0*/  ISETP.GT.U32.AND P5, PT, R0.reuse, R45, PT ;  /* 0x0000002d0000720c */ /* 0x040fe20003fa4070 */
[----:B------:R-:W-:Y:S02]  /*5fb0*/  IMAD R46, R0, R5, R47 ;  /* 0x00000005002e7224 */ /* 0x000fe400078e022f */
[----:B------:R-:W-:-:S03]  /*5fc0*/  IMAD.HI.U32 R5, R2, R51, RZ ;  /* 0x0000003302057227 */ /* 0x000fc600078e00ff */
[C---:B------:R-:W-:Y:S01]  /*5fd0*/  ISETP.GT.U32.AND P6, PT, R0.reuse, R46, PT ;  /* 0x0000002e0000720c */ /* 0x040fe20003fc4070 */
[----:B------:R-:W-:Y:S02]  /*5fe0*/  IMAD.MOV R5, RZ, RZ, -R5 ;  /* 0x000000ffff057224 */ /* 0x000fe400078e0a05 */
[C---:B------:R-:W-:Y:S01]  /*5ff0*/  IMAD R47, R0.reuse, R48, R49 ;  /* 0x00000030002f7224 */ /* 0x040fe200078e0231 */
[----:B------:R-:W-:Y:S01]  /*6000*/  IABS R49, R56 ;  /* 0x0000003800317213 */ /* 0x000fe20000000000 */
[C---:B------:R-:W-:Y:S01]  /*6010*/  IMAD R48, R0.reuse, R5, R51 ;  /* 0x0000000500307224 */ /* 0x040fe200078e0233 */
[----:B------:R-:W-:Y:S01]  /*6020*/  IABS R51, R58 ;  /* 0x0000003a00337213 */ /* 0x000fe20000000000 */
[--C-:B------:R-:W-:Y:S02]  /*6030*/  @!P5 IMAD.IADD R45, R45, 0x1, -R0.reuse ;  /* 0x000000012d2dd824 */ /* 0x100fe400078e0a00 */
[----:B------:R-:W-:Y:S01]  /*6040*/  @!P4 IMAD.MOV R43, RZ, RZ, -R43 ;  /* 0x000000ffff2bc224 */ /* 0x000fe200078e0a2b */
[----:B------:R-:W-:Y:S01]  /*6050*/  ISETP.GT.U32.AND P5, PT, R0, R48, PT ;  /* 0x000000300000720c */ /* 0x000fe20003fa4070 */
[----:B------:R-:W-:Y:S01]  /*6060*/  @!P2 IMAD.IADD R44, R44, 0x1, -R0 ;  /* 0x000000012c2ca824 */ /* 0x000fe200078e0a00 */
[----:B------:R-:W-:Y:S01]  /*6070*/  ISETP.GT.U32.AND P4, PT, R0, R47, PT ;  /* 0x0000002f0000720c */ /* 0x000fe20003f84070 */
[----:B------:R-:W-:Y:S01]  /*6080*/  IMAD.HI.U32 R5, R2, R49, RZ ;  /* 0x0000003102057227 */ /* 0x000fe200078e00ff */
[----:B------:R-:W-:-:S03]  /*6090*/  ISETP.GE.AND P2, PT, R50, RZ, PT ;  /* 0x000000ff3200720c */ /* 0x000fc60003f46270 */
[----:B------:R-:W-:Y:S01]  /*60a0*/  @!P3 IMAD.MOV R40, RZ, RZ, -R40 ;  /* 0x000000ffff28b224 */ /* 0x000fe200078e0a28 */
[----:B------:R-:W-:Y:S01]  /*60b0*/  ISETP.GT.U32.AND P3, PT, R0, R44, PT ;  /* 0x0000002c0000720c */ /* 0x000fe20003f64070 */
[----:B------:R-:W-:Y:S02]  /*60c0*/  IMAD.MOV R50, RZ, RZ, -R5 ;  /* 0x000000ffff327224 */ /* 0x000fe400078e0a05 */
[----:B------:R-:W-:-:S04]  /*60d0*/  IMAD.HI.U32 R5, R2, R51, RZ ;  /* 0x0000003302057227 */ /* 0x000fc800078e00ff */
[--C-:B------:R-:W-:Y:S02]  /*60e0*/  @!P5 IMAD.IADD R48, R48, 0x1, -R0.reuse ;  /* 0x000000013030d824 */ /* 0x100fe400078e0a00 */
[--C-:B------:R-:W-:Y:S02]  /*60f0*/  @!P4 IMAD.IADD R47, R47, 0x1, -R0.reuse ;  /* 0x000000012f2fc824 */ /* 0x100fe400078e0a00 */
[----:B------:R-:W-:Y:S01]  /*6100*/  IMAD.MOV R5, RZ, RZ, -R5 ;  /* 0x000000ffff057224 */ /* 0x000fe200078e0a05 */
[C---:B------:R-:W-:Y:S01]  /*6110*/  ISETP.GT.U32.AND P5, PT, R0.reuse, R48, PT ;  /* 0x000000300000720c */ /* 0x040fe20003fa4070 */
[C---:B------:R-:W-:Y:S01]  /*6120*/  IMAD R49, R0.reuse, R50, R49 ;  /* 0x0000003200317224 */ /* 0x040fe200078e0231 */
[C---:B------:R-:W-:Y:S01]  /*6130*/  ISETP.GT.U32.AND P4, PT, R0.reuse, R47, PT ;  /* 0x0000002f0000720c */ /* 0x040fe20003f84070 */
[----:B------:R-:W-:Y:S02]  /*6140*/  IMAD R50, R0, R5, R51 ;  /* 0x0000000500327224 */ /* 0x000fe400078e0233 */
[--C-:B------:R-:W-:Y:S01]  /*6150*/  @!P3 IMAD.IADD R44, R44, 0x1, -R0.reuse ;  /* 0x000000012c2cb824 */ /* 0x100fe200078e0a00 */
[----:B------:R-:W-:Y:S01]  /*6160*/  ISETP.GE.AND P3, PT, R53, RZ, PT ;  /* 0x000000ff3500720c */ /* 0x000fe20003f66270 */
[----:B------:R-:W-:Y:S01]  /*6170*/  @!P6 IMAD.IADD R46, R46, 0x1, -R0 ;  /* 0x000000012e2ee824 */ /* 0x000fe200078e0a00 */
[----:B------:R-:W-:Y:S01]  /*6180*/  ISETP.GE.AND P6, PT, R54, RZ, PT ;  /* 0x000000ff3600720c */ /* 0x000fe20003fc6270 */
[----:B------:R-:W-:Y:S01]  /*6190*/  @!P1 IMAD.MOV R44, RZ, RZ, -R44 ;  /* 0x000000ffff2c9224 */ /* 0x000fe200078e0a2c */
[----:B------:R-:W-:Y:S01]  /*61a0*/  LOP3.LUT R54, R3, 0xe8, RZ, 0xfc, !PT ;  /* 0x000000e803367812 */ /* 0x000fe200078efcff */
[----:B------:R-:W-:Y:S01]  /*61b0*/  IMAD.HI.U32 R51, R2, R55, RZ ;  /* 0x0000003702337227 */ /* 0x000fe200078e00ff */
[----:B------:R-:W-:-:S02]  /*61c0*/  ISETP.GT.U32.AND P1, PT, R0, R46, PT ;  /* 0x0000002e0000720c */ /* 0x000fc40003f24070 */
[----:B------:R-:W-:Y:S01]  /*61d0*/  IABS R53, R54 ;  /* 0x0000003600357213 */ /* 0x000fe20000000000 */
        /* <DEDUP_REMOVED lines=8> */
[----:B------:R-:W-:Y:S01]  /*6260*/  IMAD.MOV R52, RZ, RZ, -R51 ;  /* 0x000000ffff347224 */ /* 0x000fe200078e0a33 */
[----:B------:R-:W-:Y:S01]  /*6270*/  @!P1 IADD3 R46, R46, -R0, RZ ;  /* 0x800000002e2e9210 */ /* 0x000fe20007ffe0ff */
[C---:B------:R-:W-:Y:S01]  /*6280*/  IMAD R51, R0.reuse, R5, R53 ;  /* 0x0000000500337224 */ /* 0x040fe200078e0235 */
[----:B------:R-:W-:Y:S01]  /*6290*/  ISETP.GT.U32.AND P1, PT, R0, R49, PT ;  /* 0x000000310000720c */ /* 0x000fe20003f24070 */
[----:B------:R-:W-:Y:S02]  /*62a0*/  @!P5 IMAD.IADD R50, R50, 0x1, -R0 ;  /* 0x000000013232d824 */ /* 0x000fe400078e0a00 */
[----:B------:R-:W-:-:S03]  /*62b0*/  IMAD.HI.U32 R5, R2, R57, RZ ;  /* 0x0000003902057227 */ /* 0x000fc600078e00ff */
[C---:B------:R-:W-:Y:S01]  /*62c0*/  ISETP.GT.U32.AND P5, PT, R0.reuse, R50, PT ;  /* 0x000000320000720c */ /* 0x040fe20003fa4070 */
[----:B------:R-:W-:Y:S02]  /*62d0*/  IMAD.MOV R5, RZ, RZ, -R5 ;  /* 0x000000ffff057224 */ /* 0x000fe400078e0a05 */
[C---:B------:R-:W-:Y:S02]  /*62e0*/  IMAD R52, R0.reuse, R52, R55 ;  /* 0x0000003400347224 */ /* 0x040fe400078e0237 */
[----:B------:R-:W-:Y:S01]  /*62f0*/  IMAD R53, R0, R5, R57 ;  /* 0x0000000500357224 */ /* 0x000fe200078e0239 */
[----:B------:R-:W-:Y:S01]  /*6300*/  IABS R57, R60 ;  /* 0x0000003c00397213 */ /* 0x000fe20000000000 */
[----:B------:R-:W-:Y:S01]  /*6310*/  @!P1 IMAD.IADD R49, R49, 0x1, -R0 ;  /* 0x0000000131319824 */ /* 0x000fe200078e0a00 */
[----:B------:R-:W-:Y:S01]  /*6320*/  ISETP.GE.AND P1, PT, R58, RZ, PT ;  /* 0x000000ff3a00720c */ /* 0x000fe20003f26270 */
[----:B------:R-:W-:Y:S02]  /*6330*/  VIADD R58, R4, 0xee ;  /* 0x000000ee043a7836 */ /* 0x000fe40000000000 */
[----:B------:R-:W-:Y:S01]  /*6340*/  @!P0 IMAD.MOV R46, RZ, RZ, -R46 ;  /* 0x000000ffff2e8224 */ /* 0x000fe200078e0a2e */
[----:B------:R-:W-:Y:S01]  /*6350*/  ISETP.GT.U32.AND P0, PT, R0, R51, PT ;  /* 0x000000330000720c */ /* 0x000fe20003f04070 */
[----:B------:R-:W-:Y:S01]  /*6360*/  @!P5 IMAD.IADD R50, R50, 0x1, -R0 ;  /* 0x000000013232d824 */ /* 0x000fe200078e0a00 */
[C---:B------:R-:W-:Y:S01]  /*6370*/  ISETP.GT.U32.AND P5, PT, R0.reuse, R53, PT ;  /* 0x000000350000720c */ /* 0x040fe20003fa4070 */
[----:B------:R-:W-:Y:S01]  /*6380*/  @!P6 IMAD.MOV R48, RZ, RZ, -R48 ;  /* 0x000000ffff30e224 */ /* 0x000fe200078e0a30 */
[----:B------:R-:W-:Y:S01]  /*6390*/  IABS R55, R58 ;  /* 0x0000003a00377213 */ /* 0x000fe20000000000 */
[----:B------:R-:W-:Y:S01]  /*63a0*/  @!P2 IMAD.MOV R45, RZ, RZ, -R45 ;  /* 0x000000ffff2da224 */ /* 0x000fe200078e0a2d */
[C---:B------:R-:W-:Y:S01]  /*63b0*/  ISETP.GT.U32.AND P6, PT, R0.reuse, R52, PT ;  /* 0x000000340000720c */ /* 0x040fe20003fc4070 */
[----:B------:R-:W-:Y:S01]  /*63c0*/  @!P3 IMAD.MOV R47, RZ, RZ, -R47 ;  /* 0x000000ffff2fb224 */ /* 0x000fe200078e0a2f */
[----:B------:R-:W-:Y:S01]  /*63d0*/  ISETP.GT.U32.AND P2, PT, R0, R49, PT ;  /* 0x000000310000720c */ /* 0x000fe20003f44070 */
[----:B------:R-:W-:Y:S01]  /*63e0*/  IMAD.HI.U32 R5, R2, R55, RZ ;  /* 0x0000003702057227 */ /* 0x000fe200078e00ff */
[----:B------:R-:W-:-:S03]  /*63f0*/  ISETP.GE.AND P3, PT, R54, RZ, PT ;  /* 0x000000ff3600720c */ /* 0x000fc60003f66270 */
[----:B------:R-:W-:Y:S02]  /*6400*/  IMAD.MOV R5, RZ, RZ, -R5 ;  /* 0x000000ffff057224 */ /* 0x000fe400078e0a05 */
[--C-:B------:R-:W-:Y:S02]  /*6410*/  @!P5 IMAD.IADD R53, R53, 0x1, -R0.reuse ;  /* 0x000000013535d824 */ /* 0x100fe400078e0a00 */
[----:B------:R-:W-:Y:S01]  /*6420*/  @!P0 IMAD.IADD R51, R51, 0x1, -R0 ;  /* 0x0000000133338824 */ /* 0x000fe200078e0a00 */
[----:B------:R-:W-:Y:S01]  /*6430*/  ISETP.GE.AND P0, PT, R56, RZ, PT ;  /* 0x000000ff3800720c */ /* 0x000fe20003f06270 */
[C---:B------:R-:W-:Y:S01]  /*6440*/  IMAD R54, R0.reuse, R5, R55 ;  /* 0x0000000500367224 */ /* 0x040fe200078e0237 */
[----:B------:R-:W-:Y:S01]  /*6450*/  ISETP.GT.U32.AND P5, PT, R0, R53, PT ;  /* 0x000000350000720c */ /* 0x000fe20003fa4070 */
[----:B------:R-:W-:Y:S01]  /*6460*/  IMAD.HI.U32 R5, R2, R57, RZ ;  /* 0x0000003902057227 */ /* 0x000fe200078e00ff */
[----:B------:R-:W-:-:S03]  /*6470*/  LOP3.LUT R56, R3, 0xf2, RZ, 0xfc, !PT ;  /* 0x000000f203387812 */ /* 0x000fc600078efcff */
[--C-:B------:R-:W-:Y:S01]  /*6480*/  @!P6 IMAD.IADD R52, R52, 0x1, -R0.reuse ;  /* 0x000000013434e824 */ /* 0x100fe200078e0a00 */
[C---:B------:R-:W-:Y:S01]  /*6490*/  ISETP.GT.U32.AND P6, PT, R0.reuse, R51, PT ;  /* 0x000000330000720c */ /* 0x040fe20003fc4070 */
[--C-:B------:R-:W-:Y:S01]  /*64a0*/  @!P2 IMAD.IADD R49, R49, 0x1, -R0.reuse ;  /* 0x000000013131a824 */ /* 0x100fe200078e0a00 */
[----:B------:R-:W-:Y:S01]  /*64b0*/  ISETP.GE.AND P2, PT, R59, RZ, PT ;  /* 0x000000ff3b00720c */ /* 0x000fe20003f46270 */
[----:B------:R-:W-:Y:S01]  /*64c0*/  IMAD.MOV R5, RZ, RZ, -R5 ;  /* 0x000000ffff057224 */ /* 0x000fe200078e0a05 */
[----:B------:R-:W-:Y:S01]  /*64d0*/  IABS R59, R56 ;  /* 0x00000038003b7213 */ /* 0x000fe20000000000 */
[----:B------:R-:W-:Y:S01]  /*64e0*/  @!P4 IMAD.MOV R49, RZ, RZ, -R49 ;  /* 0x000000ffff31c224 */ /* 0x000fe200078e0a31 */
[C---:B------:R-:W-:Y:S01]  /*64f0*/  ISETP.GT.U32.AND P4, PT, R0.reuse, R52, PT ;  /* 0x000000340000720c */ /* 0x040fe20003f84070 */
[----:B------:R-:W-:Y:S02]  /*6500*/  IMAD R55, R0, R5, R57 ;  /* 0x0000000500377224 */ /* 0x000fe400078e0239 */
[----:B------:R-:W-:-:S02]  /*6510*/  @!P5 IMAD.IADD R53, R53, 0x1, -R0 ;  /* 0x000000013535d824 */ /* 0x000fc400078e0a00 */
[----:B------:R-:W-:Y:S01]  /*6520*/  @!P1 IMAD.MOV R50, RZ, RZ, -R50 ;  /* 0x000000ffff329224 */ /* 0x000fe200078e0a32 */
[C---:B------:R-:W-:Y:S01]  /*6530*/  ISETP.GT.U32.AND P5, PT, R0.reuse, R55, PT ;  /* 0x000000370000720c */ /* 0x040fe20003fa4070 */
[--C-:B------:R-:W-:Y:S01]  /*6540*/  @!P6 IMAD.IADD R51, R51, 0x1, -R0.reuse ;  /* 0x000000013333e824 */ /* 0x100fe200078e0a00 */
[----:B------:R-:W-:Y:S01]  /*6550*/  ISETP.GT.U32.AND P6, PT, R0, R54, PT ;  /* 0x000000360000720c */ /* 0x000fe20003fc4070 */
[----:B------:R-:W-:Y:S01]  /*6560*/  IMAD.HI.U32 R5, R2, R59, RZ ;  /* 0x0000003b02057227 */ /* 0x000fe200078e00ff */
[----:B------:R-:W-:Y:S02]  /*6570*/  ISETP.GE.AND P1, PT, R58, RZ, PT ;  /* 0x000000ff3a00720c */ /* 0x000fe40003f26270 */
[C---:B------:R-:W-:Y:S01]  /*6580*/  LOP3.LUT R58, R3.reuse, 0xf4, RZ, 0xfc, !PT ;  /* 0x000000f4033a7812 */ /* 0x040fe200078efcff */
[--C-:B------:R-:W-:Y:S01]  /*6590*/  @!P4 IMAD.IADD R52, R52, 0x1, -R0.reuse ;  /* 0x000000013434c824 */ /* 0x100fe200078e0a00 */
[----:B------:R-:W-:Y:S01]  /*65a0*/  ISETP.GE.AND P4, PT, R60, RZ, PT ;  /* 0x000000ff3c00720c */ /* 0x000fe20003f86270 */
[----:B------:R-:W-:Y:S01]  /*65b0*/  IMAD.MOV R5, RZ, RZ, -R5 ;  /* 0x000000ffff057224 */ /* 0x000fe200078e0a05 */
[----:B------:R-:W-:Y:S01]  /*65c0*/  LOP3.LUT R60, R3, 0xf6, RZ, 0xfc, !PT ;  /* 0x000000f6033c7812 */ /* 0x000fe200078efcff */
[----:B------:R-:W-:Y:S01]  /*65d0*/  @!P3 IMAD.MOV R51, RZ, RZ, -R51 ;  /* 0x000000ffff33b224 */ /* 0x000fe200078e0a33 */
[----:B------:R-:W-:Y:S01]  /*65e0*/  IABS R61, R58 ;  /* 0x0000003a003d7213 */ /* 0x000fe20000000000 */
[--C-:B------:R-:W-:Y:S01]  /*65f0*/  @!P5 IMAD.IADD R55, R55, 0x1, -R0.reuse ;  /* 0x000000013737d824 */ /* 0x100fe200078e0a00 */
[----:B------:R-:W-:Y:S01]  /*6600*/  IABS R57, R60 ;  /* 0x0000003c00397213 */ /* 0x000fe20000000000 */
[----:B------:R-:W-:Y:S01]  /*6610*/  @!P6 IMAD.IADD R54, R54, 0x1, -R0 ;  /* 0x000000013636e824 */ /* 0x000fe200078e0a00 */
[----:B------:R-:W-:Y:S01]  /*6620*/  ISETP.GE.AND P3, PT, R56, RZ, PT ;  /* 0x000000ff3800720c */ /* 0x000fe20003f66270 */
[C---:B------:R-:W-:Y:S01]  /*6630*/  IMAD R56, R0.reuse, R5, R59 ;  /* 0x0000000500387224 */ /* 0x040fe200078e023b */
[C---:B------:R-:W-:Y:S01]  /*6640*/  ISETP.GT.U32.AND P5, PT, R0.reuse, R55, PT ;  /* 0x000000370000720c */ /* 0x040fe20003fa4070 */
[----:B------:R-:W-:Y:S01]  /*6650*/  IMAD.MOV.U32 R59, RZ, RZ, R57 ;  /* 0x000000ffff3b7224 */ /* 0x000fe200078e0039 */
[----:B------:R-:W-:Y:S01]  /*6660*/  ISETP.GT.U32.AND P6, PT, R0, R54, PT ;  /* 0x000000360000720c */ /* 0x000fe20003fc4070 */
[----:B------:R-:W-:-:S04]  /*6670*/  IMAD.HI.U32 R5, R2, R61, RZ ;  /* 0x0000003d02057227 */ /* 0x000fc800078e00ff */
[----:B------:R-:W-:-:S04]  /*6680*/  IMAD.HI.U32 R57, R2, R59, RZ ;  /* 0x0000003b02397227 */ /* 0x000fc800078e00ff */
[----:B------:R-:W-:Y:S02]  /*6690*/  IMAD.MOV R5, RZ, RZ, -R5 ;  /* 0x000000ffff057224 */ /* 0x000fe400078e0a05 */
[----:B------:R-:W-:Y:S01]  /*66a0*/  @!P0 IMAD.MOV R53, RZ, RZ, -R53 ;  /* 0x000000ffff358224 */ /* 0x000fe200078e0a35 */
[----:B------:R-:W-:Y:S01]  /*66b0*/  ISETP.GE.AND P0, PT, R58, RZ, PT ;  /* 0x000000ff3a00720c */ /* 0x000fe20003f06270 */
[----:B------:R-:W-:Y:S02]  /*66c0*/  IMAD.MOV R58, RZ, RZ, -R57 ;  /* 0x000000ffff3a7224 */ /* 0x000fe400078e0a39 */
[----:B------:R-:W-:Y:S02]  /*66d0*/  IMAD R57, R0, R5, R61 ;  /* 0x0000000500397224 */ /* 0x000fe400078e023d */
[--C-:B------:R-:W-:Y:S02]  /*66e0*/  @!P5 IMAD.IADD R55, R55, 0x1, -R0.reuse ;  /* 0x000000013737d824 */ /* 0x100fe400078e0a00 */
[----:B------:R-:W-:Y:S01]  /*66f0*/  @!P6 IMAD.IADD R54, R54, 0x1, -R0 ;  /* 0x000000013636e824 */ /* 0x000fe200078e0a00 */
[C---:B------:R-:W-:Y:S01]  /*6700*/  ISETP.GT.U32.AND P5, PT, R0.reuse, R57, PT ;  /* 0x000000390000720c */ /* 0x040fe20003fa4070 */
[----:B------:R-:W-:Y:S01]  /*6710*/  IMAD R58, R0, R58, R59 ;  /* 0x0000003a003a7224 */ /* 0x000fe200078e023b */
[----:B------:R-:W-:Y:S01]  /*6720*/  ISETP.GE.AND P6, PT, R60, RZ, PT ;  /* 0x000000ff3c00720c */ /* 0x000fe20003fc6270 */
[----:B------:R-:W-:Y:S01]  /*6730*/  @!P1 IMAD.MOV R54, RZ, RZ, -R54 ;  /* 0x000000ffff369224 */ /* 0x000fe200078e0a36 */
[----:B------:R-:W-:Y:S01]  /*6740*/  LOP3.LUT R60, R3, 0xf8, RZ, 0xfc, !PT ;  /* 0x000000f8033c7812 */ /* 0x000fe200078efcff */
[----:B------:R-:W-:Y:S01]  /*6750*/  @!P2 IMAD.MOV R52, RZ, RZ, -R52 ;  /* 0x000000ffff34a224 */ /* 0x000fe200078e0a34 */
[----:B------:R-:W-:Y:S01]  /*6760*/  ISETP.GT.U32.AND P1, PT, R0, R58, PT ;  /* 0x0000003a0000720c */ /* 0x000fe20003f24070 */
[----:B------:R-:W-:Y:S01]  /*6770*/  @!P4 IMAD.MOV R55, RZ, RZ, -R55 ;  /* 0x000000ffff37c224 */ /* 0x000fe200078e0a37 */
[----:B------:R-:W-:-:S02]  /*6780*/  IABS R59, R60 ;  /* 0x0000003c003b7213 */ /* 0x000fc40000000000 */
[----:B------:R-:W-:Y:S02]  /*6790*/  ISETP.GT.U32.AND P2, PT, R0, R56, PT ;  /* 0x000000380000720c */ /* 0x000fe40003f44070 */
[----:B------:R-:W-:Y:S01]  /*67a0*/  ISETP.GE.AND P4, PT, R60, RZ, PT ;  /* 0x000000ff3c00720c */ /* 0x000fe20003f86270 */
[----:B------:R-:W-:Y:S02]  /*67b0*/  @!P5 IMAD.IADD R57, R57, 0x1, -R0 ;  /* 0x000000013939d824 */ /* 0x000fe400078e0a00 */
[----:B------:R-:W-:-:S03]  /*67c0*/  IMAD.HI.U32 R5, R2, R59, RZ ;  /* 0x0000003b02057227 */ /* 0x000fc600078e00ff */
[----:B------:R-:W-:Y:S01]  /*67d0*/  ISETP.GT.U32.AND P5, PT, R0, R57, PT ;  /* 0x000000390000720c */ /* 0x000fe20003fa4070 */
[----:B------:R-:W-:Y:S02]  /*67e0*/  @!P1 IMAD.IADD R58, R58, 0x1, -R0 ;  /* 0x000000013a3a9824 */ /* 0x000fe400078e0a00 */
[----:B------:R-:W-:Y:S02]  /*67f0*/  IMAD.MOV R61, RZ, RZ, -R5 ;  /* 0x000000ffff3d7224 */ /* 0x000fe400078e0a05 */
[----:B------:R-:W-:Y:S01]  /*6800*/  IMAD.HI.U32 R5, R2, R63, RZ ;  /* 0x0000003f02057227 */ /* 0x000fe200078e00ff */
[----:B------:R-:W-:-:S03]  /*6810*/  ISETP.GT.U32.AND P1, PT, R0, R58, PT ;  /* 0x0000003a0000720c */ /* 0x000fc60003f24070 */
[----:B------:R-:W-:-:S04]  /*6820*/  IMAD.HI.U32 R60, R2, R65, RZ ;  /* 0x00000041023c7227 */ /* 0x000fc800078e00ff */
[----:B------:R-:W-:Y:S02]  /*6830*/  IMAD.MOV R5, RZ, RZ, -R5 ;  /* 0x000000ffff057224 */ /* 0x000fe400078e0a05 */
[C---:B------:R-:W-:Y:S02]  /*6840*/  IMAD R59, R0.reuse, R61, R59 ;  /* 0x0000003d003b7224 */ /* 0x040fe400078e023b */
[----:B------:R-:W-:Y:S02]  /*6850*/  IMAD.MOV R61, RZ, RZ, -R60 ;  /* 0x000000ffff3d7224 */ /* 0x000fe400078e0a3c */
[--C-:B------:R-:W-:Y:S01]  /*6860*/  @!P5 IMAD.IADD R57, R57, 0x1, -R0.reuse ;  /* 0x000000013939d824 */ /* 0x100fe200078e0a00 */
[C---:B------:R-:W-:Y:S01]  /*6870*/  ISETP.GT.U32.AND P5, PT, R0.reuse, R59, PT ;  /* 0x0000003b0000720c */ /* 0x040fe20003fa4070 */
[----:B------:R-:W-:Y:S02]  /*6880*/  IMAD R60, R0, R5, R63 ;  /* 0x00000005003c7224 */ /* 0x000fe400078e023f */
[----:B------:R-:W-:-:S02]  /*6890*/  @!P2 IMAD.IADD R56, R56, 0x1, -R0 ;  /* 0x000000013838a824 */ /* 0x000fc400078e0a00 */
[----:B------:R-:W-:Y:S01]  /*68a0*/  @!P0 IMAD.MOV R57, RZ, RZ, -R57 ;  /* 0x000000ffff398224 */ /* 0x000fe200078e0a39 */
[C---:B------:R-:W-:Y:S01]  /*68b0*/  ISETP.GT.U32.AND P0, PT, R0.reuse, R60, PT ;  /* 0x0000003c0000720c */ /* 0x040fe20003f04070 */
[C---:B------:R-:W-:Y:S01]  /*68c0*/  IMAD R61, R0.reuse, R61, R65 ;  /* 0x0000003d003d7224 */ /* 0x040fe200078e0241 */
[----:B------:R-:W-:Y:S01]  /*68d0*/  ISETP.GT.U32.AND P2, PT, R0, R56, PT ;  /* 0x000000380000720c */ /* 0x000fe20003f44070 */
[----:B------:R-:W-:Y:S01]  /*68e0*/  @!P1 IMAD.IADD R58, R58, 0x1, -R0 ;  /* 0x000000013a3a9824 */ /* 0x000fe200078e0a00 */
[----:B------:R-:W-:Y:S01]  /*68f0*/  IABS R65, R68 ;  /* 0x0000004400417213 */ /* 0x000fe20000000000 */
[----:B------:R-:W-:Y:S02]  /*6900*/  VIADD R5, R4, 0xfe ;  /* 0x000000fe04057836 */ /* 0x000fe40000000000 */
[----:B------:R-:W-:Y:S01]  /*6910*/  @!P6 IMAD.MOV R58, RZ, RZ, -R58 ;  /* 0x000000ffff3ae224 */ /* 0x000fe200078e0a3a */
[----:B------:R-:W-:Y:S01]  /*6920*/  ISETP.GT.U32.AND P6, PT, R0, R61, PT ;  /* 0x0000003d0000720c */ /* 0x000fe20003fc4070 */
[----:B------:R-:W-:Y:S01]  /*6930*/  @!P5 IMAD.IADD R59, R59, 0x1, -R0 ;  /* 0x000000013b3bd824 */ /* 0x000fe200078e0a00 */
[----:B------:R-:W-:-:S02]  /*6940*/  IABS R63, R5 ;  /* 0x00000005003f7213 */ /* 0x000fc40000000000 */
[----:B------:R-:W-:Y:S01]  /*6950*/  ISETP.GE.AND P1, PT, R5, RZ, PT ;  /* 0x000000ff0500720c */ /* 0x000fe20003f26270 */
[--C-:B------:R-:W-:Y:S01]  /*6960*/  @!P0 IMAD.IADD R60, R60, 0x1, -R0.reuse ;  /* 0x000000013c3c8824 */ /* 0x100fe200078e0a00 */
[----:B------:R-:W-:Y:S01]  /*6970*/  ISETP.GT.U32.AND P5, PT, R0, R59, PT ;  /* 0x0000003b0000720c */ /* 0x000fe20003fa4070 */
[----:B------:R-:W-:Y:S01]  /*6980*/  @!P2 IMAD.IADD R56, R56, 0x1, -R0 ;  /* 0x000000013838a824 */ /* 0x000fe200078e0a00 */
[----:B------:R-:W-:Y:S01]  /*6990*/  ISETP.GE.AND P2, PT, R62, RZ, PT ;  /* 0x000000ff3e00720c */ /* 0x000fe20003f46270 */
[----:B------:R-:W-:Y:S01]  /*69a0*/  IMAD.HI.U32 R5, R2, R63, RZ ;  /* 0x0000003f02057227 */ /* 0x000fe200078e00ff */
[----:B------:R-:W-:-:S03]  /*69b0*/  ISETP.GT.U32.AND P0, PT, R0, R60, PT ;  /* 0x0000003c0000720c */ /* 0x000fc60003f04070 */
[----:B------:R-:W-:Y:S02]  /*69c0*/  @!P6 IMAD.IADD R61, R61, 0x1, -R0 ;  /* 0x000000013d3de824 */ /* 0x000fe400078e0a00 */
[----:B------:R-:W-:Y:S01]  /*69d0*/  @!P3 IMAD.MOV R56, RZ, RZ, -R56 ;  /* 0x000000ffff38b224 */ /* 0x000fe200078e0a38 */
[----:B------:R-:W-:Y:S01]  /*69e0*/  ISETP.GE.AND P3, PT, R64, RZ, PT ;  /* 0x000000ff4000720c */ /* 0x000fe20003f66270 */
[----:B------:R-:W-:Y:S01]  /*69f0*/  IMAD.HI.U32 R62, R2, R65, RZ ;  /* 0x00000041023e7227 */ /* 0x000fe200078e00ff */
[----:B------:R-:W-:-:S03]  /*6a00*/  ISETP.GT.U32.AND P6, PT, R0, R61, PT ;  /* 0x0000003d0000720c */ /* 0x000fc60003fc4070 */
[----:B------:R-:W-:Y:S02]  /*6a10*/  IMAD.MOV R64, RZ, RZ, -R5 ;  /* 0x000000ffff407224 */ /* 0x000fe400078e0a05 */
[----:B------:R-:W-:Y:S02]  /*6a20*/  IMAD.MOV R66, RZ, RZ, -R62 ;  /* 0x000000ffff427224 */ /* 0x000fe400078e0a3e */
[----:B------:R-:W-:Y:S02]  /*6a30*/  IMAD R62, R0, R64, R63 ;  /* 0x00000040003e7224 */ /* 0x000fe400078e023f */
[----:B------:R-:W-:-:S04]  /*6a40*/  IMAD.HI.U32 R64, R2, R69, RZ ;  /* 0x0000004502407227 */ /* 0x000fc800078e00ff */
[----:B------:R-:W-:Y:S01]  /*6a50*/  @!P0 IMAD.IADD R60, R60, 0x1, -R0 ;  /* 0x000000013c3c8824 */ /* 0x000fe200078e0a00 */
[C---:B------:R-:W-:Y:S01]  /*6a60*/  ISETP.GT.U32.AND P0, PT, R0.reuse, R62, PT ;  /* 0x0000003e0000720c */ /* 0x040fe20003f04070 */
[C---:B------:R-:W-:Y:S02]  /*6a70*/  IMAD R63, R0.reuse, R66, R65 ;  /* 0x00000042003f7224 */ /* 0x040fe400078e0241 */
[----:B------:R-:W-:Y:S02]  /*6a80*/  IMAD.MOV R65, RZ, RZ, -R64 ;  /* 0x000000ffff417224 */ /* 0x000fe400078e0a40 */
[----:B------:R-:W-:Y:S02]  /*6a90*/  @!P6 IMAD.IADD R61, R61, 0x1, -R0 ;  /* 0x000000013d3de824 */ /* 0x000fe400078e0a00 */
[----:B------:R-:W-:Y:S02]  /*6aa0*/  IMAD R65, R0, R65, R69 ;  /* 0x0000004100417224 */ /* 0x000fe400078e0245 */
[----:B------:R-:W-:-:S04]  /*6ab0*/  IMAD.HI.U32 R5, R2, R67, RZ ;  /* 0x0000004302057227 */ /* 0x000fc800078e00ff */
[--C-:B------:R-:W-:Y:S01]  /*6ac0*/  @!P5 IMAD.IADD R59, R59, 0x1, -R0.reuse ;  /* 0x000000013b3bd824 */ /* 0x100fe200078e0a00 */
[----:B------:R-:W-:Y:S01]  /*6ad0*/  ISETP.GE.AND P5, PT, R68, RZ, PT ;  /* 0x000000ff4400720c */ /* 0x000fe20003fa6270 */
[----:B------:R-:W-:Y:S01]  /*6ae0*/  @!P3 IMAD.MOV R61, RZ, RZ, -R61 ;  /* 0x000000ffff3db224 */ /* 0x000fe200078e0a3d */
[----:B------:R-:W-:Y:S01]  /*6af0*/  ISETP.GT.U32.AND P3, PT, R0, R65, PT ;  /* 0x000000410000720c */ /* 0x000fe20003f64070 */
[----:B------:R-:W-:Y:S01]  /*6b00*/  IMAD.MOV R5, RZ, RZ, -R5 ;  /* 0x000000ffff057224 */ /* 0x000fe200078e0a05 */
[C---:B------:R-:W-:Y:S01]  /*6b10*/  LOP3.LUT R68, R3.reuse, 0x106, RZ, 0xfc, !PT ;  /* 0x0000010603447812 */ /* 0x040fe200078efcff */
[----:B------:R-:W-:Y:S02]  /*6b20*/  @!P0 IMAD.IADD R62, R62, 0x1, -R0 ;  /* 0x000000013e3e8824 */ /* 0x000fe400078e0a00 */
[C---:B------:R-:W-:Y:S01]  /*6b30*/  IMAD R64, R0.reuse, R5, R67 ;  /* 0x0000000500407224 */ /* 0x040fe200078e0243 */
[----:B------:R-:W-:Y:S01]  /*6b40*/  IABS R67, R68 ;  /* 0x0000004400437213 */ /* 0x000fe20000000000 */
[----:B------:R-:W-:Y:S01]  /*6b50*/  @!P2 IMAD.MOV R60, RZ, RZ, -R60 ;  /* 0x000000ffff3ca224 */ /* 0x000fe200078e0a3c */
[----:B------:R-:W-:Y:S01]  /*6b60*/  ISETP.GT.U32.AND P0, PT, R0, R62, PT ;  /* 0x0000003e0000720c */ /* 0x000fe20003f04070 */
[----:B------:R-:W-:Y:S01]  /*6b70*/  @!P4 IMAD.MOV R59, RZ, RZ, -R59 ;  /* 0x000000ffff3bc224 */ /* 0x000fe200078e0a3b */
[----:B------:R-:W-:Y:S01]  /*6b80*/  ISETP.GE.AND P2, PT, R70, RZ, PT ;  /* 0x000000ff4600720c */ /* 0x000fe20003f46270 */
[----:B------:R-:W-:Y:S01]  /*6b90*/  IMAD.HI.U32 R5, R2, R67, RZ ;  /* 0x0000004302057227 */ /* 0x000fe200078e00ff */
[----:B------:R-:W-:-:S02]  /*6ba0*/  LOP3.LUT R70, R3, 0x108, RZ, 0xfc, !PT ;  /* 0x0000010803467812 */ /* 0x000fc400078efcff */
[C---:B------:R-:W-:Y:S01]  /*6bb0*/  ISETP.GT.U32.AND P6, PT, R0.reuse, R64, PT ;  /* 0x000000400000720c */ /* 0x040fe20003fc4070 */
[----:B------:R-:W-:Y:S01]  /*6bc0*/  @!P3 IMAD.IADD R65, R65, 0x1, -R0 ;  /* 0x000000014141b824 */ /* 0x000fe200078e0a00 */
[----:B------:R-:W-:Y:S01]  /*6bd0*/  IABS R69, R70 ;  /* 0x0000004600457213 */ /* 0x000fe20000000000 */
[----:B------:R-:W-:Y:S01]  /*6be0*/  IMAD.MOV R5, RZ, RZ, -R5 ;  /* 0x000000ffff057224 */ /* 0x000fe200078e0a05 */
[C---:B------:R-:W-:Y:S02]  /*6bf0*/  ISETP.GT.U32.AND P4, PT, R0.reuse, R63, PT ;  /* 0x0000003f0000720c */ /* 0x040fe40003f84070 */
[C---:B------:R-:W-:Y:S01]  /*6c00*/  ISETP.GT.U32.AND P3, PT, R0.reuse, R65, PT ;  /* 0x000000410000720c */ /* 0x040fe20003f64070 */
[----:B------:R-:W-:Y:S02]  /*6c10*/  IMAD R66, R0, R5, R67 ;  /* 0x0000000500427224 */ /* 0x000fe400078e0243 */
[----:B------:R-:W-:-:S04]  /*6c20*/  IMAD.HI.U32 R5, R2, R69, RZ ;  /* 0x0000004502057227 */ /* 0x000fc800078e00ff */
[----:B------:R-:W-:Y:S01]  /*6c30*/  @!P0 IMAD.IADD R62, R62, 0x1, -R0 ;  /* 0x000000013e3e8824 */ /* 0x000fe200078e0a00 */
[----:B------:R-:W-:Y:S01]  /*6c40*/  ISETP.GE.AND P0, PT, R72, RZ, PT ;  /* 0x000000ff4800720c */ /* 0x000fe20003f06270 */
[----:B------:R-:W-:-:S04]  /*6c50*/  IMAD.HI.U32 R67, R2, R71, RZ ;  /* 0x0000004702437227 */ /* 0x000fc800078e00ff */
[----:B------:R-:W-:Y:S02]  /*6c60*/  IMAD.MOV R5, RZ, RZ, -R5 ;  /* 0x000000ffff057224 */ /* 0x000fe400078e0a05 */
[----:B------:R-:W-:Y:S01]  /*6c70*/  @!P1 IMAD.MOV R62, RZ, RZ, -R62 ;  /* 0x000000ffff3e9224 */ /* 0x000fe200078e0a3e */
[----:B------:R-:W-:Y:S01]  /*6c80*/  ISETP.GE.AND P1, PT, R68, RZ, PT ;  /* 0x000000ff4400720c */ /* 0x000fe20003f26270 */
[----:B------:R-:W-:Y:S02]  /*6c90*/  IMAD.MOV R68, RZ, RZ, -R67 ;  /* 0x000000ffff447224 */ /* 0x000fe400078e0a43 */
[--C-:B------:R-:W-:Y:S02]  /*6ca0*/  @!P6 IMAD.IADD R64, R64, 0x1, -R0.reuse ;  /* 0x000000014040e824 */ /* 0x100fe400078e0a00 */
[C---:B------:R-:W-:Y:S01]  /*6cb0*/  IMAD R67, R0.reuse, R5, R69 ;  /* 0x0000000500437224 */ /* 0x040fe200078e0245 */
[----:B------:R-:W-:Y:S01]  /*6cc0*/  LOP3.LUT R5, R3, 0x10c, RZ, 0xfc, !PT ;  /* 0x0000010c03057812 */ /* 0x000fe200078efcff */
[--C-:B------:R-:W-:Y:S01]  /*6cd0*/  @!P4 IMAD.IADD R63, R63, 0x1, -R0.reuse ;  /* 0x000000013f3fc824 */ /* 0x100fe200078e0a00 */
[C---:B------:R-:W-:Y:S01]  /*6ce0*/  ISETP.GT.U32.AND P6, PT, R0.reuse, R64, PT ;  /* 0x000000400000720c */ /* 0x040fe20003fc4070 */
[----:B------:R-:W-:Y:S01]  /*6cf0*/  @!P3 IMAD.IADD R65, R65, 0x1, -R0 ;  /* 0x000000014141b824 */ /* 0x000fe200078e0a00 */
[----:B------:R-:W-:Y:S01]  /*6d00*/  ISETP.GT.U32.AND P3, PT, R0, R67, PT ;  /* 0x000000430000720c */ /* 0x000fe20003f64070 */
[----:B------:R-:W-:Y:S01]  /*6d10*/  VIADD R69, R4, 0x10e ;  /* 0x0000010e04457836 */ /* 0x000fe20000000000 */
[C---:B------:R-:W-:Y:S01]  /*6d20*/  ISETP.GT.U32.AND P4, PT, R0.reuse, R63, PT ;  /* 0x0000003f0000720c */ /* 0x040fe20003f84070 */
[----:B------:R-:W-:Y:S01]  /*6d30*/  IMAD R68, R0, R68, R71 ;  /* 0x0000004400447224 */ /* 0x000fe200078e0247 */
[----:B------:R-:W-:Y:S01]  /*6d40*/  IABS R71, R5 ;  /* 0x0000000500477213 */ /* 0x000fe20000000000 */
[----:B------:R-:W-:Y:S01]  /*6d50*/  @!P0 IMAD.MOV R65, RZ, RZ, -R65 ;  /* 0x000000ffff418224 */ /* 0x000fe200078e0a41 */
[----:B------:R-:W-:-:S05]  /*6d60*/  ISETP.GE.AND P0, PT, R69, RZ, PT ;  /* 0x000000ff4500720c */ /* 0x000fca0003f06270 */
[--C-:B------:R-:W-:Y:S01]  /*6d70*/  @!P6 IMAD.IADD R64, R64, 0x1, -R0.reuse ;  /* 0x000000014040e824 */ /* 0x100fe200078e0a00 */
[----:B------:R-:W-:Y:S01]  /*6d80*/  ISETP.GE.AND P6, PT, R73, RZ, PT ;  /* 0x000000ff4900720c */ /* 0x000fe20003fc6270 */
[--C-:B------:R-:W-:Y:S01]  /*6d90*/  @!P3 IMAD.IADD R67, R67, 0x1, -R0.reuse ;  /* 0x000000014343b824 */ /* 0x100fe200078e0a00 */
[----:B------:R-:W-:Y:S01]  /*6da0*/  IABS R73, R69 ;  /* 0x0000004500497213 */ /* 0x000fe20000000000 */
[----:B------:R-:W-:Y:S01]  /*6db0*/  @!P4 IMAD.IADD R63, R63, 0x1, -R0 ;  /* 0x000000013f3fc824 */ /* 0x000fe200078e0a00 */
[----:B------:R-:W-:Y:S01]  /*6dc0*/  ISETP.GT.U32.AND P4, PT, R0, R66, PT ;  /* 0x000000420000720c */ /* 0x000fe20003f84070 */
[----:B------:R-:W-:Y:S01]  /*6dd0*/  @!P2 IMAD.MOV R64, RZ, RZ, -R64 ;  /* 0x000000ffff40a224 */ /* 0x000fe200078e0a40 */
[----:B------:R-:W-:Y:S01]  /*6de0*/  ISETP.GE.AND P2, PT, R5, RZ, PT ;  /* 0x000000ff0500720c */ /* 0x000fe20003f46270 */
[----:B------:R-:W-:Y:S01]  /*6df0*/  IMAD.HI.U32 R5, R2, R71, RZ ;  /* 0x0000004702057227 */ /* 0x000fe200078e00ff */
[----:B------:R-:W-:-:S03]  /*6e00*/  ISETP.GT.U32.AND P3, PT, R0, R67, PT ;  /* 0x000000430000720c */ /* 0x000fc60003f64070 */
        /* <DEDUP_REMOVED lines=9> */
[C---:B------:R-:W-:Y:S01]  /*6ea0*/  IMAD R70, R0.reuse, R70, R73 ;  /* 0x0000004600467224 */ /* 0x040fe200078e0249 */
[----:B------:R-:W-:Y:S01]  /*6eb0*/  ISETP.GT.U32.AND P4, PT, R0, R66, PT ;  /* 0x000000420000720c */ /* 0x000fe20003f84070 */
[----:B------:R-:W-:Y:S01]  /*6ec0*/  IMAD.HI.U32 R5, R2, R75, RZ ;  /* 0x0000004b02057227 */ /* 0x000fe200078e00ff */
[----:B------:R-:W-:-:S03]  /*6ed0*/  IABS R73, R80 ;  /* 0x0000005000497213 */ /* 0x000fc60000000000 */
[----:B------:R-:W-:-:S04]  /*6ee0*/  IMAD.HI.U32 R71, R2, R77, RZ ;  /* 0x0000004d02477227 */ /* 0x000fc800078e00ff */
[----:B------:R-:W-:Y:S01]  /*6ef0*/  IMAD.MOV R5, RZ, RZ, -R5 ;  /* 0x000000ffff057224 */ /* 0x000fe200078e0a05 */
[----:B------:R-:W-:Y:S01]  /*6f00*/  IADD3 R72, -R71, RZ, RZ ;  /* 0x000000ff47487210 */ /* 0x000fe20007ffe1ff */
[--C-:B------:R-:W-:Y:S02]  /*6f10*/  @!P3 IMAD.IADD R69, R69, 0x1, -R0.reuse ;  /* 0x000000014545b824 */ /* 0x100fe400078e0a00 */
[----:B------:R-:W-:Y:S01]  /*6f20*/  @!P4 IMAD.IADD R66, R66, 0x1, -R0 ;  /* 0x000000014242c824 */ /* 0x000fe200078e0a00 */
[C---:B------:R-:W-:Y:S01]  /*6f30*/  ISETP.GT.U32.AND P4, PT, R0.reuse, R68, PT ;  /* 0x000000440000720c */ /* 0x040fe20003f84070 */
[C---:B------:R-:W-:Y:S01]  /*6f40*/  IMAD R71, R0.reuse, R5, R75 ;  /* 0x0000000500477224 */ /* 0x040fe200078e024b */
[C---:B------:R-:W-:Y:S01]  /*6f50*/  ISETP.GT.U32.AND P3, PT, R0.reuse, R69, PT ;  /* 0x000000450000720c */ /* 0x040fe20003f64070 */
[----:B------:R-:W-:Y:S01]  /*6f60*/  @!P1 IMAD.MOV R66, RZ, RZ, -R66 ;  /* 0x000000ffff429224 */ /* 0x000fe200078e0a42 */
[----:B------:R-:W-:Y:S01]  /*6f70*/  ISETP.GT.U32.AND P1, PT, R0, R70, PT ;  /* 0x000000460000720c */ /* 0x000fe20003f24070 */
[----:B------:R-:W-:-:S04]  /*6f80*/  IMAD.HI.U32 R5, R2, R73, RZ ;  /* 0x0000004902057227 */ /* 0x000fc800078e00ff */
[----:B------:R-:W-:Y:S02]  /*6f90*/  IMAD.MOV R75, RZ, RZ, -R5 ;  /* 0x000000ffff4b7224 */ /* 0x000fe400078e0a05 */
[----:B------:R-:W-:Y:S01]  /*6fa0*/  IMAD R72, R0, R72, R77 ;  /* 0x0000004800487224 */ /* 0x000fe200078e024d */
[----:B------:R-:W-:Y:S01]  /*6fb0*/  IABS R77, R82 ;  /* 0x00000052004d7213 */ /* 0x000fe20000000000 */
[--C-:B------:R-:W-:Y:S02]  /*6fc0*/  @!P4 IMAD.IADD R68, R68, 0x1, -R0.reuse ;  /* 0x000000014444c824 */ /* 0x100fe400078e0a00 */
[--C-:B------:R-:W-:Y:S01]  /*6fd0*/  @!P3 IMAD.IADD R69, R69, 0x1, -R0.reuse ;  /* 0x000000014545b824 */ /* 0x100fe200078e0a00 */
[----:B------:R-:W-:Y:S01]  /*6fe0*/  ISETP.GT.U32.AND P3, PT, R0, R71, PT ;  /* 0x000000470000720c */ /* 0x000fe20003f64070 */
[----:B------:R-:W-:Y:S01]  /*6ff0*/  @!P1 IMAD.IADD R70, R70, 0x1, -R0 ;  /* 0x0000000146469824 */ /* 0x000fe200078e0a00 */
[C---:B------:R-:W-:Y:S01]  /*7000*/  ISETP.GT.U32.AND P4, PT, R0.reuse, R68, PT ;  /* 0x000000440000720c */ /* 0x040fe20003f84070 */
[----:B------:R-:W-:-:S02]  /*7010*/  IMAD R73, R0, R75, R73 ;  /* 0x0000004b00497224 */ /* 0x000fc400078e0249 */
[----:B------:R-:W-:Y:S01]  /*7020*/  IMAD.HI.U32 R5, R2, R77, RZ ;  /* 0x0000004d02057227 */ /* 0x000fe200078e00ff */
[----:B------:R-:W-:-:S03]  /*7030*/  ISETP.GT.U32.AND P1, PT, R0, R70, PT ;  /* 0x000000460000720c */ /* 0x000fc60003f24070 */
[----:B------:R-:W-:Y:S01]  /*7040*/  @!P5 IMAD.MOV R67, RZ, RZ, -R67 ;  /* 0x000000ffff43d224 */ /* 0x000fe200078e0a43 */
[----:B------:R-:W-:Y:S01]  /*7050*/  ISETP.GE.AND P5, PT, R74, RZ, PT ;  /* 0x000000ff4a00720c */ /* 0x000fe20003fa6270 */
[----:B------:R-:W-:-:S04]  /*7060*/  IMAD.HI.U32 R74, R2, R79, RZ ;  /* 0x0000004f024a7227 */ /* 0x000fc800078e00ff */
[--C-:B------:R-:W-:Y:S01]  /*7070*/  @!P3 IMAD.IADD R71, R71, 0x1, -R0.reuse ;  /* 0x000000014747b824 */ /* 0x100fe200078e0a00 */
[----:B------:R-:W-:Y:S01]  /*7080*/  ISETP.GT.U32.AND P3, PT, R0, R73, PT ;  /* 0x000000490000720c */ /* 0x000fe20003f64070 */
[--C-:B------:R-:W-:Y:S01]  /*7090*/  @!P4 IMAD.IADD R68, R68, 0x1, -R0.reuse ;  /* 0x000000014444c824 */ /* 0x100fe200078e0a00 */
[----:B------:R-:W-:Y:S01]  /*70a0*/  ISETP.GE.AND P4, PT, R76, RZ, PT ;  /* 0x000000ff4c00720c */ /* 0x000fe20003f86270 */
[----:B------:R-:W-:Y:S01]  /*70b0*/  @!P1 IMAD.IADD R70, R70, 0x1, -R0 ;  /* 0x0000000146469824 */ /* 0x000fe200078e0a00 */
[C---:B------:R-:W-:Y:S01]  /*70c0*/  ISETP.GT.U32.AND P1, PT, R0.reuse, R72, PT ;  /* 0x000000480000720c */ /* 0x040fe20003f24070 */
[----:B------:R-:W-:Y:S02]  /*70d0*/  IMAD.MOV R76, RZ, RZ, -R5 ;  /* 0x000000ffff4c7224 */ /* 0x000fe400078e0a05 */
[----:B------:R-:W-:Y:S02]  /*70e0*/  IMAD.MOV R78, RZ, RZ, -R74 ;  /* 0x000000ffff4e7224 */ /* 0x000fe400078e0a4a */
[----:B------:R-:W-:-:S02]  /*70f0*/  IMAD R74, R0, R76, R77 ;  /* 0x0000004c004a7224 */ /* 0x000fc400078e024d */
[----:B------:R-:W-:Y:S02]  /*7100*/  @!P2 IMAD.MOV R69, RZ, RZ, -R69 ;  /* 0x000000ffff45a224 */ /* 0x000fe400078e0a45 */
[----:B------:R-:W-:Y:S01]  /*7110*/  @!P3 IMAD.IADD R73, R73, 0x1, -R0 ;  /* 0x000000014949b824 */ /* 0x000fe200078e0a00 */
[----:B------:R-:W-:Y:S01]  /*7120*/  ISETP.GT.U32.AND P3, PT, R0, R71, PT ;  /* 0x000000470000720c */ /* 0x000fe20003f64070 */
[----:B------:R-:W-:-:S03]  /*7130*/  IMAD.HI.U32 R75, R2, R81, RZ ;  /* 0x00000051024b7227 */ /* 0x000fc600078e00ff */
[----:B------:R-:W-:Y:S01]  /*7140*/  ISETP.GT.U32.AND P2, PT, R0, R73, PT ;  /* 0x000000490000720c */ /* 0x000fe20003f44070 */
[----:B------:R-:W-:-:S04]  /*7150*/  IMAD.HI.U32 R5, R2, R83, RZ ;  /* 0x0000005302057227 */ /* 0x000fc800078e00ff */
[----:B------:R-:W-:Y:S01]  /*7160*/  @!P1 IMAD.IADD R72, R72, 0x1, -R0 ;  /* 0x0000000148489824 */ /* 0x000fe200078e0a00 */
[C---:B------:R-:W-:Y:S01]  /*7170*/  ISETP.GT.U32.AND P1, PT, R0.reuse, R74, PT ;  /* 0x0000004a0000720c */ /* 0x040fe20003f24070 */
[----:B------:R-:W-:Y:S02]  /*7180*/  IMAD.MOV R76, RZ, RZ, -R75 ;  /* 0x000000ffff4c7224 */ /* 0x000fe400078e0a4b */
[C---:B------:R-:W-:Y:S01]  /*7190*/  IMAD R75, R0.reuse, R78, R79 ;  /* 0x0000004e004b7224 */ /* 0x040fe200078e024f */
[----:B------:R-:W-:Y:S01]  /*71a0*/  IABS R79, R87 ;  /* 0x00000057004f7213 */ /* 0x000fe20000000000 */
[----:B------:R-:W-:Y:S02]  /*71b0*/  IMAD.MOV R5, RZ, RZ, -R5 ;  /* 0x000000ffff057224 */ /* 0x000fe400078e0a05 */
[----:B------:R-:W-:Y:S01]  /*71c0*/  @!P6 IMAD.MOV R68, RZ, RZ, -R68 ;  /* 0x000000ffff44e224 */ /* 0x000fe200078e0a44 */
[C---:B------:R-:W-:Y:S01]  /*71d0*/  ISETP.GT.U32.AND P6, PT, R0.reuse, R72, PT ;  /* 0x000000480000720c */ /* 0x040fe20003fc4070 */
[----:B------:R-:W-:-:S02]  /*71e0*/  IMAD R77, R0, R5, R83 ;  /* 0x00000005004d7224 */ /* 0x000fc400078e0253 */
[----:B------:R-:W-:Y:S01]  /*71f0*/  @!P0 IMAD.MOV R70, RZ, RZ, -R70 ;  /* 0x000000ffff468224 */ /* 0x000fe200078e0a46 */
[C---:B------:R-:W-:Y:S01]  /*7200*/  ISETP.GT.U32.AND P0, PT, R0.reuse, R75, PT ;  /* 0x0000004b0000720c */ /* 0x040fe20003f04070 */
[--C-:B------:R-:W-:Y:S01]  /*7210*/  @!P2 IMAD.IADD R73, R73, 0x1, -R0.reuse ;  /* 0x000000014949a824 */ /* 0x100fe200078e0a00 */
[----:B------:R-:W-:Y:S01]  /*7220*/  ISETP.GT.U32.AND P2, PT, R0, R77, PT ;  /* 0x0000004d0000720c */ /* 0x000fe20003f44070 */
[----:B------:R-:W-:Y:S02]  /*7230*/  @!P1 IMAD.IADD R74, R74, 0x1, -R0 ;  /* 0x000000014a4a9824 */ /* 0x000fe400078e0a00 */
[----:B------:R-:W-:Y:S01]  /*7240*/  IMAD R76, R0, R76, R81 ;  /* 0x0000004c004c7224 */ /* 0x000fe200078e0251 */
[----:B------:R-:W-:Y:S01]  /*7250*/  IABS R81, R88 ;  /* 0x0000005800517213 */ /* 0x000fe20000000000 */
[----:B------:R-:W-:Y:S01]  /*7260*/  IMAD.HI.U32 R5, R2, R79, RZ ;  /* 0x0000004f02057227 */ /* 0x000fe200078e00ff */
[----:B------:R-:W-:-:S03]  /*7270*/  ISETP.GT.U32.AND P1, PT, R0, R74, PT ;  /* 0x0000004a0000720c */ /* 0x000fc60003f24070 */
[--C-:B------:R-:W-:Y:S01]  /*7280*/  @!P6 IMAD.IADD R72, R72, 0x1, -R0.reuse ;  /* 0x000000014848e824 */ /* 0x100fe200078e0a00 */
[----:B------:R-:W-:Y:S01]  /*7290*/  ISETP.GE.AND P6, PT, R80, RZ, PT ;  /* 0x000000ff5000720c */ /* 0x000fe20003fc6270 */
[--C-:B------:R-:W-:Y:S01]  /*72a0*/  @!P0 IMAD.IADD R75, R75, 0x1, -R0.reuse ;  /* 0x000000014b4b8824 */ /* 0x100fe200078e0a00 */
[----:B------:R-:W-:Y:S01]  /*72b0*/  ISETP.GE.AND P0, PT, R84, RZ, PT ;  /* 0x000000ff5400720c */ /* 0x000fe20003f06270 */
[----:B------:R-:W-:Y:S01]  /*72c0*/  @!P2 IMAD.IADD R77, R77, 0x1, -R0 ;  /* 0x000000014d4da824 */ /* 0x000fe200078e0a00 */
[----:B------:R-:W-:Y:S01]  /*72d0*/  LOP3.LUT R84, R3, 0x124, RZ, 0xfc, !PT ;  /* 0x0000012403547812 */ /* 0x000fe200078efcff */
[----:B------:R-:W-:Y:S01]  /*72e0*/  IMAD.HI.U32 R78, R2, R81, RZ ;  /* 0x00000051024e7227 */ /* 0x000fe200078e00ff */
[----:B------:R-:W-:Y:S02]  /*72f0*/  ISETP.GT.U32.AND P2, PT, R0, R75, PT ;  /* 0x0000004b0000720c */ /* 0x000fe40003f44070 */
[----:B------:R-:W-:Y:S01]  /*7300*/  IABS R83, R84 ;  /* 0x0000005400537213 */ /* 0x000fe20000000000 */
[----:B------:R-:W-:-:S02]  /*7310*/  IMAD.MOV R5, RZ, RZ, -R5 ;  /* 0x000000ffff057224 */ /* 0x000fc400078e0a05 */
[----:B------:R-:W-:Y:S02]  /*7320*/  IMAD.MOV R80, RZ, RZ, -R78 ;  /* 0x000000ffff507224 */ /* 0x000fe400078e0a4e */
[----:B------:R-:W-:Y:S02]  /*7330*/  IMAD R78, R0, R5, R79 ;  /* 0x00000005004e7224 */ /* 0x000fe400078e024f */
[--C-:B------:R-:W-:Y:S01]  /*7340*/  @!P1 IMAD.IADD R74, R74, 0x1, -R0.reuse ;  /* 0x000000014a4a9824 */ /* 0x100fe200078e0a00 */
[----:B------:R-:W-:Y:S01]  /*7350*/  ISETP.GE.AND P1, PT, R82, RZ, PT ;  /* 0x000000ff5200720c */ /* 0x000fe20003f26270 */
[--C-:B------:R-:W-:Y:S01]  /*7360*/  @!P3 IMAD.IADD R71, R71, 0x1, -R0.reuse ;  /* 0x000000014747b824 */ /* 0x100fe200078e0a00 */
[C---:B------:R-:W-:Y:S01]  /*7370*/  ISETP.GT.U32.AND P3, PT, R0.reuse, R76, PT ;  /* 0x0000004c0000720c */ /* 0x040fe20003f64070 */
[C---:B------:R-:W-:Y:S01]  /*7380*/  IMAD R79, R0.reuse, R80, R81 ;  /* 0x00000050004f7224 */ /* 0x040fe200078e0251 */
[----:B------:R-:W-:Y:S01]  /*7390*/  LOP3.LUT R80, R3, 0x122, RZ, 0xfc, !PT ;  /* 0x0000012203507812 */ /* 0x000fe200078efcff */
[----:B------:R-:W-:Y:S01]  /*73a0*/  @!P6 IMAD.MOV R73, RZ, RZ, -R73 ;  /* 0x000000ffff49e224 */ /* 0x000fe200078e0a49 */
[C---:B------:R-:W-:Y:S01]  /*73b0*/  ISETP.GT.U32.AND P6, PT, R0.reuse, R78, PT ;  /* 0x0000004e0000720c */ /* 0x040fe20003fc4070 */
[----:B------:R-:W-:Y:S01]  /*73c0*/  @!P2 IMAD.IADD R75, R75, 0x1, -R0 ;  /* 0x000000014b4ba824 */ /* 0x000fe200078e0a00 */
[C---:B------:R-:W-:Y:S01]  /*73d0*/  ISETP.GT.U32.AND P2, PT, R0.reuse, R79, PT ;  /* 0x0000004f0000720c */ /* 0x040fe20003f44070 */
[----:B------:R-:W-:Y:S01]  /*73e0*/  @!P5 IMAD.MOV R71, RZ, RZ, -R71 ;  /* 0x000000ffff47d224 */ /* 0x000fe200078e0a47 */
[----:B------:R-:W-:Y:S01]  /*73f0*/  ISETP.GT.U32.AND P5, PT, R0, R77, PT ;  /* 0x0000004d0000720c */ /* 0x000fe20003fa4070 */
[----:B------:R-:W-:Y:S01]  /*7400*/  @!P4 IMAD.MOV R72, RZ, RZ, -R72 ;  /* 0x000000ffff48c224 */ /* 0x000fe200078e0a48 */
[----:B------:R-:W-:Y:S01]  /*7410*/  IABS R81, R80 ;  /* 0x0000005000517213 */ /* 0x000fe20000000000 */
[----:B------:R-:W-:Y:S01]  /*7420*/  @!P1 IMAD.MOV R74, RZ, RZ, -R74 ;  /* 0x000000ffff4a9224 */ /* 0x000fe200078e0a4a */
[----:B------:R-:W-:Y:S01]  /*7430*/  ISETP.GE.AND P1, PT, R86, RZ, PT ;  /* 0x000000ff5600720c */ /* 0x000fe20003f26270 */
[----:B------:R-:W-:Y:S01]  /*7440*/  @!P3 IMAD.IADD R76, R76, 0x1, -R0 ;  /* 0x000000014c4cb824 */ /* 0x000fe200078e0a00 */
[----:B------:R-:W-:Y:S01]  /*7450*/  ISETP.GE.AND P3, PT, R85, RZ, PT ;  /* 0x000000ff5500720c */ /* 0x000fe20003f66270 */
[----:B------:R-:W-:Y:S01]  /*7460*/  IMAD.HI.U32 R5, R2, R81, RZ ;  /* 0x0000005102057227 */ /* 0x000fe200078e00ff */
[----:B------:R-:W-:-:S02]  /*7470*/  LOP3.LUT R86, R3, 0x12a, RZ, 0xfc, !PT ;  /* 0x0000012a03567812 */ /* 0x000fc400078efcff */
[----:B------:R-:W-:Y:S01]  /*7480*/  ISETP.GT.U32.AND P4, PT, R0, R76, PT ;  /* 0x0000004c0000720c */ /* 0x000fe20003f84070 */
[----:B------:R-:W-:Y:S01]  /*7490*/  @!P6 IMAD.IADD R78, R78, 0x1, -R0 ;  /* 0x000000014e4ee824 */ /* 0x000fe200078e0a00 */
[----:B------:R-:W-:Y:S01]  /*74a0*/  ISETP.GE.AND P6, PT, R80, RZ, PT ;  /* 0x000000ff5000720c */ /* 0x000fe20003fc6270 */
[----:B------:R-:W-:Y:S01]  /*74b0*/  IMAD.HI.U32 R80, R2, R83, RZ ;  /* 0x0000005302507227 */ /* 0x000fe200078e00ff */
[----:B------:R-:W-:-:S03]  /*74c0*/  IABS R89, R86 ;  /* 0x0000005600597213 */ /* 0x000fc60000000000 */
[----:B------:R-:W-:Y:S02]  /*74d0*/  IMAD.MOV R5, RZ, RZ, -R5 ;  /* 0x000000ffff057224 */ /* 0x000fe400078e0a05 */
[----:B------:R-:W-:Y:S02]  /*74e0*/  @!P2 IMAD.IADD R79, R79, 0x1, -R0 ;  /* 0x000000014f4fa824 */ /* 0x000fe400078e0a00 */
[----:B------:R-:W-:Y:S02]  /*74f0*/  IMAD.MOV R82, RZ, RZ, -R80 ;  /* 0x000000ffff527224 */ /* 0x000fe400078e0a50 */
[--C-:B------:R-:W-:Y:S01]  /*7500*/  @!P5 IMAD.IADD R77, R77, 0x1, -R0.reuse ;  /* 0x000000014d4dd824 */ /* 0x100fe200078e0a00 */
[C---:B------:R-:W-:Y:S01]  /*7510*/  ISETP.GT.U32.AND P2, PT, R0.reuse, R79, PT ;  /* 0x0000004f0000720c */ /* 0x040fe20003f44070 */
[----:B------:R-:W-:Y:S01]  /*7520*/  IMAD R80, R0, R5, R81 ;  /* 0x0000000500507224 */ /* 0x000fe200078e0251 */
[----:B------:R-:W-:Y:S01]  /*7530*/  LOP3.LUT R5, R3, 0x126, RZ, 0xfc, !PT ;  /* 0x0000012603057812 */ /* 0x000fe200078efcff */
[----:B------:R-:W-:Y:S01]  /*7540*/  @!P1 IMAD.MOV R77, RZ, RZ, -R77 ;  /* 0x000000ffff4d9224 */ /* 0x000fe200078e0a4d */
[----:B------:R-:W-:Y:S01]  /*7550*/  ISETP.GE.AND P5, PT, R88, RZ, PT ;  /* 0x000000ff5800720c */ /* 0x000fe20003fa6270 */
[----:B------:R-:W-:Y:S01]  /*7560*/  @!P0 IMAD.MOV R75, RZ, RZ, -R75 ;  /* 0x000000ffff4b8224 */ /* 0x000fe200078e0a4b */
[----:B------:R-:W-:Y:S01]  /*7570*/  ISETP.GT.U32.AND P1, PT, R0, R80, PT ;  /* 0x000000500000720c */ /* 0x000fe20003f24070 */
[----:B------:R-:W-:Y:S01]  /*7580*/  @!P4 IMAD.IADD R76, R76, 0x1, -R0 ;  /* 0x000000014c4cc824 */ /* 0x000fe200078e0a00 */
[C---:B------:R-:W-:Y:S01]  /*7590*/  ISETP.GT.U32.AND P0, PT, R0.reuse, R78, PT ;  /* 0x0000004e0000720c */ /* 0x040fe20003f04070 */
[C---:B------:R-:W-:Y:S01]  /*75a0*/  IMAD R81, R0.reuse, R82, R83 ;  /* 0x0000005200517224 */ /* 0x040fe200078e0253 */
[----:B------:R-:W-:Y:S01]  /*75b0*/  ISETP.GE.AND P4, PT, R87, RZ, PT ;  /* 0x000000ff5700720c */ /* 0x000fe20003f86270 */
[----:B------:R-:W-:Y:S01]  /*75c0*/  @!P3 IMAD.MOV R76, RZ, RZ, -R76 ;  /* 0x000000ffff4cb224 */ /* 0x000fe200078e0a4c */
[----:B------:R-:W-:Y:S01]  /*75d0*/  LOP3.LUT R82, R3, 0x128, RZ, 0xfc, !PT ;  /* 0x0000012803527812 */ /* 0x000fe200078efcff */
[----:B------:R-:W-:Y:S01]  /*75e0*/  @!P2 IMAD.IADD R79, R79, 0x1, -R0 ;  /* 0x000000014f4fa824 */ /* 0x000fe200078e0a00 */
[----:B------:R-:W-:Y:S01]  /*75f0*/  ISETP.GT.U32.AND P2, PT, R0, R81, PT ;  /* 0x000000510000720c */ /* 0x000fe20003f44070 */
[----:B------:R-:W-:Y:S01]  /*7600*/  IMAD.HI.U32 R83, R2, R89, RZ ;  /* 0x0000005902537227 */ /* 0x000fe200078e00ff */
[----:B------:R-:W-:-:S02]  /*7610*/  IABS R85, R5 ;  /* 0x0000000500557213 */ /* 0x000fc40000000000 */
[----:B------:R-:W-:Y:S01]  /*7620*/  IABS R87, R82 ;  /* 0x0000005200577213 */ /* 0x000fe20000000000 */
[--C-:B------:R-:W-:Y:S01]  /*7630*/  @!P1 IMAD.IADD R80, R80, 0x1, -R0.reuse ;  /* 0x0000000150509824 */ /* 0x100fe200078e0a00 */
[----:B------:R-:W-:Y:S01]  /*7640*/  ISETP.GE.AND P3, PT, R84, RZ, PT ;  /* 0x000000ff5400720c */ /* 0x000fe20003f66270 */
[----:B------:R-:W-:Y:S01]  /*7650*/  @!P0 IMAD.IADD R78, R78, 0x1, -R0 ;  /* 0x000000014e4e8824 */ /* 0x000fe200078e0a00 */
[----:B------:R-:W-:Y:S01]  /*7660*/  ISETP.GE.AND P0, PT, R5, RZ, PT ;  /* 0x000000ff0500720c */ /* 0x000fe20003f06270 */
[----:B------:R-:W-:Y:S01]  /*7670*/  IMAD.HI.U32 R5, R2, R85, RZ ;  /* 0x0000005502057227 */ /* 0x000fe200078e00ff */
[----:B------:R-:W-:-:S03]  /*7680*/  ISETP.GT.U32.AND P1, PT, R0, R80, PT ;  /* 0x000000500000720c */ /* 0x000fc60003f24070 */
[----:B------:R-:W-:Y:S01]  /*7690*/  @!P4 IMAD.MOV R78, RZ, RZ, -R78 ;  /* 0x000000ffff4ec224 */ /* 0x000fe200078e0a4e */
[----:B------:R-:W-:Y:S01]  /*76a0*/  ISETP.GE.AND P4, PT, R82, RZ, PT ;  /* 0x000000ff5200720c */ /* 0x000fe20003f86270 */
[----:B------:R-:W-:-:S04]  /*76b0*/  IMAD.HI.U32 R82, R2, R87, RZ ;  /* 0x0000005702527227 */ /* 0x000fc800078e00ff */
[----:B------:R-:W-:Y:S02]  /*76c0*/  IMAD.MOV R5, RZ, RZ, -R5 ;  /* 0x000000ffff057224 */ /* 0x000fe400078e0a05 */
[----:B------:R-:W-:Y:S02]  /*76d0*/  @!P2 IMAD.IADD R81, R81, 0x1, -R0 ;  /* 0x000000015151a824 */ /* 0x000fe400078e0a00 */
[----:B------:R-:W-:Y:S02]  /*76e0*/  IMAD.MOV R84, RZ, RZ, -R82 ;  /* 0x000000ffff547224 */ /* 0x000fe400078e0a52 */
[C---:B------:R-:W-:Y:S01]  /*76f0*/  IMAD R82, R0.reuse, R5, R85 ;  /* 0x0000000500527224 */ /* 0x040fe200078e0255 */
[----:B------:R-:W-:Y:S01]  /*7700*/  ISETP.GT.U32.AND P2, PT, R0, R81, PT ;  /* 0x000000510000720c */ /* 0x000fe20003f44070 */
[----:B------:R-:W-:Y:S02]  /*7710*/  @!P1 IMAD.IADD R80, R80, 0x1, -R0 ;  /* 0x0000000150509824 */ /* 0x000fe400078e0a00 */
[----:B------:R-:W-:Y:S01]  /*7720*/  IMAD.MOV R5, RZ, RZ, -R83 ;  /* 0x000000ffff057224 */ /* 0x000fe200078e0a53 */
[C---:B------:R-:W-:Y:S01]  /*7730*/  ISETP.GT.U32.AND P1, PT, R0.reuse, R82, PT ;  /* 0x000000520000720c */ /* 0x040fe20003f24070 */
[----:B------:R-:W-:-:S02]  /*7740*/  IMAD R83, R0, R84, R87 ;  /* 0x0000005400537224 */ /* 0x000fc400078e0257 */
[----:B------:R-:W-:Y:S01]  /*7750*/  IMAD R84, R0, R5, R89 ;  /* 0x0000000500547224 */ /* 0x000fe200078e0259 */
[----:B------:R-:W-:Y:S01]  /*7760*/  IABS R89, R90 ;  /* 0x0000005a00597213 */ /* 0x000fe20000000000 */
[----:B------:R-:W-:Y:S01]  /*7770*/  @!P5 IMAD.MOV R79, RZ, RZ, -R79 ;  /* 0x000000ffff4fd224 */ /* 0x000fe200078e0a4f */
[----:B------:R-:W-:Y:S01]  /*7780*/  ISETP.GE.AND P5, PT, R86, RZ, PT ;  /* 0x000000ff5600720c */ /* 0x000fe20003fa6270 */
[----:B------:R-:W-:Y:S01]  /*7790*/  @!P6 IMAD.MOV R80, RZ, RZ, -R80 ;  /* 0x000000ffff50e224 */ /* 0x000fe200078e0a50 */
[----:B------:R-:W-:Y:S01]  /*77a0*/  LOP3.LUT R86, R3, 0x12c, RZ, 0xfc, !PT ;  /* 0x0000012c03567812 */ /* 0x000fe200078efcff */
[--C-:B------:R-:W-:Y:S01]  /*77b0*/  @!P2 IMAD.IADD R81, R81, 0x1, -R0.reuse ;  /* 0x000000015151a824 */ /* 0x100fe200078e0a00 */
[----:B------:R-:W-:Y:S01]  /*77c0*/  ISETP.GT.U32.AND P2, PT, R0, R83, PT ;  /* 0x000000530000720c */ /* 0x000fe20003f44070 */
[----:B------:R-:W-:Y:S01]  /*77d0*/  IMAD.HI.U32 R87, R2, R93, RZ ;  /* 0x0000005d02577227 */ /* 0x000fe200078e00ff */
[----:B------:R-:W-:Y:S02]  /*77e0*/  ISETP.GT.U32.AND P6, PT, R0, R84, PT ;  /* 0x000000540000720c */ /* 0x000fe40003fc4070 */
[----:B------:R-:W-:Y:S01]  /*77f0*/  IABS R85, R86 ;  /* 0x0000005600557213 */ /* 0x000fe20000000000 */
[----:B------:R-:W-:-:S02]  /*7800*/  @!P1 IMAD.IADD R82, R82, 0x1, -R0 ;  /* 0x0000000152529824 */ /* 0x000fc400078e0a00 */
[----:B------:R-:W-:Y:S01]  /*7810*/  @!P3 IMAD.MOV R81, RZ, RZ, -R81 ;  /* 0x000000ffff51b224 */ /* 0x000fe200078e0a51 */
[----:B------:R-:W-:Y:S01]  /*7820*/  ISETP.GE.AND P3, PT, R86, RZ, PT ;  /* 0x000000ff5600720c */ /* 0x000fe20003f66270 */
[----:B------:R-:W-:Y:S01]  /*7830*/  IMAD.HI.U32 R5, R2, R85, RZ ;  /* 0x0000005502057227 */ /* 0x000fe200078e00ff */
[----:B------:R-:W-:-:S03]  /*7840*/  ISETP.GT.U32.AND P1, PT, R0, R82, PT ;  /* 0x000000520000720c */ /* 0x000fc60003f24070 */
[----:B------:R-:W-:Y:S02]  /*7850*/  IMAD.MOV R5, RZ, RZ, -R5 ;  /* 0x000000ffff057224 */ /* 0x000fe400078e0a05 */
[--C-:B------:R-:W-:Y:S02]  /*7860*/  @!P2 IMAD.IADD R83, R83, 0x1, -R0.reuse ;  /* 0x000000015353a824 */ /* 0x100fe400078e0a00 */
[----:B------:R-:W-:Y:S02]  /*7870*/  @!P6 IMAD.IADD R84, R84, 0x1, -R0 ;  /* 0x000000015454e824 */ /* 0x000fe400078e0a00 */
[C---:B------:R-:W-:Y:S01]  /*7880*/  IMAD R85, R0.reuse, R5, R85 ;  /* 0x0000000500557224 */ /* 0x040fe200078e0255 */
[----:B------:R-:W-:Y:S01]  /*7890*/  ISETP.GT.U32.AND P2, PT, R0, R83, PT ;  /* 0x000000530000720c */ /* 0x000fe20003f44070 */
[----:B------:R-:W-:Y:S01]  /*78a0*/  IMAD.HI.U32 R5, R2, R89, RZ ;  /* 0x0000005902057227 */ /* 0x000fe200078e00ff */
[----:B------:R-:W-:-:S03]  /*78b0*/  ISETP.GT.U32.AND P6, PT, R0, R84, PT ;  /* 0x000000540000720c */ /* 0x000fc60003fc4070 */
[----:B------:R-:W-:-:S04]  /*78c0*/  IMAD.HI.U32 R86, R2, R91, RZ ;  /* 0x0000005b02567227 */ /* 0x000fc800078e00ff */
[----:B------:R-:W-:Y:S01]  /*78d0*/  @!P1 IMAD.IADD R82, R82, 0x1, -R0 ;  /* 0x0000000152529824 */ /* 0x000fe200078e0a00 */
[C---:B------:R-:W-:Y:S01]  /*78e0*/  ISETP.GT.U32.AND P1, PT, R0.reuse, R85, PT ;  /* 0x000000550000720c */ /* 0x040fe20003f24070 */
[----:B------:R-:W-:Y:S02]  /*78f0*/  IMAD.MOV R5, RZ, RZ, -R5 ;  /* 0x000000ffff057224 */ /* 0x000fe400078e0a05 */
[----:B------:R-:W-:Y:S02]  /*7900*/  IMAD.MOV R88, RZ, RZ, -R86 ;  /* 0x000000ffff587224 */ /* 0x000fe400078e0a56 */
[C---:B------:R-:W-:Y:S02]  /*7910*/  IMAD R86, R0.reuse, R5, R89 ;  /* 0x0000000500567224 */ /* 0x040fe400078e0259 */
[----:B------:R-:W-:Y:S02]  /*7920*/  IMAD.MOV R5, RZ, RZ, -R87 ;  /* 0x000000ffff057224 */ /* 0x000fe400078e0a57 */
[----:B------:R-:W-:-:S02]  /*7930*/  IMAD R87, R0, R88, R91 ;  /* 0x0000005800577224 */ /* 0x000fc400078e025b */
[--C-:B------:R-:W-:Y:S01]  /*7940*/  @!P2 IMAD.IADD R83, R83, 0x1, -R0.reuse ;  /* 0x000000015353a824 */ /* 0x100fe200078e0a00 */
[----:B------:R-:W-:Y:S01]  /*7950*/  ISETP.GE.AND P2, PT, R90, RZ, PT ;  /* 0x000000ff5a00720c */ /* 0x000fe20003f46270 */
[----:B------:R-:W-:Y:S01]  /*7960*/  IMAD R88, R0, R5, R93 ;  /* 0x0000000500587224 */ /* 0x000fe200078e025d */
[----:B------:R-:W-:Y:S01]  /*7970*/  LOP3.LUT R90, R3, 0x134, RZ, 0xfc, !PT ;  /* 0x00000134035a7812 */ /* 0x000fe200078efcff */
[--C-:B------:R-:W-:Y:S01]  /*7980*/  @!P6 IMAD.IADD R84, R84, 0x1, -R0.reuse ;  /* 0x000000015454e824 */ /* 0x100fe200078e0a00 */
        /* <DEDUP_REMOVED lines=8> */
[----:B------:R-:W-:-:S02]  /*7a10*/  ISETP.GE.AND P4, PT, R92, RZ, PT ;  /* 0x000000ff5c00720c */ /* 0x000fc40003f86270 */
[----:B------:R-:W-:Y:S01]  /*7a20*/  LOP3.LUT R92, R3, 0x136, RZ, 0xfc, !PT ;  /* 0x00000136035c7812 */ /* 0x000fe200078efcff */
[----:B------:R-:W-:Y:S01]  /*7a30*/  IMAD.HI.U32 R5, R2, R89, RZ ;  /* 0x0000005902057227 */ /* 0x000fe200078e00ff */
[----:B------:R-:W-:Y:S02]  /*7a40*/  ISETP.GT.U32.AND P0, PT, R0, R85, PT ;  /* 0x000000550000720c */ /* 0x000fe40003f04070 */
[----:B------:R-:W-:Y:S01]  /*7a50*/  IABS R91, R92 ;  /* 0x0000005c005b7213 */ /* 0x000fe20000000000 */
[--C-:B------:R-:W-:Y:S02]  /*7a60*/  @!P6 IMAD.IADD R87, R87, 0x1, -R0.reuse ;  /* 0x000000015757e824 */ /* 0x100fe400078e0a00 */
[----:B------:R-:W-:Y:S02]  /*7a70*/  IMAD.MOV R5, RZ, RZ, -R5 ;  /* 0x000000ffff057224 */ /* 0x000fe400078e0a05 */
[--C-:B------:R-:W-:Y:S01]  /*7a80*/  @!P1 IMAD.IADD R86, R86, 0x1, -R0.reuse ;  /* 0x0000000156569824 */ /* 0x100fe200078e0a00 */
[----:B------:R-:W-:Y:S01]  /*7a90*/  ISETP.GE.AND P1, PT, R90, RZ, PT ;  /* 0x000000ff5a00720c */ /* 0x000fe20003f26270 */
[----:B------:R-:W-:Y:S01]  /*7aa0*/  @!P5 IMAD.IADD R88, R88, 0x1, -R0 ;  /* 0x000000015858d824 */ /* 0x000fe200078e0a00 */
[C---:B------:R-:W-:Y:S01]  /*7ab0*/  ISETP.GT.U32.AND P5, PT, R0.reuse, R87, PT ;  /* 0x000000570000720c */ /* 0x040fe20003fa4070 */
[C---:B------:R-:W-:Y:S01]  /*7ac0*/  IMAD R89, R0.reuse, R5, R89 ;  /* 0x0000000500597224 */ /* 0x040fe200078e0259 */
[----:B------:R-:W-:Y:S01]  /*7ad0*/  ISETP.GT.U32.AND P6, PT, R0, R86, PT ;  /* 0x000000560000720c */ /* 0x000fe20003fc4070 */
[----:B------:R-:W-:-:S04]  /*7ae0*/  IMAD.HI.U32 R5, R2, R91, RZ ;  /* 0x0000005b02057227 */ /* 0x000fc800078e00ff */
[----:B------:R-:W-:Y:S02]  /*7af0*/  IMAD.MOV R5, RZ, RZ, -R5 ;  /* 0x000000ffff057224 */ /* 0x000fe400078e0a05 */
[--C-:B------:R-:W-:Y:S01]  /*7b00*/  @!P0 IMAD.IADD R85, R85, 0x1, -R0.reuse ;  /* 0x0000000155558824 */ /* 0x100fe200078e0a00 */
[----:B------:R-:W-:Y:S01]  /*7b10*/  ISETP.GE.AND P0, PT, R94, RZ, PT ;  /* 0x000000ff5e00720c */ /* 0x000fe20003f06270 */
[C---:B------:R-:W-:Y:S01]  /*7b20*/  IMAD R90, R0.reuse, R5, R91 ;  /* 0x00000005005a7224 */ /* 0x040fe200078e025b */
[----:B------:R-:W-:Y:S01]  /*7b30*/  LOP3.LUT R94, R3, 0x138, RZ, 0xfc, !PT ;  /* 0x00000138035e7812 */ /* 0x000fe200078efcff */
[--C-:B------:R-:W-:Y:S02]  /*7b40*/  @!P5 IMAD.IADD R87, R87, 0x1, -R0.reuse ;  /* 0x000000015757d824 */ /* 0x100fe400078e0a00 */
[----:B------:R-:W-:Y:S01]  /*7b50*/  @!P3 IMAD.MOV R85, RZ, RZ, -R85 ;  /* 0x000000ffff55b224 */ /* 0x000fe200078e0a55 */
[----:B------:R-:W-:Y:S01]  /*7b60*/  ISETP.GT.U32.AND P5, PT, R0, R90, PT ;  /* 0x0000005a0000720c */ /* 0x000fe20003fa4070 */
[----:B------:R-:W-:Y:S01]  /*7b70*/  @!P6 IMAD.IADD R86, R86, 0x1, -R0 ;  /* 0x000000015656e824 */ /* 0x000fe200078e0a00 */
[----:B------:R-:W-:Y:S01]  /*7b80*/  ISETP.GT.U32.AND P3, PT, R0, R88, PT ;  /* 0x000000580000720c */ /* 0x000fe20003f64070 */
[----:B------:R-:W-:Y:S01]  /*7b90*/  IMAD.HI.U32 R91, R2, R95, RZ ;  /* 0x0000005f025b7227 */ /* 0x000fe200078e00ff */
[----:B------:R-:W-:-:S02]  /*7ba0*/  ISETP.GT.U32.AND P6, PT, R0, R89, PT ;  /* 0x000000590000720c */ /* 0x000fc40003fc4070 */
[----:B------:R-:W-:Y:S01]  /*7bb0*/  IABS R93, R94 ;  /* 0x0000005e005d7213 */ /* 0x000fe20000000000 */
[----:B------:R-:W-:Y:S01]  /*7bc0*/  @!P2 IMAD.MOV R86, RZ, RZ, -R86 ;  /* 0x000000ffff56a224 */ /* 0x000fe200078e0a56 */
[----:B------:R-:W-:-:S03]  /*7bd0*/  @!P4 IADD3 R87, -R87, RZ, RZ ;  /* 0x000000ff5757c210 */ /* 0x000fc60007ffe1ff */
[----:B------:R-:W-:-:S04]  /*7be0*/  IMAD.HI.U32 R5, R2, R93, RZ ;  /* 0x0000005d02057227 */ /* 0x000fc800078e00ff */
[--C-:B------:R-:W-:Y:S02]  /*7bf0*/  @!P5 IMAD.IADD R90, R90, 0x1, -R0.reuse ;  /* 0x000000015a5ad824 */ /* 0x100fe400078e0a00 */
[----:B------:R-:W-:Y:S02]  /*7c00*/  IMAD.MOV R5, RZ, RZ, -R5 ;  /* 0x000000ffff057224 */ /* 0x000fe400078e0a05 */
[--C-:B------:R-:W-:Y:S01]  /*7c10*/  @!P3 IMAD.IADD R88, R88, 0x1, -R0.reuse ;  /* 0x000000015858b824 */ /* 0x100fe200078e0a00 */
[----:B------:R-:W-:Y:S01]  /*7c20*/  ISETP.GE.AND P3, PT, R92, RZ, PT ;  /* 0x000000ff5c00720c */ /* 0x000fe20003f66270 */
[----:B------:R-:W-:Y:S01]  /*7c30*/  @!P6 IMAD.IADD R89, R89, 0x1, -R0 ;  /* 0x000000015959e824 */ /* 0x000fe200078e0a00 */
[----:B------:R-:W-:Y:S01]  /*7c40*/  ISETP.GE.AND P6, PT, R94, RZ, PT ;  /* 0x000000ff5e00720c */ /* 0x000fe20003fc6270 */
[----:B------:R-:W-:Y:S01]  /*7c50*/  IMAD.HI.U32 R92, R2, R97, RZ ;  /* 0x00000061025c7227 */ /* 0x000fe200078e00ff */
[C---:B------:R-:W-:Y:S02]  /*7c60*/  ISETP.GT.U32.AND P2, PT, R0.reuse, R90, PT ;  /* 0x0000005a0000720c */ /* 0x040fe40003f44070 */
[----:B------:R-:W-:Y:S01]  /*7c70*/  ISETP.GT.U32.AND P5, PT, R0, R89, PT ;  /* 0x000000590000720c */ /* 0x000fe20003fa4070 */
[----:B------:R-:W-:-:S02]  /*7c80*/  IMAD.MOV R94, RZ, RZ, -R91 ;  /* 0x000000ffff5e7224 */ /* 0x000fc400078e0a5b */
[C---:B------:R-:W-:Y:S02]  /*7c90*/  IMAD R91, R0.reuse, R5, R93 ;  /* 0x00000005005b7224 */ /* 0x040fe400078e025d */
[----:B------:R-:W-:Y:S02]  /*7ca0*/  IMAD.MOV R93, RZ, RZ, -R92 ;  /* 0x000000ffff5d7224 */ /* 0x000fe400078e0a5c */
[C---:B------:R-:W-:Y:S01]  /*7cb0*/  IMAD R92, R0.reuse, R94, R95 ;  /* 0x0000005e005c7224 */ /* 0x040fe200078e025f */
[C---:B------:R-:W-:Y:S01]  /*7cc0*/  ISETP.GT.U32.AND P4, PT, R0.reuse, R91, PT ;  /* 0x0000005b0000720c */ /* 0x040fe20003f84070 */
[C---:B------:R-:W-:Y:S01]  /*7cd0*/  IMAD R93, R0.reuse, R93, R97 ;  /* 0x0000005d005d7224 */ /* 0x040fe200078e0261 */
[----:B------:R-:W-:Y:S01]  /*7ce0*/  IABS R95, R100 ;  /* 0x00000064005f7213 */ /* 0x000fe20000000000 */
[----:B------:R-:W-:Y:S01]  /*7cf0*/  @!P0 IMAD.MOV R88, RZ, RZ, -R88 ;  /* 0x000000ffff588224 */ /* 0x000fe200078e0a58 */
[----:B------:R-:W-:Y:S01]  /*7d00*/  ISETP.GT.U32.AND P0, PT, R0, R92, PT ;  /* 0x0000005c0000720c */ /* 0x000fe20003f04070 */
[----:B------:R-:W-:Y:S01]  /*7d10*/  @!P2 IMAD.IADD R90, R90, 0x1, -R0 ;  /* 0x000000015a5aa824 */ /* 0x000fe200078e0a00 */
[----:B------:R-:W-:Y:S01]  /*7d20*/  ISETP.GT.U32.AND P2, PT, R0, R93, PT ;  /* 0x0000005d0000720c */ /* 0x000fe20003f44070 */
[----:B------:R-:W-:Y:S01]  /*7d30*/  IMAD.HI.U32 R5, R2, R95, RZ ;  /* 0x0000005f02057227 */ /* 0x000fe200078e00ff */
[----:B------:R-:W-:-:S03]  /*7d40*/  IABS R97, R101 ;  /* 0x0000006500617213 */ /* 0x000fc60000000000 */
[----:B------:R-:W-:Y:S02]  /*7d50*/  IMAD.MOV R94, RZ, RZ, -R5 ;  /* 0x000000ffff5e7224 */ /* 0x000fe400078e0a05 */
[----:B------:R-:W-:Y:S01]  /*7d60*/  @!P4 IMAD.IADD R91, R91, 0x1, -R0 ;  /* 0x000000015b5bc824 */ /* 0x000fe200078e0a00 */
[----:B------:R-:W-:Y:S01]  /*7d70*/  ISETP.GE.AND P4, PT, R98, RZ, PT ;  /* 0x000000ff6200720c */ /* 0x000fe20003f86270 */
[----:B------:R-:W-:Y:S01]  /*7d80*/  IMAD.HI.U32 R5, R2, R97, RZ ;  /* 0x0000006102057227 */ /* 0x000fe200078e00ff */
[----:B------:R-:W-:-:S03]  /*7d90*/  IABS R98, R104 ;  /* 0x0000006800627213 */ /* 0x000fc60000000000 */
[--C-:B------:R-:W-:Y:S01]  /*7da0*/  @!P0 IMAD.IADD R92, R92, 0x1, -R0.reuse ;  /* 0x000000015c5c8824 */ /* 0x100fe200078e0a00 */
[C---:B------:R-:W-:Y:S01]  /*7db0*/  ISETP.GT.U32.AND P0, PT, R0.reuse, R91, PT ;  /* 0x0000005b0000720c */ /* 0x040fe20003f04070 */
[--C-:B------:R-:W-:Y:S02]  /*7dc0*/  @!P2 IMAD.IADD R93, R93, 0x1, -R0.reuse ;  /* 0x000000015d5da824 */ /* 0x100fe400078e0a00 */
[C---:B------:R-:W-:Y:S01]  /*7dd0*/  IMAD R94, R0.reuse, R94, R95 ;  /* 0x0000005e005e7224 */ /* 0x040fe200078e025f */
[----:B------:R-:W-:Y:S01]  /*7de0*/  ISETP.GT.U32.AND P2, PT, R0, R92, PT ;  /* 0x0000005c0000720c */ /* 0x000fe20003f44070 */
[----:B------:R-:W-:Y:S02]  /*7df0*/  IMAD.MOV R5, RZ, RZ, -R5 ;  /* 0x000000ffff057224 */ /* 0x000fe400078e0a05 */
[----:B------:R-:W-:Y:S01]  /*7e00*/  @!P5 IMAD.IADD R89, R89, 0x1, -R0 ;  /* 0x000000015959d824 */ /* 0x000fe200078e0a00 */
[----:B------:R-:W-:Y:S01]  /*7e10*/  ISETP.GE.AND P5, PT, R96, RZ, PT ;  /* 0x000000ff6000720c */ /* 0x000fe20003fa6270 */
[----:B------:R-:W-:Y:S01]  /*7e20*/  IMAD R95, R0, R5, R97 ;  /* 0x00000005005f7224 */ /* 0x000fe200078e0261 */
[----:B------:R-:W-:Y:S01]  /*7e30*/  IABS R97, R103 ;  /* 0x0000006700617213 */ /* 0x000fe20000000000 */
[----:B------:R-:W-:-:S04]  /*7e40*/  IMAD.HI.U32 R5, R2, R99, RZ ;  /* 0x0000006302057227 */ /* 0x000fc800078e00ff */
[--C-:B------:R-:W-:Y:S01]  /*7e50*/  @!P0 IMAD.IADD R91, R91, 0x1, -R0.reuse ;  /* 0x000000015b5b8824 */ /* 0x100fe200078e0a00 */
[----:B------:R-:W-:Y:S01]  /*7e60*/  ISETP.GT.U32.AND P0, PT, R0, R94, PT ;  /* 0x0000005e0000720c */ /* 0x000fe20003f04070 */
[----:B------:R-:W-:Y:S01]  /*7e70*/  @!P2 IMAD.IADD R92, R92, 0x1, -R0 ;  /* 0x000000015c5ca824 */ /* 0x000fe200078e0a00 */
[----:B------:R-:W-:Y:S01]  /*7e80*/  ISETP.GT.U32.AND P2, PT, R0, R95, PT ;  /* 0x0000005f0000720c */ /* 0x000fe20003f44070 */
[----:B------:R-:W-:Y:S02]  /*7e90*/  IMAD.MOV R96, RZ, RZ, -R5 ;  /* 0x000000ffff607224 */ /* 0x000fe400078e0a05 */
[----:B------:R-:W-:-:S04]  /*7ea0*/  IMAD.HI.U32 R5, R2, R97, RZ ;  /* 0x0000006102057227 */ /* 0x000fc800078e00ff */
[----:B------:R-:W-:Y:S02]  /*7eb0*/  IMAD R96, R0, R96, R99 ;  /* 0x0000006000607224 */ /* 0x000fe400078e0263 */
[----:B------:R-:W-:Y:S02]  /*7ec0*/  IMAD.MOV.U32 R99, RZ, RZ, R98 ;  /* 0x000000ffff637224 */ /* 0x000fe400078e0062 */
[--C-:B------:R-:W-:Y:S01]  /*7ed0*/  @!P0 IMAD.IADD R94, R94, 0x1, -R0.reuse ;  /* 0x000000015e5e8824 */ /* 0x100fe200078e0a00 */
[----:B------:R-:W-:Y:S01]  /*7ee0*/  ISETP.GE.AND P0, PT, R101, RZ, PT ;  /* 0x000000ff6500720c */ /* 0x000fe20003f06270 */
[----:B------:R-:W-:Y:S02]  /*7ef0*/  @!P2 IMAD.IADD R95, R95, 0x1, -R0 ;  /* 0x000000015f5fa824 */ /* 0x000fe400078e0a00 */
[----:B------:R-:W-:Y:S01]  /*7f00*/  IMAD.MOV R98, RZ, RZ, -R5 ;  /* 0x000000ffff627224 */ /* 0x000fe200078e0a05 */
[C---:B------:R-:W-:Y:S01]  /*7f10*/  ISETP.GT.U32.AND P2, PT, R0.reuse, R94, PT ;  /* 0x0000005e0000720c */ /* 0x040fe20003f44070 */
[----:B------:R-:W-:Y:S01]  /*7f20*/  @!P1 IMAD.MOV R89, RZ, RZ, -R89 ;  /* 0x000000ffff599224 */ /* 0x000fe200078e0a59 */
[C---:B------:R-:W-:Y:S01]  /*7f30*/  ISETP.GT.U32.AND P1, PT, R0.reuse, R93, PT ;  /* 0x0000005d0000720c */ /* 0x040fe20003f24070 */
[----:B------:R-:W-:Y:S01]  /*7f40*/  @!P3 IMAD.MOV R90, RZ, RZ, -R90 ;  /* 0x000000ffff5ab224 */ /* 0x000fe200078e0a5a */
[C---:B------:R-:W-:Y:S01]  /*7f50*/  ISETP.GT.U32.AND P3, PT, R0.reuse, R96, PT ;  /* 0x000000600000720c */ /* 0x040fe20003f64070 */
[----:B------:R-:W-:Y:S01]  /*7f60*/  @!P6 IMAD.MOV R91, RZ, RZ, -R91 ;  /* 0x000000ffff5be224 */ /* 0x000fe200078e0a5b */
[C---:B------:R-:W-:Y:S01]  /*7f70*/  ISETP.GT.U32.AND P6, PT, R0.reuse, R95, PT ;  /* 0x0000005f0000720c */ /* 0x040fe20003fc4070 */
[----:B------:R-:W-:Y:S01]  /*7f80*/  IMAD R97, R0, R98, R97 ;  /* 0x0000006200617224 */ /* 0x000fe200078e0261 */
[----:B------:R-:W-:Y:S01]  /*7f90*/  LOP3.LUT R98, R3, 0x148, RZ, 0xfc, !PT ;  /* 0x0000014803627812 */ /* 0x000fe200078efcff */
[----:B------:R-:W-:-:S04]  /*7fa0*/  IMAD.HI.U32 R5, R2, R99, RZ ;  /* 0x0000006302057227 */ /* 0x000fc800078e00ff */
[--C-:B------:R-:W-:Y:S01]  /*7fb0*/  @!P2 IMAD.IADD R94, R94, 0x1, -R0.reuse ;  /* 0x000000015e5ea824 */ /* 0x100fe200078e0a00 */
[----:B------:R-:W-:Y:S01]  /*7fc0*/  ISETP.GT.U32.AND P2, PT, R0, R97, PT ;  /* 0x000000610000720c */ /* 0x000fe20003f44070 */
[----:B------:R-:W-:Y:S02]  /*7fd0*/  IMAD.MOV R5, RZ, RZ, -R5 ;  /* 0x000000ffff057224 */ /* 0x000fe400078e0a05 */
[--C-:B------:R-:W-:Y:S01]  /*7fe0*/  @!P1 IMAD.IADD R93, R93, 0x1, -R0.reuse ;  /* 0x000000015d5d9824 */ /* 0x100fe200078e0a00 */
[----:B------:R-:W-:Y:S01]  /*7ff0*/  ISETP.GE.AND P1, PT, R100, RZ, PT ;  /* 0x000000ff6400720c */ /* 0x000fe20003f26270 */
[--C-:B------:R-:W-:Y:S01]  /*8000*/  @!P3 IMAD.IADD R96, R96, 0x1, -R0.reuse ;  /* 0x000000016060b824 */ /* 0x100fe200078e0a00 */
[----:B------:R-:W-:Y:S01]  /*8010*/  IABS R100, R98 ;  /* 0x0000006200647213 */ /* 0x000fe20000000000 */
[----:B------:R-:W-:Y:S01]  /*8020*/  @!P6 IMAD.IADD R95, R95, 0x1, -R0 ;  /* 0x000000015f5fe824 */ /* 0x000fe200078e0a00 */
[----:B------:R-:W-:Y:S01]  /*8030*/  ISETP.GE.AND P3, PT, R98, RZ, PT ;  /* 0x000000ff6200720c */ /* 0x000fe20003f66270 */
[----:B------:R-:W-:Y:S01]  /*8040*/  IMAD R98, R0, R5, R99 ;  /* 0x0000000500627224 */ /* 0x000fe200078e0263 */
[----:B------:R-:W-:Y:S01]  /*8050*/  ISETP.GE.AND P6, PT, R104, RZ, PT ;  /* 0x000000ff6800720c */ /* 0x000fe20003fc6270 */
[----:B------:R-:W-:-:S02]  /*8060*/  @!P0 IMAD.MOV R95, RZ, RZ, -R95 ;  /* 0x000000ffff5f8224 */ /* 0x000fc400078e0a5f */
[----:B------:R-:W-:Y:S01]  /*8070*/  @!P2 IMAD.IADD R97, R97, 0x1, -R0 ;  /* 0x000000016161a824 */ /* 0x000fe200078e0a00 */
[C---:B------:R-:W-:Y:S01]  /*8080*/  ISETP.GT.U32.AND P2, PT, R0.reuse, R96, PT ;  /* 0x000000600000720c */ /* 0x040fe20003f44070 */
[----:B------:R-:W-:Y:S01]  /*8090*/  @!P5 IMAD.MOV R92, RZ, RZ, -R92 ;  /* 0x000000ffff5cd224 */ /* 0x000fe200078e0a5c */
[----:B------:R-:W-:Y:S01]  /*80a0*/  ISETP.GT.U32.AND P0, PT, R0, R98, PT ;  /* 0x000000620000720c */ /* 0x000fe20003f04070 */
[----:B------:R-:W-:Y:S01]  /*80b0*/  IMAD.MOV.U32 R99, RZ, RZ, R100 ;  /* 0x000000ffff637224 */ /* 0x000fe200078e0064 */
[----:B------:R-:W-:Y:S01]  /*80c0*/  ISETP.GE.AND P5, PT, R102, RZ, PT ;  /* 0x000000ff6600720c */ /* 0x000fe20003fa6270 */
[----:B------:R-:W-:Y:S01]  /*80d0*/  @!P1 IMAD.MOV R94, RZ, RZ, -R94 ;  /* 0x000000ffff5e9224 */ /* 0x000fe200078e0a5e */
[----:B------:R-:W-:Y:S01]  /*80e0*/  ISETP.GT.U32.AND P1, PT, R0, R97, PT ;  /* 0x000000610000720c */ /* 0x000fe20003f24070 */
[----:B------:R-:W-:Y:S01]  /*80f0*/  IMAD.HI.U32 R5, R2, R99, RZ ;  /* 0x0000006302057227 */ /* 0x000fe200078e00ff */
[----:B------:R-:W-:-:S03]  /*8100*/  LOP3.LUT R102, R3, 0x14a, RZ, 0xfc, !PT ;  /* 0x0000014a03667812 */ /* 0x000fc600078efcff */
[----:B------:R-:W-:Y:S01]  /*8110*/  @!P4 IMAD.MOV R93, RZ, RZ, -R93 ;  /* 0x000000ffff5dc224 */ /* 0x000fe200078e0a5d */
[----:B------:R-:W-:Y:S01]  /*8120*/  ISETP.GE.AND P4, PT, R103, RZ, PT ;  /* 0x000000ff6700720c */ /* 0x000fe20003f86270 */
[----:B------:R-:W-:Y:S01]  /*8130*/  IMAD.MOV R5, RZ, RZ, -R5 ;  /* 0x000000ffff057224 */ /* 0x000fe200078e0a05 */
[----:B------:R-:W-:Y:S01]  /*8140*/  IABS R101, R102 ;  /* 0x0000006600657213 */ /* 0x000fe20000000000 */
[--C-:B------:R-:W-:Y:S01]  /*8150*/  @!P2 IMAD.IADD R96, R96, 0x1, -R0.reuse ;  /* 0x000000016060a824 */ /* 0x100fe200078e0a00 */
[----:B------:R-:W-:Y:S01]  /*8160*/  IABS R103, R106 ;  /* 0x0000006a00677213 */ /* 0x000fe20000000000 */
[----:B------:R-:W-:Y:S01]  /*8170*/  @!P0 IMAD.IADD R98, R98, 0x1, -R0 ;  /* 0x0000000162628824 */ /* 0x000fe200078e0a00 */
[----:B------:R-:W-:Y:S01]  /*8180*/  ISETP.GE.AND P0, PT, R106, RZ, PT ;  /* 0x000000ff6a00720c */ /* 0x000fe20003f06270 */
[C---:B------:R-:W-:Y:S01]  /*8190*/  IMAD R99, R0.reuse, R5, R99 ;  /* 0x0000000500637224 */ /* 0x040fe200078e0263 */
[----:B------:R-:W-:Y:S01]  /*81a0*/  LOP3.LUT R106, R3, 0x150, RZ, 0xfc, !PT ;  /* 0x00000150036a7812 */ /* 0x000fe200078efcff */
[----:B------:R-:W-:Y:S01]  /*81b0*/  @!P5 IMAD.MOV R96, RZ, RZ, -R96 ;  /* 0x000000ffff60d224 */ /* 0x000fe200078e0a60 */
[----:B------:R-:W-:Y:S01]  /*81c0*/  ISETP.GT.U32.AND P5, PT, R0, R98, PT ;  /* 0x000000620000720c */ /* 0x000fe20003fa4070 */
[----:B------:R-:W-:Y:S01]  /*81d0*/  IMAD.HI.U32 R5, R2, R101, RZ ;  /* 0x0000006502057227 */ /* 0x000fe200078e00ff */
[----:B------:R-:W-:-:S03]  /*81e0*/  ISETP.GT.U32.AND P2, PT, R0, R99, PT ;  /* 0x000000630000720c */ /* 0x000fc60003f44070 */
[----:B------:R-:W-:-:S04]  /*81f0*/  IMAD.HI.U32 R100, R2, R103, RZ ;  /* 0x0000006702647227 */ /* 0x000fc800078e00ff */
[----:B------:R-:W-:Y:S01]  /*8200*/  @!P1 IMAD.IADD R97, R97, 0x1, -R0 ;  /* 0x0000000161619824 */ /* 0x000fe200078e0a00 */
[----:B------:R-:W-:Y:S01]  /*8210*/  ISETP.GE.AND P1, PT, R102, RZ, PT ;  /* 0x000000ff6600720c */ /* 0x000fe20003f26270 */
[----:B------:R-:W-:Y:S02]  /*8220*/  IMAD.MOV R102, RZ, RZ, -R5 ;  /* 0x000000ffff667224 */ /* 0x000fe400078e0a05 */
[----:B------:R-:W-:Y:S02]  /*8230*/  IMAD.MOV R104, RZ, RZ, -R100 ;  /* 0x000000ffff687224 */ /* 0x000fe400078e0a64 */
[C---:B------:R-:W-:Y:S02]  /*8240*/  IMAD R100, R0.reuse, R102, R101 ;  /* 0x0000006600647224 */ /* 0x040fe400078e0265 */
[----:B------:R-:W-:Y:S02]  /*8250*/  IMAD R101, R0, R104, R103 ;  /* 0x0000006800657224 */ /* 0x000fe400078e0267 */
[----:B------:R-:W-:-:S02]  /*8260*/  @!P5 IMAD.IADD R98, R98, 0x1, -R0 ;  /* 0x000000016262d824 */ /* 0x000fc400078e0a00 */
[----:B------:R-:W-:Y:S01]  /*8270*/  @!P4 IMAD.MOV R97, RZ, RZ, -R97 ;  /* 0x000000ffff61c224 */ /* 0x000fe200078e0a61 */
[C---:B------:R-:W-:Y:S01]  /*8280*/  ISETP.GT.U32.AND P5, PT, R0.reuse, R101, PT ;  /* 0x000000650000720c */ /* 0x040fe20003fa4070 */
[----:B------:R-:W-:Y:S01]  /*8290*/  @!P2 IMAD.IADD R99, R99, 0x1, -R0 ;  /* 0x000000016363a824 */ /* 0x000fe200078e0a00 */
[----:B------:R-:W-:Y:S01]  /*82a0*/  ISETP.GT.U32.AND P4, PT, R0, R100, PT ;  /* 0x000000640000720c */ /* 0x000fe20003f84070 */
[----:B------:R-:W-:-:S03]  /*82b0*/  IMAD.HI.U32 R5, R2, R105, RZ ;  /* 0x0000006902057227 */ /* 0x000fc600078e00ff */
[C---:B------:R-:W-:Y:S01]  /*82c0*/  ISETP.GT.U32.AND P2, PT, R0.reuse, R99, PT ;  /* 0x000000630000720c */ /* 0x040fe20003f44070 */
[----:B------:R-:W-:Y:S02]  /*82d0*/  IMAD.MOV R5, RZ, RZ, -R5 ;  /* 0x000000ffff057224 */ /* 0x000fe400078e0a05 */
[----:B------:R-:W-:Y:S02]  /*82e0*/  @!P6 IMAD.MOV R98, RZ, RZ, -R98 ;  /* 0x000000ffff62e224 */ /* 0x000fe400078e0a62 */
[----:B------:R-:W-:Y:S01]  /*82f0*/  IMAD R102, R0, R5, R105 ;  /* 0x0000000500667224 */ /* 0x000fe200078e0269 */
[----:B------:R-:W-:Y:S01]  /*8300*/  IABS R105, R106 ;  /* 0x0000006a00697213 */ /* 0x000fe20000000000 */
[--C-:B------:R-:W-:Y:S02]  /*8310*/  @!P5 IMAD.IADD R101, R101, 0x1, -R0.reuse ;  /* 0x000000016565d824 */ /* 0x100fe400078e0a00 */
[----:B------:R-:W-:Y:S01]  /*8320*/  @!P4 IMAD.IADD R100, R100, 0x1, -R0 ;  /* 0x000000016464c824 */ /* 0x000fe200078e0a00 */
[----:B------:R-:W-:Y:S01]  /*8330*/  ISETP.GE.AND P4, PT, R108, RZ, PT ;  /* 0x000000ff6c00720c */ /* 0x000fe20003f86270 */
[----:B------:R-:W-:Y:S01]  /*8340*/  IMAD.HI.U32 R103, R2, R107, RZ ;  /* 0x0000006b02677227 */ /* 0x000fe200078e00ff */
[----:B------:R-:W-:-:S02]  /*8350*/  ISETP.GT.U32.AND P6, PT, R0, R101, PT ;  /* 0x000000650000720c */ /* 0x000fc40003fc4070 */
[----:B------:R-:W-:Y:S01]  /*8360*/  ISETP.GT.U32.AND P5, PT, R0, R100, PT ;  /* 0x000000640000720c */ /* 0x000fe20003fa4070 */
[----:B------:R-:W-:Y:S01]  /*8370*/  IMAD.MOV R104, RZ, RZ, -R103 ;  /* 0x000000ffff687224 */ /* 0x000fe200078e0a67 */
[----:B------:R-:W-:Y:S01]  /*8380*/  LOP3.LUT R108, R3, 0x158, RZ, 0xfc, !PT ;  /* 0x00000158036c7812 */ /* 0x000fe200078efcff */
[----:B------:R-:W-:-:S04]  /*8390*/  IMAD.HI.U32 R5, R2, R105, RZ ;  /* 0x0000006902057227 */ /* 0x000fc800078e00ff */
[--C-:B------:R-:W-:Y:S01]  /*83a0*/  @!P2 IMAD.IADD R99, R99, 0x1, -R0.reuse ;  /* 0x000000016363a824 */ /* 0x100fe200078e0a00 */
[C---:B------:R-:W-:Y:S01]  /*83b0*/  ISETP.GT.U32.AND P2, PT, R0.reuse, R102, PT ;  /* 0x000000660000720c */ /* 0x040fe20003f44070 */
[C---:B------:R-:W-:Y:S01]  /*83c0*/  IMAD R104, R0.reuse, R104, R107 ;  /* 0x0000006800687224 */ /* 0x040fe200078e026b */
[----:B------:R-:W-:Y:S01]  /*83d0*/  IABS R107, R108 ;  /* 0x0000006c006b7213 */ /* 0x000fe20000000000 */
[----:B------:R-:W-:Y:S02]  /*83e0*/  IMAD.MOV R5, RZ, RZ, -R5 ;  /* 0x000000ffff057224 */ /* 0x000fe400078e0a05 */
[--C-:B------:R-:W-:Y:S01]  /*83f0*/  @!P6 IMAD.IADD R101, R101, 0x1, -R0.reuse ;  /* 0x000000016565e824 */ /* 0x100fe200078e0a00 */
[C---:B------:R-:W-:Y:S01]  /*8400*/  ISETP.GT.U32.AND P6, PT, R0.reuse, R104, PT ;  /* 0x000000680000720c */ /* 0x040fe20003fc4070 */
[----:B------:R-:W-:Y:S02]  /*8410*/  IMAD R103, R0, R5, R105 ;  /* 0x0000000500677224 */ /* 0x000fe400078e0269 */
[----:B------:R-:W-:-:S02]  /*8420*/  @!P5 IMAD.IADD R100, R100, 0x1, -R0 ;  /* 0x000000016464d824 */ /* 0x000fc400078e0a00 */
[----:B------:R-:W-:Y:S01]  /*8430*/  IMAD.HI.U32 R5, R2, R109, RZ ;  /* 0x0000006d02057227 */ /* 0x000fe200078e00ff */
[----:B------:R-:W-:-:S03]  /*8440*/  ISETP.GT.U32.AND P5, PT, R0, R103, PT ;  /* 0x000000670000720c */ /* 0x000fc60003fa4070 */
[----:B------:R-:W-:Y:S02]  /*8450*/  @!P2 IMAD.IADD R102, R102, 0x1, -R0 ;  /* 0x000000016666a824 */ /* 0x000fe400078e0a00 */
[----:B------:R-:W-:-:S03]  /*8460*/  IMAD.HI.U32 R105, R2, R111, RZ ;  /* 0x0000006f02697227 */ /* 0x000fc600078e00ff */
[----:B------:R-:W-:Y:S01]  /*8470*/  ISETP.GT.U32.AND P2, PT, R0, R102, PT ;  /* 0x000000660000720c */ /* 0x000fe20003f44070 */
[----:B------:R-:W-:Y:S02]  /*8480*/  IMAD.MOV R5, RZ, RZ, -R5 ;  /* 0x000000ffff057224 */ /* 0x000fe400078e0a05 */
[----:B------:R-:W-:Y:S01]  /*8490*/  @!P3 IMAD.MOV R99, RZ, RZ, -R99 ;  /* 0x000000ffff63b224 */ /* 0x000fe200078e0a63 */
[----:B------:R-:W-:Y:S01]  /*84a0*/  ISETP.GE.AND P3, PT, R106, RZ, PT ;  /* 0x000000ff6a00720c */ /* 0x000fe20003f66270 */
[--C-:B------:R-:W-:Y:S02]  /*84b0*/  @!P6 IMAD.IADD R104, R104, 0x1, -R0.reuse ;  /* 0x000000016868e824 */ /* 0x100fe400078e0a00 */
[----:B------:R-:W-:Y:S02]  /*84c0*/  IMAD.MOV R106, RZ, RZ, -R105 ;  /* 0x000000ffff6a7224 */ /* 0x000fe400078e0a69 */
[C---:B------:R-:W-:Y:S01]  /*84d0*/  IMAD R105, R0.reuse, R5, R109 ;  /* 0x0000000500697224 */ /* 0x040fe200078e026d */
[----:B------:R-:W-:Y:S01]  /*84e0*/  ISETP.GT.U32.AND P6, PT, R0, R104, PT ;  /* 0x000000680000720c */ /* 0x000fe20003fc4070 */
[----:B------:R-:W-:-:S02]  /*84f0*/  @!P5 IMAD.IADD R103, R103, 0x1, -R0 ;  /* 0x000000016767d824 */ /* 0x000fc400078e0a00 */
[----:B------:R-:W-:Y:S01]  /*8500*/  IMAD.HI.U32 R5, R2, R107, RZ ;  /* 0x0000006b02057227 */ /* 0x000fe200078e00ff */
[----:B------:R-:W-:-:S03]  /*8510*/  ISETP.GT.U32.AND P5, PT, R0, R105, PT ;  /* 0x000000690000720c */ /* 0x000fc60003fa4070 */
[----:B------:R-:W-:Y:S02]  /*8520*/  IMAD.MOV R5, RZ, RZ, -R5 ;  /* 0x000000ffff057224 */ /* 0x000fe400078e0a05 */
[C---:B------:R-:W-:Y:S01]  /*8530*/  IMAD R106, R0.reuse, R106, R111 ;  /* 0x0000006a006a7224 */ /* 0x040fe200078e026f */
[C---:B------:R-:W-:Y:S01]  /*8540*/  LOP3.LUT R111, R3.reuse, 0x162, RZ, 0xfc, !PT ;  /* 0x00000162036f7812 */ /* 0x040fe200078efcff */
[----:B------:R-:W-:Y:S01]  /*8550*/  @!P1 IMAD.MOV R100, RZ, RZ, -R100 ;  /* 0x000000ffff649224 */ /* 0x000fe200078e0a64 */
[----:B------:R-:W-:Y:S01]  /*8560*/  ISETP.GT.U32.AND P1, PT, R0, R103, PT ;  /* 0x000000670000720c */ /* 0x000fe20003f24070 */
[--C-:B------:R-:W-:Y:S01]  /*8570*/  @!P2 IMAD.IADD R102, R102, 0x1, -R0.reuse ;  /* 0x000000016666a824 */ /* 0x100fe200078e0a00 */
[----:B------:R-:W-:Y:S01]  /*8580*/  ISETP.GE.AND P2, PT, R110, RZ, PT ;  /* 0x000000ff6e00720c */ /* 0x000fe20003f46270 */
        /* <DEDUP_REMOVED lines=10> */
[----:B------:R-:W-:Y:S01]  /*8630*/  @!P1 IMAD.IADD R103, R103, 0x1, -R0 ;  /* 0x0000000167679824 */ /* 0x000fe200078e0a00 */
[----:B------:R-:W-:Y:S01]  /*8640*/  ISETP.GT.U32.AND P4, PT, R0, R105, PT ;  /* 0x000000690000720c */ /* 0x000fe20003f84070 */
[----:B------:R-:W-:Y:S01]  /*8650*/  IMAD.HI.U32 R5, R2, R109, RZ ;  /* 0x0000006d02057227 */ /* 0x000fe200078e00ff */
[----:B------:R-:W-:-:S02]  /*8660*/  ISETP.GE.AND P1, PT, R113, RZ, PT ;  /* 0x000000ff7100720c */ /* 0x000fc40003f26270 */
[----:B------:R-:W-:Y:S01]  /*8670*/  IABS R117, R111 ;  /* 0x0000006f00757213 */ /* 0x000fe20000000000 */
[--C-:B------:R-:W-:Y:S02]  /*8680*/  @!P0 IMAD.IADD R106, R106, 0x1, -R0.reuse ;  /* 0x000000016a6a8824 */ /* 0x100fe400078e0a00 */
[----:B------:R-:W-:Y:S02]  /*8690*/  IMAD.MOV R5, RZ, RZ, -R5 ;  /* 0x000000ffff057224 */ /* 0x000fe400078e0a05 */
[----:B------:R-:W-:Y:S01]  /*86a0*/  @!P3 IMAD.MOV R103, RZ, RZ, -R103 ;  /* 0x000000ffff67b224 */ /* 0x000fe200078e0a67 */
[----:B------:R-:W-:Y:S01]  /*86b0*/  ISETP.GE.AND P3, PT, R108, RZ, PT ;  /* 0x000000ff6c00720c */ /* 0x000fe20003f66270 */
[----:B------:R-:W-:Y:S01]  /*86c0*/  @!P6 IMAD.IADD R107, R107, 0x1, -R0 ;  /* 0x000000016b6be824 */ /* 0x000fe200078e0a00 */
[C---:B------:R-:W-:Y:S01]  /*86d0*/  ISETP.GT.U32.AND P0, PT, R0.reuse, R106, PT ;  /* 0x0000006a0000720c */ /* 0x040fe20003f04070 */
[C---:B------:R-:W-:Y:S01]  /*86e0*/  IMAD R108, R0.reuse, R5, R109 ;  /* 0x00000005006c7224 */ /* 0x040fe200078e026d */
[----:B------:R-:W-:Y:S01]  /*86f0*/  LOP3.LUT R5, R3, 0x15c, RZ, 0xfc, !PT ;  /* 0x0000015c03057812 */ /* 0x000fe200078efcff */
[----:B------:R-:W-:Y:S01]  /*8700*/  @!P2 IMAD.MOV R104, RZ, RZ, -R104 ;  /* 0x000000ffff68a224 */ /* 0x000fe200078e0a68 */
[----:B------:R-:W-:Y:S01]  /*8710*/  ISETP.GT.U32.AND P2, PT, R0, R107, PT ;  /* 0x0000006b0000720c */ /* 0x000fe20003f44070 */
[----:B------:R-:W-:Y:S01]  /*8720*/  @!P4 IMAD.IADD R105, R105, 0x1, -R0 ;  /* 0x000000016969c824 */ /* 0x000fe200078e0a00 */
[----:B------:R-:W-:Y:S01]  /*8730*/  ISETP.GE.AND P6, PT, R5, RZ, PT ;  /* 0x000000ff0500720c */ /* 0x000fe20003fc6270 */
[----:B------:R-:W-:Y:S01]  /*8740*/  VIADD R109, R4, 0x15e ;  /* 0x0000015e046d7836 */ /* 0x000fe20000000000 */
[----:B------:R-:W-:Y:S01]  /*8750*/  IABS R5, R5 ;  /* 0x0000000500057213 */ /* 0x000fe20000000000 */
[----:B------:R-:W-:Y:S01]  /*8760*/  @!P5 IMAD.MOV R105, RZ, RZ, -R105 ;  /* 0x000000ffff69d224 */ /* 0x000fe200078e0a69 */
[----:B------:R-:W-:-:S02]  /*8770*/  ISETP.GE.AND P4, PT, R110, RZ, PT ;  /* 0x000000ff6e00720c */ /* 0x000fc40003f86270 */
[----:B------:R-:W-:Y:S01]  /*8780*/  ISETP.GE.AND P5, PT, R109, RZ, PT ;  /* 0x000000ff6d00720c */ /* 0x000fe20003fa6270 */
[--C-:B------:R-:W-:Y:S01]  /*8790*/  @!P0 IMAD.IADD R106, R106, 0x1, -R0.reuse ;  /* 0x000000016a6a8824 */ /* 0x100fe200078e0a00 */
[----:B------:R-:W-:Y:S01]  /*87a0*/  IABS R113, R109 ;  /* 0x0000006d00717213 */ /* 0x000fe20000000000 */
[----:B------:R-:W-:Y:S01]  /*87b0*/  IMAD.MOV.U32 R109, RZ, RZ, R5 ;  /* 0x000000ffff6d7224 */ /* 0x000fe200078e0005 */
[----:B------:R-:W-:Y:S01]  /*87c0*/  ISETP.GT.U32.AND P0, PT, R0, R108, PT ;  /* 0x0000006c0000720c */ /* 0x000fe20003f04070 */
[----:B------:R-:W-:Y:S01]  /*87d0*/  @!P2 IMAD.IADD R107, R107, 0x1, -R0 ;  /* 0x000000016b6ba824 */ /* 0x000fe200078e0a00 */
[----:B------:R-:W-:Y:S01]  /*87e0*/  ISETP.GE.AND P2, PT, R111, RZ, PT ;  /* 0x000000ff6f00720c */ /* 0x000fe20003f46270 */
[----:B------:R-:W-:Y:S01]  /*87f0*/  IMAD.HI.U32 R5, R2, R109, RZ ;  /* 0x0000006d02057227 */ /* 0x000fe200078e00ff */
[----:B------:R-:W-:-:S03]  /*8800*/  LOP3.LUT R110, R3, 0x160, RZ, 0xfc, !PT ;  /* 0x00000160036e7812 */ /* 0x000fc600078efcff */
[----:B------:R-:W-:Y:S01]  /*8810*/  IMAD.MOV R111, RZ, RZ, -R5 ;  /* 0x000000ffff6f7224 */ /* 0x000fe200078e0a05 */
[----:B------:R-:W-:Y:S01]  /*8820*/  IABS R115, R110 ;  /* 0x0000006e00737213 */ /* 0x000fe20000000000 */
[----:B------:R-:W-:Y:S02]  /*8830*/  @!P3 IMAD.MOV R107, RZ, RZ, -R107 ;  /* 0x000000ffff6bb224 */ /* 0x000fe400078e0a6b */
[----:B------:R-:W-:Y:S02]  /*8840*/  IMAD R109, R0, R111, R109 ;  /* 0x0000006f006d7224 */ /* 0x000fe400078e026d */
[----:B------:R-:W-:Y:S02]  /*8850*/  @!P0 IMAD.IADD R108, R108, 0x1, -R0 ;  /* 0x000000016c6c8824 */ /* 0x000fe400078e0a00 */
[----:B------:R-:W-:Y:S01]  /*8860*/  @!P1 IMAD.MOV R106, RZ, RZ, -R106 ;  /* 0x000000ffff6a9224 */ /* 0x000fe200078e0a6a */
[----:B------:R-:W-:Y:S01]  /*8870*/  ISETP.GT.U32.AND P3, PT, R0, R109, PT ;  /* 0x0000006d0000720c */ /* 0x000fe20003f64070 */
[----:B------:R-:W-:Y:S01]  /*8880*/  IMAD.HI.U32 R5, R2, R113, RZ ;  /* 0x0000007102057227 */ /* 0x000fe200078e00ff */
[----:B------:R-:W-:-:S02]  /*8890*/  ISETP.GT.U32.AND P0, PT, R0, R108, PT ;  /* 0x0000006c0000720c */ /* 0x000fc40003f04070 */
[----:B------:R-:W-:Y:S01]  /*88a0*/  ISETP.GE.AND P1, PT, R110, RZ, PT ;  /* 0x000000ff6e00720c */ /* 0x000fe20003f26270 */
[----:B------:R-:W-:-:S04]  /*88b0*/  IMAD.HI.U32 R110, R2, R115, RZ ;  /* 0x00000073026e7227 */ /* 0x000fc800078e00ff */
[----:B------:R-:W-:Y:S02]  /*88c0*/  IMAD.MOV R111, RZ, RZ, -R5 ;  /* 0x000000ffff6f7224 */ /* 0x000fe400078e0a05 */
[----:B------:R-:W-:Y:S02]  /*88d0*/  IMAD.MOV R112, RZ, RZ, -R110 ;  /* 0x000000ffff707224 */ /* 0x000fe400078e0a6e */
[--C-:B------:R-:W-:Y:S02]  /*88e0*/  @!P3 IMAD.IADD R109, R109, 0x1, -R0.reuse ;  /* 0x000000016d6db824 */ /* 0x100fe400078e0a00 */
[----:B------:R-:W-:Y:S02]  /*88f0*/  IMAD R110, R0, R111, R113 ;  /* 0x0000006f006e7224 */ /* 0x000fe400078e0271 */
[----:B------:R-:W-:Y:S01]  /*8900*/  @!P0 IMAD.IADD R108, R108, 0x1, -R0 ;  /* 0x000000016c6c8824 */ /* 0x000fe200078e0a00 */
[C---:B------:R-:W-:Y:S01]  /*8910*/  ISETP.GT.U32.AND P3, PT, R0.reuse, R109, PT ;  /* 0x0000006d0000720c */ /* 0x040fe20003f64070 */
[----:B------:R-:W-:Y:S01]  /*8920*/  IMAD R111, R0, R112, R115 ;  /* 0x00000070006f7224 */ /* 0x000fe200078e0273 */
[----:B------:R-:W-:Y:S01]  /*8930*/  IABS R115, R118 ;  /* 0x0000007600737213 */ /* 0x000fe20000000000 */
[----:B------:R-:W-:Y:S01]  /*8940*/  IMAD.HI.U32 R5, R2, R117, RZ ;  /* 0x0000007502057227 */ /* 0x000fe200078e00ff */
[----:B------:R-:W-:-:S03]  /*8950*/  ISETP.GT.U32.AND P0, PT, R0, R110, PT ;  /* 0x0000006e0000720c */ /* 0x000fc60003f04070 */
[----:B------:R-:W-:Y:S01]  /*8960*/  @!P4 IMAD.MOV R108, RZ, RZ, -R108 ;  /* 0x000000ffff6cc224 */ /* 0x000fe200078e0a6c */
[----:B------:R-:W-:Y:S01]  /*8970*/  ISETP.GT.U32.AND P4, PT, R0, R111, PT ;  /* 0x0000006f0000720c */ /* 0x000fe20003f84070 */
[----:B------:R-:W-:-:S04]  /*8980*/  IMAD.MOV R5, RZ, RZ, -R5 ;  /* 0x000000ffff057224 */ /* 0x000fc800078e0a05 */
[----:B------:R-:W-:Y:S01]  /*8990*/  IMAD R112, R0, R5, R117 ;  /* 0x0000000500707224 */ /* 0x000fe200078e0275 */
[----:B------:R-:W-:Y:S01]  /*89a0*/  IABS R117, R120 ;  /* 0x0000007800757213 */ /* 0x000fe20000000000 */
[----:B------:R-:W-:Y:S02]  /*89b0*/  @!P3 IMAD.IADD R109, R109, 0x1, -R0 ;  /* 0x000000016d6db824 */ /* 0x000fe400078e0a00 */
[----:B------:R-:W-:Y:S01]  /*89c0*/  IMAD.HI.U32 R5, R2, R115, RZ ;  /* 0x0000007302057227 */ /* 0x000fe200078e00ff */
[----:B------:R-:W-:-:S03]  /*89d0*/  ISETP.GT.U32.AND P3, PT, R0, R112, PT ;  /* 0x000000700000720c */ /* 0x000fc60003f64070 */
[----:B------:R-:W-:Y:S01]  /*89e0*/  @!P4 IMAD.IADD R111, R111, 0x1, -R0 ;  /* 0x000000016f6fc824 */ /* 0x000fe200078e0a00 */
[----:B------:R-:W-:Y:S01]  /*89f0*/  IADD3 R5, -R5, RZ, RZ ;  /* 0x000000ff05057210 */ /* 0x000fe20007ffe1ff */
[----:B------:R-:W-:-:S03]  /*8a00*/  IMAD.HI.U32 R113, R2, R117, RZ ;  /* 0x0000007502717227 */ /* 0x000fc600078e00ff */
[C---:B------:R-:W-:Y:S01]  /*8a10*/  ISETP.GT.U32.AND P4, PT, R0.reuse, R111, PT ;  /* 0x0000006f0000720c */ /* 0x040fe20003f84070 */
[----:B------:R-:W-:Y:S02]  /*8a20*/  IMAD.MOV R114, RZ, RZ, -R113 ;  /* 0x000000ffff727224 */ /* 0x000fe400078e0a71 */
[----:B------:R-:W-:Y:S02]  /*8a30*/  IMAD R113, R0, R5, R115 ;  /* 0x0000000500717224 */ /* 0x000fe400078e0273 */
[----:B------:R-:W-:Y:S02]  /*8a40*/  @!P3 IMAD.IADD R112, R112, 0x1, -R0 ;  /* 0x000000017070b824 */ /* 0x000fe400078e0a00 */
[C---:B------:R-:W-:Y:S02]  /*8a50*/  IMAD R115, R0.reuse, R114, R117 ;  /* 0x0000007200737224 */ /* 0x040fe400078e0275 */
[----:B------:R-:W-:Y:S01]  /*8a60*/  IMAD.MOV.U32 R117, RZ, RZ, R116 ;  /* 0x000000ffff757224 */ /* 0x000fe200078e0074 */
[----:B------:R-:W-:Y:S01]  /*8a70*/  ISETP.GT.U32.AND P3, PT, R0, R112, PT ;  /* 0x000000700000720c */ /* 0x000fe20003f64070 */
[----:B------:R-:W-:-:S02]  /*8a80*/  @!P0 IMAD.IADD R110, R110, 0x1, -R0 ;  /* 0x000000016e6e8824 */ /* 0x000fc400078e0a00 */
[----:B------:R-:W-:-:S03]  /*8a90*/  IMAD.HI.U32 R5, R2, R117, RZ ;  /* 0x0000007502057227 */ /* 0x000fc600078e00ff */
[C---:B------:R-:W-:Y:S01]  /*8aa0*/  ISETP.GT.U32.AND P0, PT, R0.reuse, R110, PT ;  /* 0x0000006e0000720c */ /* 0x040fe20003f04070 */
[----:B------:R-:W-:Y:S01]  /*8ab0*/  @!P4 IMAD.IADD R111, R111, 0x1, -R0 ;  /* 0x000000016f6fc824 */ /* 0x000fe200078e0a00 */
[----:B------:R-:W-:Y:S01]  /*8ac0*/  ISETP.GT.U32.AND P4, PT, R0, R115, PT ;  /* 0x000000730000720c */ /* 0x000fe20003f84070 */
[----:B------:R-:W-:-:S04]  /*8ad0*/  IMAD.HI.U32 R114, R2, R119, RZ ;  /* 0x0000007702727227 */ /* 0x000fc800078e00ff */
[----:B------:R-:W-:Y:S02]  /*8ae0*/  IMAD.MOV R5, RZ, RZ, -R5 ;  /* 0x000000ffff057224 */ /* 0x000fe400078e0a05 */
[----:B------:R-:W-:Y:S02]  /*8af0*/  IMAD.MOV R114, RZ, RZ, -R114 ;  /* 0x000000ffff727224 */ /* 0x000fe400078e0a72 */
[C---:B------:R-:W-:Y:S02]  /*8b00*/  IMAD R116, R0.reuse, R5, R117 ;  /* 0x0000000500747224 */ /* 0x040fe400078e0275 */
[----:B------:R-:W-:Y:S02]  /*8b10*/  IMAD R117, R0, R114, R119 ;  /* 0x0000007200757224 */ /* 0x000fe400078e0277 */
[--C-:B------:R-:W-:Y:S01]  /*8b20*/  @!P3 IMAD.IADD R112, R112, 0x1, -R0.reuse ;  /* 0x000000017070b824 */ /* 0x100fe200078e0a00 */
[----:B------:R-:W-:Y:S01]  /*8b30*/  ISETP.GT.U32.AND P3, PT, R0, R116, PT ;  /* 0x000000740000720c */ /* 0x000fe20003f64070 */
[----:B------:R-:W-:Y:S01]  /*8b40*/  @!P0 IMAD.IADD R110, R110, 0x1, -R0 ;  /* 0x000000016e6e8824 */ /* 0x000fe200078e0a00 */
[C---:B------:R-:W-:Y:S01]  /*8b50*/  ISETP.GT.U32.AND P0, PT, R0.reuse, R113, PT ;  /* 0x000000710000720c */ /* 0x040fe20003f04070 */
[----:B------:R-:W-:Y:S01]  /*8b60*/  @!P2 IMAD.MOV R112, RZ, RZ, -R112 ;  /* 0x000000ffff70a224 */ /* 0x000fe200078e0a70 */
[----:B------:R-:W-:Y:S01]  /*8b70*/  ISETP.GT.U32.AND P2, PT, R0, R117, PT ;  /* 0x000000750000720c */ /* 0x000fe20003f44070 */
[----:B------:R-:W-:-:S02]  /*8b80*/  @!P4 IMAD.IADD R115, R115, 0x1, -R0 ;  /* 0x000000017373c824 */ /* 0x000fc400078e0a00 */
[----:B------:R-:W-:Y:S01]  /*8b90*/  @!P1 IMAD.MOV R111, RZ, RZ, -R111 ;  /* 0x000000ffff6f9224 */ /* 0x000fe200078e0a6f */
[----:B------:R-:W-:Y:S01]  /*8ba0*/  ISETP.GE.AND P1, PT, R122, RZ, PT ;  /* 0x000000ff7a00720c */ /* 0x000fe20003f26270 */
[----:B------:R-:W-:Y:S01]  /*8bb0*/  VIADD R122, R4, 0x16e ;  /* 0x0000016e047a7836 */ /* 0x000fe20000000000 */
[----:B------:R-:W-:Y:S01]  /*8bc0*/  ISETP.GT.U32.AND P4, PT, R0, R115, PT ;  /* 0x000000730000720c */ /* 0x000fe20003f84070 */
[----:B------:R-:W-:-:S03]  /*8bd0*/  IMAD.HI.U32 R5, R2, R121, RZ ;  /* 0x0000007902057227 */ /* 0x000fc600078e00ff */
[----:B------:R-:W-:Y:S01]  /*8be0*/  IABS R119, R122 ;  /* 0x0000007a00777213 */ /* 0x000fe20000000000 */
[--C-:B------:R-:W-:Y:S01]  /*8bf0*/  @!P3 IMAD.IADD R116, R116, 0x1, -R0.reuse ;  /* 0x000000017474b824 */ /* 0x100fe200078e0a00 */
[----:B------:R-:W-:Y:S01]  /*8c00*/  ISETP.GE.AND P3, PT, R124, RZ, PT ;  /* 0x000000ff7c00720c */ /* 0x000fe20003f66270 */
[----:B------:R-:W-:Y:S01]  /*8c10*/  IMAD.MOV R5, RZ, RZ, -R5 ;  /* 0x000000ffff057224 */ /* 0x000fe200078e0a05 */
[----:B------:R-:W-:Y:S01]  /*8c20*/  LOP3.LUT R124, R3, 0x172, RZ, 0xfc, !PT ;  /* 0x00000172037c7812 */ /* 0x000fe200078efcff */
[----:B------:R-:W-:Y:S01]  /*8c30*/  @!P6 IMAD.MOV R109, RZ, RZ, -R109 ;  /* 0x000000ffff6de224 */ /* 0x000fe200078e0a6d */
[----:B------:R-:W-:Y:S01]  /*8c40*/  ISETP.GE.AND P6, PT, R118, RZ, PT ;  /* 0x000000ff7600720c */ /* 0x000fe20003fc6270 */
[--C-:B------:R-:W-:Y:S01]  /*8c50*/  @!P0 IMAD.IADD R113, R113, 0x1, -R0.reuse ;  /* 0x0000000171718824 */ /* 0x100fe200078e0a00 */
[----:B------:R-:W-:Y:S01]  /*8c60*/  ISETP.GE.AND P0, PT, R120, RZ, PT ;  /* 0x000000ff7800720c */ /* 0x000fe20003f06270 */
[----:B------:R-:W-:Y:S01]  /*8c70*/  @!P2 IMAD.IADD R117, R117, 0x1, -R0 ;  /* 0x000000017575a824 */ /* 0x000fe200078e0a00 */
[C---:B------:R-:W-:Y:S01]  /*8c80*/  ISETP.GT.U32.AND P2, PT, R0.reuse, R116, PT ;  /* 0x000000740000720c */ /* 0x040fe20003f44070 */
[----:B------:R-:W-:Y:S01]  /*8c90*/  IMAD R118, R0, R5, R121 ;  /* 0x0000000500767224 */ /* 0x000fe200078e0279 */
[----:B------:R-:W-:Y:S01]  /*8ca0*/  IABS R121, R126 ;  /* 0x0000007e00797213 */ /* 0x000fe20000000000 */
[----:B------:R-:W-:-:S04]  /*8cb0*/  IMAD.HI.U32 R5, R2, R119, RZ ;  /* 0x0000007702057227 */ /* 0x000fc800078e00ff */
[----:B------:R-:W-:Y:S01]  /*8cc0*/  @!P5 IMAD.MOV R110, RZ, RZ, -R110 ;  /* 0x000000ffff6ed224 */ /* 0x000fe200078e0a6e */
[C---:B------:R-:W-:Y:S01]  /*8cd0*/  ISETP.GT.U32.AND P5, PT, R0.reuse, R113, PT ;  /* 0x000000710000720c */ /* 0x040fe20003fa4070 */
[--C-:B------:R-:W-:Y:S01]  /*8ce0*/  @!P4 IMAD.IADD R115, R115, 0x1, -R0.reuse ;  /* 0x000000017373c824 */ /* 0x100fe200078e0a00 */
[----:B------:R-:W-:Y:S01]  /*8cf0*/  ISETP.GT.U32.AND P4, PT, R0, R118, PT ;  /* 0x000000760000720c */ /* 0x000fe20003f84070 */
[----:B------:R-:W-:Y:S02]  /*8d00*/  IMAD.MOV R114, RZ, RZ, -R5 ;  /* 0x000000ffff727224 */ /* 0x000fe400078e0a05 */
[----:B------:R-:W-:Y:S02]  /*8d10*/  @!P2 IMAD.IADD R116, R116, 0x1, -R0 ;  /* 0x000000017474a824 */ /* 0x000fe400078e0a00 */
[----:B------:R-:W-:Y:S02]  /*8d20*/  IMAD R119, R0, R114, R119 ;  /* 0x0000007200777224 */ /* 0x000fe400078e0277 */
[----:B------:R-:W-:-:S03]  /*8d30*/  IMAD.HI.U32 R5, R2, R121, RZ ;  /* 0x0000007902057227 */ /* 0x000fc600078e00ff */
[----:B------:R-:W-:Y:S01]  /*8d40*/  ISETP.GT.U32.AND P2, PT, R0, R119, PT ;  /* 0x000000770000720c */ /* 0x000fe20003f44070 */
[--C-:B------:R-:W-:Y:S01]  /*8d50*/  @!P5 IMAD.IADD R113, R113, 0x1, -R0.reuse ;  /* 0x000000017171d824 */ /* 0x100fe200078e0a00 */
[----:B------:R-:W-:Y:S01]  /*8d60*/  ISETP.GE.AND P5, PT, R123, RZ, PT ;  /* 0x000000ff7b00720c */ /* 0x000fe20003fa6270 */
[----:B------:R-:W-:Y:S01]  /*8d70*/  @!P4 IMAD.IADD R118, R118, 0x1, -R0 ;  /* 0x000000017676c824 */ /* 0x000fe200078e0a00 */
[----:B------:R-:W-:Y:S01]  /*8d80*/  IABS R123, R124 ;  /* 0x0000007c007b7213 */ /* 0x000fe20000000000 */
[----:B------:R-:W-:Y:S02]  /*8d90*/  IMAD.MOV R5, RZ, RZ, -R5 ;  /* 0x000000ffff057224 */ /* 0x000fe400078e0a05 */
[----:B------:R-:W-:Y:S01]  /*8da0*/  @!P6 IMAD.MOV R113, RZ, RZ, -R113 ;  /* 0x000000ffff71e224 */ /* 0x000fe200078e0a71 */
        /* <DEDUP_REMOVED lines=8> */
[----:B------:R-:W-:Y:S01]  /*8e30*/  IABS R123, R128 ;  /* 0x00000080007b7213 */ /* 0x000fe20000000000 */
[----:B------:R-:W-:Y:S01]  /*8e40*/  @!P0 IMAD.MOV R115, RZ, RZ, -R115 ;  /* 0x000000ffff738224 */ /* 0x000fe200078e0a73 */
[----:B------:R-:W-:Y:S01]  /*8e50*/  ISETP.GT.U32.AND P0, PT, R0, R119, PT ;  /* 0x000000770000720c */ /* 0x000fe20003f04070 */
[--C-:B------:R-:W-:Y:S01]  /*8e60*/  @!P6 IMAD.IADD R117, R117, 0x1, -R0.reuse ;  /* 0x000000017575e824 */ /* 0x100fe200078e0a00 */
[----:B------:R-:W-:Y:S01]  /*8e70*/  ISETP.GE.AND P6, PT, R122, RZ, PT ;  /* 0x000000ff7a00720c */ /* 0x000fe20003fc6270 */
[----:B------:R-:W-:Y:S01]  /*8e80*/  @!P4 IMAD.IADD R118, R118, 0x1, -R0 ;  /* 0x000000017676c824 */ /* 0x000fe200078e0a00 */
[----:B------:R-:W-:Y:S01]  /*8e90*/  ISETP.GT.U32.AND P4, PT, R0, R120, PT ;  /* 0x000000780000720c */ /* 0x000fe20003f84070 */
[----:B------:R-:W-:Y:S01]  /*8ea0*/  IMAD.HI.U32 R114, R2, R125, RZ ;  /* 0x0000007d02727227 */ /* 0x000fe200078e00ff */
[----:B------:R-:W-:-:S03]  /*8eb0*/  LOP3.LUT R126, R3, 0x178, RZ, 0xfc, !PT ;  /* 0x00000178037e7812 */ /* 0x000fc600078efcff */
[----:B------:R-:W-:-:S04]  /*8ec0*/  IMAD.HI.U32 R5, R2, R123, RZ ;  /* 0x0000007b02057227 */ /* 0x000fc800078e00ff */
[----:B------:R-:W-:Y:S02]  /*8ed0*/  IMAD.MOV R114, RZ, RZ, -R114 ;  /* 0x000000ffff727224 */ /* 0x000fe400078e0a72 */
[----:B------:R-:W-:Y:S02]  /*8ee0*/  IMAD.MOV R5, RZ, RZ, -R5 ;  /* 0x000000ffff057224 */ /* 0x000fe400078e0a05 */
[C---:B------:R-:W-:Y:S01]  /*8ef0*/  IMAD R122, R0.reuse, R114, R125 ;  /* 0x00000072007a7224 */ /* 0x040fe200078e027d */
[----:B------:R-:W-:Y:S01]  /*8f00*/  IABS R125, R126 ;  /* 0x0000007e007d7213 */ /* 0x000fe20000000000 */
[----:B------:R-:W-:Y:S01]  /*8f10*/  @!P0 IMAD.IADD R119, R119, 0x1, -R0 ;  /* 0x0000000177778824 */ /* 0x000fe200078e0a00 */
[----:B------:R-:W-:Y:S01]  /*8f20*/  ISETP.GE.AND P0, PT, R127, RZ, PT ;  /* 0x000000ff7f00720c */ /* 0x000fe20003f06270 */
[----:B------:R-:W-:Y:S02]  /*8f30*/  IMAD R123, R0, R5, R123 ;  /* 0x00000005007b7224 */ /* 0x000fe400078e027b */
[----:B------:R-:W-:-:S02]  /*8f40*/  @!P6 IMAD.MOV R119, RZ, RZ, -R119 ;  /* 0x000000ffff77e224 */ /* 0x000fc400078e0a77 */
[----:B------:R-:W-:Y:S01]  /*8f50*/  @!P4 IMAD.IADD R120, R120, 0x1, -R0 ;  /* 0x000000017878c824 */ /* 0x000fe200078e0a00 */
[----:B------:R-:W-:Y:S01]  /*8f60*/  ISETP.GT.U32.AND P6, PT, R0, R123, PT ;  /* 0x0000007b0000720c */ /* 0x000fe20003fc4070 */
[----:B------:R-:W-:Y:S01]  /*8f70*/  IMAD.HI.U32 R114, R2, R125, RZ ;  /* 0x0000007d02727227 */ /* 0x000fe200078e00ff */
[----:B------:R-:W-:-:S03]  /*8f80*/  ISETP.GT.U32.AND P4, PT, R0, R121, PT ;  /* 0x000000790000720c */ /* 0x000fc60003f84070 */
[----:B------:R-:W-:Y:S01]  /*8f90*/  @!P1 IMAD.MOV R116, RZ, RZ, -R116 ;  /* 0x000000ffff749224 */ /* 0x000fe200078e0a74 */
[C---:B------:R-:W-:Y:S01]  /*8fa0*/  ISETP.GT.U32.AND P1, PT, R0.reuse, R120, PT ;  /* 0x000000780000720c */ /* 0x040fe20003f24070 */
[----:B------:R-:W-:Y:S02]  /*8fb0*/  IMAD.MOV R114, RZ, RZ, -R114 ;  /* 0x000000ffff727224 */ /* 0x000fe400078e0a72 */
[----:B------:R-:W-:Y:S01]  /*8fc0*/  @!P5 IMAD.MOV R117, RZ, RZ, -R117 ;  /* 0x000000ffff75d224 */ /* 0x000fe200078e0a75 */
[----:B------:R-:W-:Y:S01]  /*8fd0*/  ISETP.GT.U32.AND P5, PT, R0, R122, PT ;  /* 0x0000007a0000720c */ /* 0x000fe20003fa4070 */
[----:B------:R-:W-:Y:S01]  /*8fe0*/  @!P3 IMAD.MOV R118, RZ, RZ, -R118 ;  /* 0x000000ffff76b224 */ /* 0x000fe200078e0a76 */
[----:B------:R-:W-:Y:S01]  /*8ff0*/  ISETP.GE.AND P3, PT, R124, RZ, PT ;  /* 0x000000ff7c00720c */ /* 0x000fe20003f66270 */
[----:B------:R-:W-:Y:S01]  /*9000*/  IMAD R124, R0, R114, R125 ;  /* 0x00000072007c7224 */ /* 0x000fe200078e027d */
[----:B------:R-:W-:Y:S01]  /*9010*/  LOP3.LUT R114, R3, 0x17a, RZ, 0xfc, !PT ;  /* 0x0000017a03727812 */ /* 0x000fe200078efcff */
[----:B------:R-:W-:-:S02]  /*9020*/  @!P6 IMAD.IADD R123, R123, 0x1, -R0 ;  /* 0x000000017b7be824 */ /* 0x000fc400078e0a00 */
[--C-:B------:R-:W-:Y:S01]  /*9030*/  @!P4 IMAD.IADD R121, R121, 0x1, -R0.reuse ;  /* 0x000000017979c824 */ /* 0x100fe200078e0a00 */
[----:B------:R-:W-:Y:S01]  /*9040*/  IABS R125, R114 ;  /* 0x00000072007d7213 */ /* 0x000fe20000000000 */
[--C-:B------:R-:W-:Y:S01]  /*9050*/  @!P1 IMAD.IADD R120, R120, 0x1, -R0.reuse ;  /* 0x0000000178789824 */ /* 0x100fe200078e0a00 */
[C---:B------:R-:W-:Y:S02]  /*9060*/  ISETP.GT.U32.AND P6, PT, R0.reuse, R123, PT ;  /* 0x0000007b0000720c */ /* 0x040fe40003fc4070 */
[----:B------:R-:W-:Y:S01]  /*9070*/  ISETP.GT.U32.AND P4, PT, R0, R121, PT ;  /* 0x000000790000720c */ /* 0x000fe20003f84070 */
[----:B------:R-:W-:Y:S01]  /*9080*/  IMAD.HI.U32 R5, R2, R125, RZ ;  /* 0x0000007d02057227 */ /* 0x000fe200078e00ff */
[----:B------:R-:W-:Y:S02]  /*9090*/  ISETP.GE.AND P1, PT, R128, RZ, PT ;  /* 0x000000ff8000720c */ /* 0x000fe40003f26270 */
[----:B------:R-:W-:Y:S01]  /*90a0*/  LOP3.LUT R128, R3, 0x17c, RZ, 0xfc, !PT ;  /* 0x0000017c03807812 */ /* 0x000fe200078efcff */
[----:B------:R-:W-:-:S02]  /*90b0*/  @!P5 IMAD.IADD R122, R122, 0x1, -R0 ;  /* 0x000000017a7ad824 */ /* 0x000fc400078e0a00 */
[----:B------:R-:W-:Y:S01]  /*90c0*/  @!P2 IMAD.MOV R120, RZ, RZ, -R120 ;  /* 0x000000ffff78a224 */ /* 0x000fe200078e0a78 */
[C---:B------:R-:W-:Y:S01]  /*90d0*/  ISETP.GT.U32.AND P2, PT, R0.reuse, R124, PT ;  /* 0x0000007c0000720c */ /* 0x040fe20003f44070 */
[----:B------:R-:W-:Y:S01]  /*90e0*/  IMAD.MOV R5, RZ, RZ, -R5 ;  /* 0x000000ffff057224 */ /* 0x000fe200078e0a05 */
[C---:B------:R-:W-:Y:S01]  /*90f0*/  ISETP.GT.U32.AND P5, PT, R0.reuse, R122, PT ;  /* 0x0000007a0000720c */ /* 0x040fe20003fa4070 */
[--C-:B------:R-:W-:Y:S01]  /*9100*/  @!P6 IMAD.IADD R123, R123, 0x1, -R0.reuse ;  /* 0x000000017b7be824 */ /* 0x100fe200078e0a00 */
[----:B------:R-:W-:Y:S01]  /*9110*/  IABS R127, R128 ;  /* 0x00000080007f7213 */ /* 0x000fe20000000000 */
[----:B------:R-:W-:Y:S02]  /*9120*/  IMAD R125, R0, R5, R125 ;  /* 0x00000005007d7224 */ /* 0x000fe400078e027d */
[----:B------:R-:W-:Y:S01]  /*9130*/  @!P4 IMAD.IADD R121, R121, 0x1, -R0 ;  /* 0x000000017979c824 */ /* 0x000fe200078e0a00 */
[----:B------:R-:W-:Y:S01]  /*9140*/  ISETP.GE.AND P4, PT, R126, RZ, PT ;  /* 0x000000ff7e00720c */ /* 0x000fe20003f86270 */
[----:B------:R-:W-:Y:S01]  /*9150*/  IMAD.HI.U32 R5, R2, R129, RZ ;  /* 0x0000008102057227 */ /* 0x000fe200078e00ff */
[----:B------:R-:W-:-:S03]  /*9160*/  ISETP.GT.U32.AND P6, PT, R0, R125, PT ;  /* 0x0000007d0000720c */ /* 0x000fc60003fc4070 */
[--C-:B------:R-:W-:Y:S01]  /*9170*/  @!P2 IMAD.IADD R124, R124, 0x1, -R0.reuse ;  /* 0x000000017c7ca824 */ /* 0x100fe200078e0a00 */
[----:B------:R-:W-:Y:S01]  /*9180*/  ISETP.GE.AND P2, PT, R128, RZ, PT ;  /* 0x000000ff8000720c */ /* 0x000fe20003f46270 */
[----:B------:R-:W-:Y:S01]  /*9190*/  @!P5 IMAD.IADD R122, R122, 0x1, -R0 ;  /* 0x000000017a7ad824 */ /* 0x000fe200078e0a00 */
[----:B------:R-:W-:Y:S01]  /*91a0*/  ISETP.GE.AND P5, PT, R114, RZ, PT ;  /* 0x000000ff7200720c */ /* 0x000fe20003fa6270 */
[----:B------:R-:W-:-:S04]  /*91b0*/  IMAD.HI.U32 R114, R2, R127, RZ ;  /* 0x0000007f02727227 */ /* 0x000fc800078e00ff */
[----:B------:R-:W-:Y:S01]  /*91c0*/  @!P3 IMAD.MOV R121, RZ, RZ, -R121 ;  /* 0x000000ffff79b224 */ /* 0x000fe200078e0a79 */
[C---:B------:R-:W-:Y:S01]  /*91d0*/  ISETP.GT.U32.AND P3, PT, R0.reuse, R124, PT ;  /* 0x0000007c0000720c */ /* 0x040fe20003f64070 */
[----:B------:R-:W-:Y:S02]  /*91e0*/  IMAD.MOV R114, RZ, RZ, -R114 ;  /* 0x000000ffff727224 */ /* 0x000fe400078e0a72 */
[----:B------:R-:W-:Y:S02]  /*91f0*/  IMAD.MOV R5, RZ, RZ, -R5 ;  /* 0x000000ffff057224 */ /* 0x000fe400078e0a05 */
[----:B------:R-:W-:Y:S02]  /*9200*/  @!P6 IMAD.IADD R125, R125, 0x1, -R0 ;  /* 0x000000017d7de824 */ /* 0x000fe400078e0a00 */
[C---:B------:R-:W-:Y:S02]  /*9210*/  IMAD R126, R0.reuse, R114, R127 ;  /* 0x00000072007e7224 */ /* 0x040fe400078e027f */
[C---:B------:R-:W-:Y:S01]  /*9220*/  IMAD R127, R0.reuse, R5, R129 ;  /* 0x00000005007f7224 */ /* 0x040fe200078e0281 */
[----:B------:R-:W-:Y:S01]  /*9230*/  IABS R129, R135 ;  /* 0x0000008700817213 */ /* 0x000fe20000000000 */
[----:B------:R-:W-:Y:S01]  /*9240*/  @!P0 IMAD.MOV R122, RZ, RZ, -R122 ;  /* 0x000000ffff7a8224 */ /* 0x000fe200078e0a7a */
[----:B------:R-:W-:Y:S01]  /*9250*/  ISETP.GT.U32.AND P0, PT, R0, R125, PT ;  /* 0x0000007d0000720c */ /* 0x000fe20003f04070 */
[----:B------:R-:W-:Y:S01]  /*9260*/  IMAD.HI.U32 R5, R2, R131, RZ ;  /* 0x0000008302057227 */ /* 0x000fe200078e00ff */
[----:B------:R-:W-:-:S03]  /*9270*/  ISETP.GT.U32.AND P6, PT, R0, R127, PT ;  /* 0x0000007f0000720c */ /* 0x000fc60003fc4070 */
[----:B------:R-:W-:Y:S01]  /*9280*/  @!P3 IMAD.IADD R124, R124, 0x1, -R0 ;  /* 0x000000017c7cb824 */ /* 0x000fe200078e0a00 */
[----:B------:R-:W-:Y:S01]  /*9290*/  ISETP.GT.U32.AND P3, PT, R0, R126, PT ;  /* 0x0000007e0000720c */ /* 0x000fe20003f64070 */
[----:B------:R-:W-:Y:S02]  /*92a0*/  IMAD.MOV R5, RZ, RZ, -R5 ;  /* 0x000000ffff057224 */ /* 0x000fe400078e0a05 */
[----:B------:R-:W-:-:S04]  /*92b0*/  IMAD.HI.U32 R114, R2, R133, RZ ;  /* 0x0000008502727227 */ /* 0x000fc800078e00ff */
[C---:B------:R-:W-:Y:S01]  /*92c0*/  IMAD R128, R0.reuse, R5, R131 ;  /* 0x0000000500807224 */ /* 0x040fe200078e0283 */
[----:B------:R-:W-:Y:S01]  /*92d0*/  IABS R5, R136 ;  /* 0x0000008800057213 */ /* 0x000fe20000000000 */
[----:B------:R-:W-:Y:S02]  /*92e0*/  IMAD.MOV R114, RZ, RZ, -R114 ;  /* 0x000000ffff727224 */ /* 0x000fe400078e0a72 */
[----:B------:R-:W-:Y:S02]  /*92f0*/  IMAD.MOV.U32 R131, RZ, RZ, R129 ;  /* 0x000000ffff837224 */ /* 0x000fe400078e0081 */
[C---:B------:R-:W-:Y:S02]  /*9300*/  IMAD R129, R0.reuse, R114, R133 ;  /* 0x0000007200817224 */ /* 0x040fe400078e0285 */
[----:B------:R-:W-:Y:S01]  /*9310*/  @!P0 IMAD.IADD R125, R125, 0x1, -R0 ;  /* 0x000000017d7d8824 */ /* 0x000fe200078e0a00 */
[----:B------:R-:W-:Y:S01]  /*9320*/  ISETP.GT.U32.AND P0, PT, R0, R128, PT ;  /* 0x000000800000720c */ /* 0x000fe20003f04070 */
[----:B------:R-:W-:-:S02]  /*9330*/  IMAD.MOV.U32 R133, RZ, RZ, R5 ;  /* 0x000000ffff857224 */ /* 0x000fc400078e0005 */
[----:B------:R-:W-:-:S04]  /*9340*/  IMAD.HI.U32 R5, R2, R131, RZ ;  /* 0x0000008302057227 */ /* 0x000fc800078e00ff */
[--C-:B------:R-:W-:Y:S01]  /*9350*/  @!P3 IMAD.IADD R126, R126, 0x1, -R0.reuse ;  /* 0x000000017e7eb824 */ /* 0x100fe200078e0a00 */
[----:B------:R-:W-:Y:S01]  /*9360*/  ISETP.GE.AND P3, PT, R130, RZ, PT ;  /* 0x000000ff8200720c */ /* 0x000fe20003f66270 */
[----:B------:R-:W-:Y:S02]  /*9370*/  IMAD.MOV R5, RZ, RZ, -R5 ;  /* 0x000000ffff057224 */ /* 0x000fe400078e0a05 */
[----:B------:R-:W-:Y:S01]  /*9380*/  @!P1 IMAD.MOV R123, RZ, RZ, -R123 ;  /* 0x000000ffff7b9224 */ /* 0x000fe200078e0a7b */
[C---:B------:R-:W-:Y:S01]  /*9390*/  ISETP.GT.U32.AND P1, PT, R0.reuse, R126, PT ;  /* 0x0000007e0000720c */ /* 0x040fe20003f24070 */
[----:B------:R-:W-:Y:S02]  /*93a0*/  IMAD R130, R0, R5, R131 ;  /* 0x0000000500827224 */ /* 0x000fe400078e0283 */
[----:B------:R-:W-:Y:S02]  /*93b0*/  @!P0 IMAD.IADD R128, R128, 0x1, -R0 ;  /* 0x0000000180808824 */ /* 0x000fe400078e0a00 */
[----:B------:R-:W-:Y:S01]  /*93c0*/  @!P5 IMAD.MOV R125, RZ, RZ, -R125 ;  /* 0x000000ffff7dd224 */ /* 0x000fe200078e0a7d */
[----:B------:R-:W-:Y:S01]  /*93d0*/  ISETP.GT.U32.AND P0, PT, R0, R130, PT ;  /* 0x000000820000720c */ /* 0x000fe20003f04070 */
[----:B------:R-:W-:Y:S01]  /*93e0*/  IMAD.HI.U32 R114, R2, R133, RZ ;  /* 0x0000008502727227 */ /* 0x000fe200078e00ff */
[----:B------:R-:W-:-:S03]  /*93f0*/  ISETP.GT.U32.AND P5, PT, R0, R129, PT ;  /* 0x000000810000720c */ /* 0x000fc60003fa4070 */
[----:B------:R-:W-:Y:S02]  /*9400*/  IMAD.MOV R114, RZ, RZ, -R114 ;  /* 0x000000ffff727224 */ /* 0x000fe400078e0a72 */
[--C-:B------:R-:W-:Y:S01]  /*9410*/  @!P1 IMAD.IADD R126, R126, 0x1, -R0.reuse ;  /* 0x000000017e7e9824 */ /* 0x100fe200078e0a00 */
[----:B------:R-:W-:Y:S01]  /*9420*/  ISETP.GE.AND P1, PT, R134, RZ, PT ;  /* 0x000000ff8600720c */ /* 0x000fe20003f26270 */
[--C-:B------:R-:W-:Y:S01]  /*9430*/  @!P6 IMAD.IADD R127, R127, 0x1, -R0.reuse ;  /* 0x000000017f7fe824 */ /* 0x100fe200078e0a00 */
[----:B------:R-:W-:Y:S01]  /*9440*/  LOP3.LUT R134, R3, 0x188, RZ, 0xfc, !PT ;  /* 0x0000018803867812 */ /* 0x000fe200078efcff */
[----:B------:R-:W-:Y:S02]  /*9450*/  IMAD R131, R0, R114, R133 ;  /* 0x0000007200837224 */ /* 0x000fe400078e0285 */
[--C-:B------:R-:W-:Y:S01]  /*9460*/  @!P0 IMAD.IADD R130, R130, 0x1, -R0.reuse ;  /* 0x0000000182828824 */ /* 0x100fe200078e0a00 */
[----:B------:R-:W-:Y:S01]  /*9470*/  IABS R133, R134 ;  /* 0x0000008600857213 */ /* 0x000fe20000000000 */
[----:B------:R-:W-:Y:S01]  /*9480*/  @!P5 IMAD.IADD R129, R129, 0x1, -R0 ;  /* 0x000000018181d824 */ /* 0x000fe200078e0a00 */
[C---:B------:R-:W-:Y:S01]  /*9490*/  ISETP.GT.U32.AND P5, PT, R0.reuse, R128, PT ;  /* 0x000000800000720c */ /* 0x040fe20003fa4070 */
[----:B------:R-:W-:Y:S01]  /*94a0*/  @!P4 IMAD.MOV R124, RZ, RZ, -R124 ;  /* 0x000000ffff7cc224 */ /* 0x000fe200078e0a7c */
[----:B------:R-:W-:Y:S01]  /*94b0*/  ISETP.GT.U32.AND P6, PT, R0, R127, PT ;  /* 0x0000007f0000720c */ /* 0x000fe20003fc4070 */
[----:B------:R-:W-:Y:S01]  /*94c0*/  IMAD.HI.U32 R5, R2, R133, RZ ;  /* 0x0000008502057227 */ /* 0x000fe200078e00ff */
[----:B------:R-:W-:-:S02]  /*94d0*/  ISETP.GT.U32.AND P0, PT, R0, R130, PT ;  /* 0x000000820000720c */ /* 0x000fc40003f04070 */
[----:B------:R-:W-:Y:S01]  /*94e0*/  ISETP.GE.AND P4, PT, R132, RZ, PT ;  /* 0x000000ff8400720c */ /* 0x000fe20003f86270 */
[----:B------:R-:W-:Y:S02]  /*94f0*/  IMAD.MOV R5, RZ, RZ, -R5 ;  /* 0x000000ffff057224 */ /* 0x000fe400078e0a05 */
[----:B------:R-:W-:Y:S01]  /*9500*/  @!P2 IMAD.MOV R126, RZ, RZ, -R126 ;  /* 0x000000ffff7ea224 */ /* 0x000fe200078e0a7e */
[C---:B------:R-:W-:Y:S01]  /*9510*/  ISETP.GT.U32.AND P2, PT, R0.reuse, R129, PT ;  /* 0x000000810000720c */ /* 0x040fe20003f44070 */
[----:B------:R-:W-:Y:S02]  /*9520*/  IMAD R132, R0, R5, R133 ;  /* 0x0000000500847224 */ /* 0x000fe400078e0285 */
[--C-:B------:R-:W-:Y:S01]  /*9530*/  @!P5 IMAD.IADD R128, R128, 0x1, -R0.reuse ;  /* 0x000000018080d824 */ /* 0x100fe200078e0a00 */
[----:B------:R-:W-:Y:S01]  /*9540*/  ISETP.GT.U32.AND P5, PT, R0, R131, PT ;  /* 0x000000830000720c */ /* 0x000fe20003fa4070 */
[--C-:B------:R-:W-:Y:S01]  /*9550*/  @!P6 IMAD.IADD R127, R127, 0x1, -R0.reuse ;  /* 0x000000017f7fe824 */ /* 0x100fe200078e0a00 */
[----:B------:R-:W-:Y:S01]  /*9560*/  ISETP.GE.AND P6, PT, R135, RZ, PT ;  /* 0x000000ff8700720c */ /* 0x000fe20003fc6270 */
[----:B------:R-:W-:Y:S01]  /*9570*/  @!P0 IMAD.IADD R130, R130, 0x1, -R0 ;  /* 0x0000000182828824 */ /* 0x000fe200078e0a00 */
[----:B------:R-:W-:Y:S01]  /*9580*/  IABS R135, R138 ;  /* 0x0000008a00877213 */ /* 0x000fe20000000000 */
[----:B------:R-:W-:Y:S01]  /*9590*/  IMAD.HI.U32 R114, R2, R137, RZ ;  /* 0x0000008902727227 */ /* 0x000fe200078e00ff */
[----:B------:R-:W-:-:S03]  /*95a0*/  ISETP.GT.U32.AND P0, PT, R0, R132, PT ;  /* 0x000000840000720c */ /* 0x000fc60003f04070 */
[----:B------:R-:W-:-:S04]  /*95b0*/  IMAD.HI.U32 R5, R2, R135, RZ ;  /* 0x0000008702057227 */ /* 0x000fc800078e00ff */
[----:B------:R-:W-:-:S04]  /*95c0*/  IMAD.HI.U32 R133, R2, R139, RZ ;  /* 0x0000008b02857227 */ /* 0x000fc800078e00ff */
[----:B------:R-:W-:Y:S02]  /*95d0*/  IMAD.MOV R5, RZ, RZ, -R5 ;  /* 0x000000ffff057224 */ /* 0x000fe400078e0a05 */
[----:B------:R-:W-:Y:S02]  /*95e0*/  IMAD.MOV R114, RZ, RZ, -R114 ;  /* 0x000000ffff727224 */ /* 0x000fe400078e0a72 */
[--C-:B------:R-:W-:Y:S01]  /*95f0*/  @!P2 IMAD.IADD R129, R129, 0x1, -R0.reuse ;  /* 0x000000018181a824 */ /* 0x100fe200078e0a00 */
[----:B------:R-:W-:Y:S01]  /*9600*/  ISETP.GE.AND P2, PT, R136, RZ, PT ;  /* 0x000000ff8800720c */ /* 0x000fe20003f46270 */
[----:B------:R-:W-:Y:S01]  /*9610*/  @!P5 IMAD.IADD R131, R131, 0x1, -R0 ;  /* 0x000000018383d824 */ /* 0x000fe200078e0a00 */
[----:B------:R-:W-:Y:S01]  /*9620*/  ISETP.GE.AND P5, PT, R134, RZ, PT ;  /* 0x000000ff8600720c */ /* 0x000fe20003fa6270 */
[----:B------:R-:W-:Y:S01]  /*9630*/  IMAD.MOV R136, RZ, RZ, -R133 ;  /* 0x000000ffff887224 */ /* 0x000fe200078e0a85 */
[----:B------:R-:W-:Y:S01]  /*9640*/  @!P1 IADD3 R129, -R129, RZ, RZ ;  /* 0x000000ff81819210 */ /* 0x000fe20007ffe1ff */
[----:B------:R-:W-:-:S02]  /*9650*/  IMAD R133, R0, R5, R135 ;  /* 0x0000000500857224 */ /* 0x000fc400078e0287 */
[----:B------:R-:W-:Y:S01]  /*9660*/  IMAD R134, R0, R114, R137 ;  /* 0x0000007200867224 */ /* 0x000fe200078e0289 */
[----:B------:R-:W-:Y:S01]  /*9670*/  LOP3.LUT R114, R3, 0x190, RZ, 0xfc, !PT ;  /* 0x0000019003727812 */ /* 0x000fe200078efcff */
[----:B------:R-:W-:Y:S01]  /*9680*/  @!P0 IMAD.IADD R132, R132, 0x1, -R0 ;  /* 0x0000000184848824 */ /* 0x000fe200078e0a00 */
[C---:B------:R-:W-:Y:S01]  /*9690*/  ISETP.GT.U32.AND P0, PT, R0.reuse, R131, PT ;  /* 0x000000830000720c */ /* 0x040fe20003f04070 */
[----:B------:R-:W-:Y:S01]  /*96a0*/  @!P3 IMAD.MOV R127, RZ, RZ, -R127 ;  /* 0x000000ffff7fb224 */ /* 0x000fe200078e0a7f */
[----:B------:R-:W-:Y:S01]  /*96b0*/  IABS R137, R114 ;  /* 0x0000007200897213 */ /* 0x000fe20000000000 */
[----:B------:R-:W-:Y:S01]  /*96c0*/  @!P4 IMAD.MOV R128, RZ, RZ, -R128 ;  /* 0x000000ffff80c224 */ /* 0x000fe200078e0a80 */
[C---:B------:R-:W-:Y:S01]  /*96d0*/  ISETP.GT.U32.AND P4, PT, R0.reuse, R132, PT ;  /* 0x000000840000720c */ /* 0x040fe20003f84070 */
[C---:B------:R-:W-:Y:S01]  /*96e0*/  IMAD R135, R0.reuse, R136, R139 ;  /* 0x0000008800877224 */ /* 0x040fe200078e028b */
[----:B------:R-:W-:Y:S01]  /*96f0*/  ISETP.GT.U32.AND P3, PT, R0, R133, PT ;  /* 0x000000850000720c */ /* 0x000fe20003f64070 */
[----:B------:R-:W-:Y:S01]  /*9700*/  IMAD.HI.U32 R5, R2, R137, RZ ;  /* 0x0000008902057227 */ /* 0x000fe200078e00ff */
[----:B------:R-:W-:-:S02]  /*9710*/  ISETP.GT.U32.AND P1, PT, R0, R134, PT ;  /* 0x000000860000720c */ /* 0x000fc40003f24070 */
[----:B------:R-:W-:Y:S01]  /*9720*/  IABS R139, R142 ;  /* 0x0000008e008b7213 */ /* 0x000fe20000000000 */
[----:B------:R-:W-:Y:S02]  /*9730*/  IMAD.MOV R136, RZ, RZ, -R5 ;  /* 0x000000ffff887224 */ /* 0x000fe400078e0a05 */
[--C-:B------:R-:W-:Y:S01]  /*9740*/  @!P0 IMAD.IADD R131, R131, 0x1, -R0.reuse ;  /* 0x0000000183838824 */ /* 0x100fe200078e0a00 */
[C---:B------:R-:W-:Y:S01]  /*9750*/  ISETP.GT.U32.AND P0, PT, R0.reuse, R135, PT ;  /* 0x000000870000720c */ /* 0x040fe20003f04070 */
[----:B------:R-:W-:Y:S02]  /*9760*/  IMAD R136, R0, R136, R137 ;  /* 0x0000008800887224 */ /* 0x000fe400078e0289 */
[--C-:B------:R-:W-:Y:S01]  /*9770*/  @!P4 IMAD.IADD R132, R132, 0x1, -R0.reuse ;  /* 0x000000018484c824 */ /* 0x100fe200078e0a00 */
[----:B------:R-:W-:Y:S01]  /*9780*/  ISETP.GE.AND P4, PT, R140, RZ, PT ;  /* 0x000000ff8c00720c */ /* 0x000fe20003f86270 */
[--C-:B------:R-:W-:Y:S01]  /*9790*/  @!P3 IMAD.IADD R133, R133, 0x1, -R0.reuse ;  /* 0x000000018585b824 */ /* 0x100fe200078e0a00 */
[----:B------:R-:W-:Y:S01]  /*97a0*/  LOP3.LUT R140, R3, 0x196, RZ, 0xfc, !PT ;  /* 0x00000196038c7812 */ /* 0x000fe200078efcff */
[----:B------:R-:W-:Y:S01]  /*97b0*/  @!P1 IMAD.IADD R134, R134, 0x1, -R0 ;  /* 0x0000000186869824 */ /* 0x000fe200078e0a00 */
[----:B------:R-:W-:Y:S01]  /*97c0*/  ISETP.GE.AND P3, PT, R141, RZ, PT ;  /* 0x000000ff8d00720c */ /* 0x000fe20003f66270 */
[----:B------:R-:W-:Y:S01]  /*97d0*/  @!P5 IMAD.MOV R132, RZ, RZ, -R132 ;  /* 0x000000ffff84d224 */ /* 0x000fe200078e0a84 */
[C---:B------:R-:W-:Y:S01]  /*97e0*/  ISETP.GT.U32.AND P1, PT, R0.reuse, R133, PT ;  /* 0x000000850000720c */ /* 0x040fe20003f24070 */
[----:B------:R-:W-:Y:S01]  /*97f0*/  @!P6 IMAD.MOV R130, RZ, RZ, -R130 ;  /* 0x000000ffff82e224 */ /* 0x000fe200078e0a82 */
[----:B------:R-:W-:Y:S01]  /*9800*/  ISETP.GT.U32.AND P5, PT, R0, R136, PT ;  /* 0x000000880000720c */ /* 0x000fe20003fa4070 */
[----:B------:R-:W-:Y:S01]  /*9810*/  IMAD.HI.U32 R5, R2, R139, RZ ;  /* 0x0000008b02057227 */ /* 0x000fe200078e00ff */
[----:B------:R-:W-:-:S02]  /*9820*/  ISETP.GE.AND P6, PT, R138, RZ, PT ;  /* 0x000000ff8a00720c */ /* 0x000fc40003fc6270 */
[----:B------:R-:W-:Y:S01]  /*9830*/  LOP3.LUT R138, R3, 0x194, RZ, 0xfc, !PT ;  /* 0x00000194038a7812 */ /* 0x000fe200078efcff */
[----:B------:R-:W-:Y:S01]  /*9840*/  @!P2 IMAD.MOV R131, RZ, RZ, -R131 ;  /* 0x000000ffff83a224 */ /* 0x000fe200078e0a83 */
[C---:B------:R-:W-:Y:S01]  /*9850*/  ISETP.GT.U32.AND P2, PT, R0.reuse, R134, PT ;  /* 0x000000860000720c */ /* 0x040fe20003f44070 */
[----:B------:R-:W-:Y:S01]  /*9860*/  IMAD.MOV R5, RZ, RZ, -R5 ;  /* 0x000000ffff057224 */ /* 0x000fe200078e0a05 */
[----:B------:R-:W-:Y:S01]  /*9870*/  IABS R141, R140 ;  /* 0x0000008c008d7213 */ /* 0x000fe20000000000 */
[--C-:B------:R-:W-:Y:S02]  /*9880*/  @!P0 IMAD.IADD R135, R135, 0x1, -R0.reuse ;  /* 0x0000000187878824 */ /* 0x100fe400078e0a00 */
[C---:B------:R-:W-:Y:S01]  /*9890*/  IMAD R137, R0.reuse, R5, R139 ;  /* 0x0000000500897224 */ /* 0x040fe200078e028b */
[----:B------:R-:W-:Y:S01]  /*98a0*/  IABS R139, R138 ;  /* 0x0000008a008b7213 */ /* 0x000fe20000000000 */
[--C-:B------:R-:W-:Y:S01]  /*98b0*/  @!P1 IMAD.IADD R133, R133, 0x1, -R0.reuse ;  /* 0x0000000185859824 */ /* 0x100fe200078e0a00 */
[----:B------:R-:W-:Y:S01]  /*98c0*/  ISETP.GT.U32.AND P0, PT, R0, R135, PT ;  /* 0x000000870000720c */ /* 0x000fe20003f04070 */
[----:B------:R-:W-:Y:S01]  /*98d0*/  @!P5 IMAD.IADD R136, R136, 0x1, -R0 ;  /* 0x000000018888d824 */ /* 0x000fe200078e0a00 */
[----:B------:R-:W-:Y:S01]  /*98e0*/  ISETP.GE.AND P1, PT, R114, RZ, PT ;  /* 0x000000ff7200720c */ /* 0x000fe20003f26270 */
[----:B------:R-:W-:Y:S01]  /*98f0*/  @!P6 IMAD.MOV R133, RZ, RZ, -R133 ;  /* 0x000000ffff85e224 */ /* 0x000fe200078e0a85 */
[----:B------:R-:W-:Y:S01]  /*9900*/  ISETP.GE.AND P5, PT, R138, RZ, PT ;  /* 0x000000ff8a00720c */ /* 0x000fe20003fa6270 */
[----:B------:R-:W-:Y:S01]  /*9910*/  IMAD.HI.U32 R5, R2, R139, RZ ;  /* 0x0000008b02057227 */ /* 0x000fe200078e00ff */
[----:B------:R-:W-:-:S03]  /*9920*/  ISETP.GT.U32.AND P6, PT, R0, R136, PT ;  /* 0x000000880000720c */ /* 0x000fc60003fc4070 */
[----:B------:R-:W-:-:S04]  /*9930*/  IMAD.HI.U32 R114, R2, R141, RZ ;  /* 0x0000008d02727227 */ /* 0x000fc800078e00ff */
[----:B------:R-:W-:Y:S01]  /*9940*/  @!P2 IMAD.IADD R134, R134, 0x1, -R0 ;  /* 0x000000018686a824 */ /* 0x000fe200078e0a00 */
[----:B------:R-:W-:Y:S01]  /*9950*/  ISETP.GT.U32.AND P2, PT, R0, R137, PT ;  /* 0x000000890000720c */ /* 0x000fe20003f44070 */
[----:B------:R-:W-:Y:S02]  /*9960*/  IMAD.MOV R5, RZ, RZ, -R5 ;  /* 0x000000ffff057224 */ /* 0x000fe400078e0a05 */
[----:B------:R-:W-:Y:S02]  /*9970*/  IMAD.MOV R114, RZ, RZ, -R114 ;  /* 0x000000ffff727224 */ /* 0x000fe400078e0a72 */
[----:B------:R-:W-:Y:S01]  /*9980*/  @!P0 IMAD.IADD R135, R135, 0x1, -R0 ;  /* 0x0000000187878824 */ /* 0x000fe200078e0a00 */
[----:B------:R-:W-:Y:S01]  /*9990*/  ISETP.GE.AND P0, PT, R142, RZ, PT ;  /* 0x000000ff8e00720c */ /* 0x000fe20003f06270 */
[C---:B------:R-:W-:Y:S01]  /*99a0*/  IMAD R138, R0.reuse, R5, R139 ;  /* 0x00000005008a7224 */ /* 0x040fe200078e028b */
[----:B------:R-:W-:Y:S01]  /*99b0*/  LOP3.LUT R142, R3, 0x198, RZ, 0xfc, !PT ;  /* 0x00000198038e7812 */ /* 0x000fe200078efcff */
[----:B------:R-:W-:-:S02]  /*99c0*/  IMAD R139, R0, R114, R141 ;  /* 0x00000072008b7224 */ /* 0x000fc400078e028d */
[--C-:B------:R-:W-:Y:S01]  /*99d0*/  @!P6 IMAD.IADD R136, R136, 0x1, -R0.reuse ;  /* 0x000000018888e824 */ /* 0x100fe200078e0a00 */
[----:B------:R-:W-:Y:S01]  /*99e0*/  IABS R143, R142 ;  /* 0x0000008e008f7213 */ /* 0x000fe20000000000 */
[----:B------:R-:W-:Y:S01]  /*99f0*/  @!P2 IMAD.IADD R137, R137, 0x1, -R0 ;  /* 0x000000018989a824 */ /* 0x000fe200078e0a00 */
[C---:B------:R-:W-:Y:S01]  /*9a00*/  ISETP.GT.U32.AND P6, PT, R0.reuse, R139, PT ;  /* 0x0000008b0000720c */ /* 0x040fe20003fc4070 */
[----:B------:R-:W-:Y:S01]  /*9a10*/  @!P4 IMAD.MOV R134, RZ, RZ, -R134 ;  /* 0x000000ffff86c224 */ /* 0x000fe200078e0a86 */
[----:B------:R-:W-:Y:S01]  /*9a20*/  ISETP.GT.U32.AND P4, PT, R0, R138, PT ;  /* 0x0000008a0000720c */ /* 0x000fe20003f84070 */
[----:B------:R-:W-:Y:S01]  /*9a30*/  IMAD.HI.U32 R5, R2, R143, RZ ;  /* 0x0000008f02057227 */ /* 0x000fe200078e00ff */
[----:B------:R-:W-:-:S03]  /*9a40*/  ISETP.GT.U32.AND P2, PT, R0, R137, PT ;  /* 0x000000890000720c */ /* 0x000fc60003f44070 */
[----:B------:R-:W-:Y:S02]  /*9a50*/  IMAD.MOV R5, RZ, RZ, -R5 ;  /* 0x000000ffff057224 */ /* 0x000fe400078e0a05 */
[----:B------:R-:W-:Y:S01]  /*9a60*/  @!P3 IMAD.MOV R135, RZ, RZ, -R135 ;  /* 0x000000ffff87b224 */ /* 0x000fe200078e0a87 */
[----:B------:R-:W-:Y:S01]  /*9a70*/  ISETP.GE.AND P3, PT, R140, RZ, PT ;  /* 0x000000ff8c00720c */ /* 0x000fe20003f66270 */
[----:B------:R-:W-:Y:S01]  /*9a80*/  IMAD R140, R0, R5, R143 ;  /* 0x00000005008c7224 */ /* 0x000fe200078e028f */
[----:B------:R-:W-:Y:S01]  /*9a90*/  LOP3.LUT R5, R3, 0x19a, RZ, 0xfc, !PT ;  /* 0x0000019a03057812 */ /* 0x000fe200078efcff */
[--C-:B------:R-:W-:Y:S02]  /*9aa0*/  @!P6 IMAD.IADD R139, R139, 0x1, -R0.reuse ;  /* 0x000000018b8be824 */ /* 0x100fe400078e0a00 */
[--C-:B------:R-:W-:Y:S01]  /*9ab0*/  @!P4 IMAD.IADD R138, R138, 0x1, -R0.reuse ;  /* 0x000000018a8ac824 */ /* 0x100fe200078e0a00 */
[----:B------:R-:W-:Y:S01]  /*9ac0*/  IABS R143, R5 ;  /* 0x00000005008f7213 */ /* 0x000fe20000000000 */
[----:B------:R-:W-:Y:S01]  /*9ad0*/  @!P2 IMAD.IADD R137, R137, 0x1, -R0 ;  /* 0x000000018989a824 */ /* 0x000fe200078e0a00 */
[----:B------:R-:W-:Y:S01]  /*9ae0*/  ISETP.GT.U32.AND P6, PT, R0, R139, PT ;  /* 0x0000008b0000720c */ /* 0x000fe20003fc4070 */
[----:B------:R-:W-:Y:S01]  /*9af0*/  IMAD.HI.U32 R141, R2, R147, RZ ;  /* 0x00000093028d7227 */ /* 0x000fe200078e00ff */
[----:B------:R-:W-:-:S02]  /*9b00*/  ISETP.GE.AND P4, PT, R5, RZ, PT ;  /* 0x000000ff0500720c */ /* 0x000fc40003f86270 */
[----:B------:R-:W-:Y:S01]  /*9b10*/  ISETP.GE.AND P2, PT, R142, RZ, PT ;  /* 0x000000ff8e00720c */ /* 0x000fe20003f46270 */
[----:B------:R-:W-:Y:S01]  /*9b20*/  IMAD.HI.U32 R5, R2, R143, RZ ;  /* 0x0000008f02057227 */ /* 0x000fe200078e00ff */
[----:B------:R-:W-:-:S03]  /*9b30*/  LOP3.LUT R142, R3, 0x19c, RZ, 0xfc, !PT ;  /* 0x0000019c038e7812 */ /* 0x000fc600078efcff */
[----:B------:R-:W-:Y:S01]  /*9b40*/  @!P0 IMAD.MOV R137, RZ, RZ, -R137 ;  /* 0x000000ffff898224 */ /* 0x000fe200078e0a89 */
[----:B------:R-:W-:Y:S01]  /*9b50*/  ISETP.GT.U32.AND P0, PT, R0, R140, PT ;  /* 0x0000008c0000720c */ /* 0x000fe20003f04070 */
[----:B------:R-:W-:Y:S01]  /*9b60*/  IMAD.MOV R5, RZ, RZ, -R5 ;  /* 0x000000ffff057224 */ /* 0x000fe200078e0a05 */
[----:B------:R-:W-:Y:S01]  /*9b70*/  IABS R145, R142 ;  /* 0x0000008e00917213 */ /* 0x000fe20000000000 */
[----:B------:R-:W-:Y:S02]  /*9b80*/  IMAD.MOV R144, RZ, RZ, -R141 ;  /* 0x000000ffff907224 */ /* 0x000fe400078e0a8d */
[----:B------:R-:W-:Y:S01]  /*9b90*/  @!P6 IMAD.IADD R139, R139, 0x1, -R0 ;  /* 0x000000018b8be824 */ /* 0x000fe200078e0a00 */
[----:B------:R-:W-:Y:S01]  /*9ba0*/  ISETP.GE.AND P6, PT, R146, RZ, PT ;  /* 0x000000ff9200720c */ /* 0x000fe20003fc6270 */
[C---:B------:R-:W-:Y:S01]  /*9bb0*/  IMAD R141, R0.reuse, R5, R143 ;  /* 0x00000005008d7224 */ /* 0x040fe200078e028f */
[----:B------:R-:W-:Y:S01]  /*9bc0*/  LOP3.LUT R5, R3, 0x1a0, RZ, 0xfc, !PT ;  /* 0x000001a003057812 */ /* 0x000fe200078efcff */
[----:B------:R-:W-:Y:S01]  /*9bd0*/  @!P1 IMAD.MOV R136, RZ, RZ, -R136 ;  /* 0x000000ffff889224 */ /* 0x000fe200078e0a88 */
[C---:B------:R-:W-:Y:S01]  /*9be0*/  ISETP.GT.U32.AND P1, PT, R0.reuse, R138, PT ;  /* 0x0000008a0000720c */ /* 0x040fe20003f24070 */
[----:B------:R-:W-:Y:S01]  /*9bf0*/  @!P3 IMAD.MOV R139, RZ, RZ, -R139 ;  /* 0x000000ffff8bb224 */ /* 0x000fe200078e0a8b */
[----:B------:R-:W-:Y:S01]  /*9c00*/  ISETP.GT.U32.AND P3, PT, R0, R141, PT ;  /* 0x0000008d0000720c */ /* 0x000fe20003f64070 */
[----:B------:R-:W-:-:S02]  /*9c10*/  @!P0 IMAD.IADD R140, R140, 0x1, -R0 ;  /* 0x000000018c8c8824 */ /* 0x000fc400078e0a00 */
[----:B------:R-:W-:-:S03]  /*9c20*/  IMAD.HI.U32 R114, R2, R145, RZ ;  /* 0x0000009102727227 */ /* 0x000fc600078e00ff */
[C---:B------:R-:W-:Y:S01]  /*9c30*/  ISETP.GT.U32.AND P0, PT, R0.reuse, R140, PT ;  /* 0x0000008c0000720c */ /* 0x040fe20003f04070 */
[----:B------:R-:W-:Y:S02]  /*9c40*/  IMAD.MOV R114, RZ, RZ, -R114 ;  /* 0x000000ffff727224 */ /* 0x000fe400078e0a72 */
[----:B------:R-:W-:Y:S01]  /*9c50*/  IMAD R143, R0, R144, R147 ;  /* 0x00000090008f7224 */ /* 0x000fe200078e0293 */
[----:B------:R-:W-:Y:S01]  /*9c60*/  IABS R147, R155 ;  /* 0x0000009b00937213 */ /* 0x000fe20000000000 */
[--C-:B------:R-:W-:Y:S01]  /*9c70*/  @!P1 IMAD.IADD R138, R138, 0x1, -R0.reuse ;  /* 0x000000018a8a9824 */ /* 0x100fe200078e0a00 */
[----:B------:R-:W-:Y:S01]  /*9c80*/  ISETP.GE.AND P1, PT, R142, RZ, PT ;  /* 0x000000ff8e00720c */ /* 0x000fe20003f26270 */
[----:B------:R-:W-:Y:S01]  /*9c90*/  IMAD R142, R0, R114, R145 ;  /* 0x00000072008e7224 */ /* 0x000fe200078e0291 */
[----:B------:R-:W-:Y:S01]  /*9ca0*/  IABS R145, R5 ;  /* 0x0000000500917213 */ /* 0x000fe20000000000 */
[----:B------:R-:W-:Y:S02]  /*9cb0*/  @!P3 IMAD.IADD R141, R141, 0x1, -R0 ;  /* 0x000000018d8db824 */ /* 0x000fe400078e0a00 */
[----:B------:R-:W-:Y:S01]  /*9cc0*/  @!P5 IMAD.MOV R138, RZ, RZ, -R138 ;  /* 0x000000ffff8ad224 */ /* 0x000fe200078e0a8a */
[----:B------:R-:W-:Y:S01]  /*9cd0*/  ISETP.GE.AND P5, PT, R5, RZ, PT ;  /* 0x000000ff0500720c */ /* 0x000fe20003fa6270 */
[----:B------:R-:W-:Y:S01]  /*9ce0*/  IMAD.HI.U32 R5, R2, R145, RZ ;  /* 0x0000009102057227 */ /* 0x000fe200078e00ff */
[----:B------:R-:W-:-:S03]  /*9cf0*/  ISETP.GT.U32.AND P3, PT, R0, R141, PT ;  /* 0x0000008d0000720c */ /* 0x000fc60003f64070 */
[----:B------:R-:W-:Y:S01]  /*9d00*/  @!P0 IMAD.IADD R140, R140, 0x1, -R0 ;  /* 0x000000018c8c8824 */ /* 0x000fe200078e0a00 */
[C---:B------:R-:W-:Y:S01]  /*9d10*/  ISETP.GT.U32.AND P0, PT, R0.reuse, R142, PT ;  /* 0x0000008e0000720c */ /* 0x040fe20003f04070 */
[----:B------:R-:W-:Y:S02]  /*9d20*/  IMAD.MOV R5, RZ, RZ, -R5 ;  /* 0x000000ffff057224 */ /* 0x000fe400078e0a05 */
[----:B------:R-:W-:Y:S01]  /*9d30*/  @!P2 IMAD.MOV R140, RZ, RZ, -R140 ;  /* 0x000000ffff8ca224 */ /* 0x000fe200078e0a8c */
[C---:B------:R-:W-:Y:S01]  /*9d40*/  ISETP.GT.U32.AND P2, PT, R0.reuse, R143, PT ;  /* 0x0000008f0000720c */ /* 0x040fe20003f44070 */
[----:B------:R-:W-:Y:S02]  /*9d50*/  IMAD R144, R0, R5, R145 ;  /* 0x0000000500907224 */ /* 0x000fe400078e0291 */
[----:B------:R-:W-:-:S04]  /*9d60*/  IMAD.HI.U32 R146, R2, R149, RZ ;  /* 0x0000009502927227 */ /* 0x000fc800078e00ff */
[--C-:B------:R-:W-:Y:S01]  /*9d70*/  @!P3 IMAD.IADD R141, R141, 0x1, -R0.reuse ;  /* 0x000000018d8db824 */ /* 0x100fe200078e0a00 */
[----:B------:R-:W-:Y:S01]  /*9d80*/  ISETP.GT.U32.AND P3, PT, R0, R144, PT ;  /* 0x000000900000720c */ /* 0x000fe20003f64070 */
[----:B------:R-:W-:Y:S02]  /*9d90*/  @!P0 IMAD.IADD R142, R142, 0x1, -R0 ;  /* 0x000000018e8e8824 */ /* 0x000fe400078e0a00 */
[----:B------:R-:W-:-:S03]  /*9da0*/  IMAD.HI.U32 R114, R2, R147, RZ ;  /* 0x0000009302727227 */ /* 0x000fc600078e00ff */
[----:B------:R-:W-:Y:S01]  /*9db0*/  ISETP.GT.U32.AND P0, PT, R0, R142, PT ;  /* 0x0000008e0000720c */ /* 0x000fe20003f04070 */
[----:B------:R-:W-:Y:S02]  /*9dc0*/  @!P2 IMAD.IADD R143, R143, 0x1, -R0 ;  /* 0x000000018f8fa824 */ /* 0x000fe400078e0a00 */
[----:B------:R-:W-:Y:S02]  /*9dd0*/  IMAD.MOV R146, RZ, RZ, -R146 ;  /* 0x000000ffff927224 */ /* 0x000fe400078e0a92 */
[----:B------:R-:W-:Y:S02]  /*9de0*/  IMAD.MOV R114, RZ, RZ, -R114 ;  /* 0x000000ffff727224 */ /* 0x000fe400078e0a72 */
[----:B------:R-:W-:Y:S01]  /*9df0*/  @!P3 IMAD.IADD R144, R144, 0x1, -R0 ;  /* 0x000000019090b824 */ /* 0x000fe200078e0a00 */
[----:B------:R-:W-:Y:S01]  /*9e00*/  ISETP.GT.U32.AND P3, PT, R0, R143, PT ;  /* 0x0000008f0000720c */ /* 0x000fe20003f64070 */
[----:B------:R-:W-:-:S04]  /*9e10*/  IMAD.HI.U32 R5, R2, R151, RZ ;  /* 0x0000009702057227 */ /* 0x000fc800078e00ff */
[C---:B------:R-:W-:Y:S01]  /*9e20*/  IMAD R146, R0.reuse, R146, R149 ;  /* 0x0000009200927224 */ /* 0x040fe200078e0295 */
[----:B------:R-:W-:Y:S01]  /*9e30*/  IABS R149, R156 ;  /* 0x0000009c00957213 */ /* 0x000fe20000000000 */
[C---:B------:R-:W-:Y:S02]  /*9e40*/  IMAD R145, R0.reuse, R114, R147 ;  /* 0x0000007200917224 */ /* 0x040fe400078e0293 */
[----:B------:R-:W-:Y:S01]  /*9e50*/  IMAD.MOV R5, RZ, RZ, -R5 ;  /* 0x000000ffff057224 */ /* 0x000fe200078e0a05 */
[----:B------:R-:W-:Y:S01]  /*9e60*/  ISETP.GT.U32.AND P2, PT, R0, R146, PT ;  /* 0x000000920000720c */ /* 0x000fe20003f44070 */
[--C-:B------:R-:W-:Y:S01]  /*9e70*/  @!P0 IMAD.IADD R142, R142, 0x1, -R0.reuse ;  /* 0x000000018e8e8824 */ /* 0x100fe200078e0a00 */
[C---:B------:R-:W-:Y:S01]  /*9e80*/  ISETP.GT.U32.AND P0, PT, R0.reuse, R145, PT ;  /* 0x000000910000720c */ /* 0x040fe20003f04070 */
[----:B------:R-:W-:Y:S01]  /*9e90*/  IMAD R147, R0, R5, R151 ;  /* 0x0000000500937224 */ /* 0x000fe200078e0297 */
[----:B------:R-:W-:Y:S01]  /*9ea0*/  IABS R151, R158 ;  /* 0x0000009e00977213 */ /* 0x000fe20000000000 */
[----:B------:R-:W-:-:S02]  /*9eb0*/  @!P3 IMAD.IADD R143, R143, 0x1, -R0 ;  /* 0x000000018f8fb824 */ /* 0x000fc400078e0a00 */
[----:B------:R-:W-:Y:S01]  /*9ec0*/  IMAD.HI.U32 R114, R2, R153, RZ ;  /* 0x0000009902727227 */ /* 0x000fe200078e00ff */
[----:B------:R-:W-:-:S03]  /*9ed0*/  ISETP.GT.U32.AND P3, PT, R0, R147, PT ;  /* 0x000000930000720c */ /* 0x000fc60003f64070 */
[----:B------:R-:W-:Y:S02]  /*9ee0*/  IMAD.MOV R114, RZ, RZ, -R114 ;  /* 0x000000ffff727224 */ /* 0x000fe400078e0a72 */
[----:B------:R-:W-:Y:S02]  /*9ef0*/  @!P2 IMAD.IADD R146, R146, 0x1, -R0 ;  /* 0x000000019292a824 */ /* 0x000fe400078e0a00 */
[----:B------:R-:W-:-:S03]  /*9f00*/  IMAD.HI.U32 R5, R2, R149, RZ ;  /* 0x0000009502057227 */ /* 0x000fc600078e00ff */
[C---:B------:R-:W-:Y:S01]  /*9f10*/  ISETP.GT.U32.AND P2, PT, R0.reuse, R146, PT ;  /* 0x000000920000720c */ /* 0x040fe20003f44070 */
[--C-:B------:R-:W-:Y:S01]  /*9f20*/  @!P0 IMAD.IADD R145, R145, 0x1, -R0.reuse ;  /* 0x0000000191918824 */ /* 0x100fe200078e0a00 */
[C---:B------:R-:W-:Y:S01]  /*9f30*/  ISETP.GT.U32.AND P0, PT, R0.reuse, R144, PT ;  /* 0x000000900000720c */ /* 0x040fe20003f04070 */
[----:B------:R-:W-:Y:S01]  /*9f40*/  IMAD R148, R0, R114, R153 ;  /* 0x0000007200947224 */ /* 0x000fe200078e0299 */
[----:B------:R-:W-:Y:S01]  /*9f50*/  IABS R153, R157 ;  /* 0x0000009d00997213 */ /* 0x000fe20000000000 */
[----:B------:R-:W-:Y:S02]  /*9f60*/  IMAD.MOV R5, RZ, RZ, -R5 ;  /* 0x000000ffff057224 */ /* 0x000fe400078e0a05 */
[----:B------:R-:W-:Y:S01]  /*9f70*/  @!P3 IMAD.IADD R147, R147, 0x1, -R0 ;  /* 0x000000019393b824 */ /* 0x000fe200078e0a00 */
[----:B------:R-:W-:Y:S01]  /*9f80*/  ISETP.GE.AND P3, PT, R150, RZ, PT ;  /* 0x000000ff9600720c */ /* 0x000fe20003f66270 */
[----:B------:R-:W-:Y:S02]  /*9f90*/  IMAD R149, R0, R5, R149 ;  /* 0x0000000500957224 */ /* 0x000fe400078e0295 */
[----:B------:R-:W-:-:S04]  /*9fa0*/  IMAD.HI.U32 R5, R2, R151, RZ ;  /* 0x0000009702057227 */ /* 0x000fc800078e00ff */
[----:B------:R-:W-:-:S04]  /*9fb0*/  IMAD.HI.U32 R114, R2, R153, RZ ;  /* 0x0000009902727227 */ /* 0x000fc800078e00ff */
[----:B------:R-:W-:Y:S01]  /*9fc0*/  @!P4 IMAD.MOV R141, RZ, RZ, -R141 ;  /* 0x000000ffff8dc224 */ /* 0x000fe200078e0a8d */
[----:B------:R-:W-:Y:S01]  /*9fd0*/  ISETP.GT.U32.AND P4, PT, R0, R145, PT ;  /* 0x000000910000720c */ /* 0x000fe20003f84070 */
[----:B------:R-:W-:Y:S02]  /*9fe0*/  IMAD.MOV R5, RZ, RZ, -R5 ;  /* 0x000000ffff057224 */ /* 0x000fe400078e0a05 */
[----:B------:R-:W-:Y:S02]  /*9ff0*/  IMAD.MOV R114, RZ, RZ, -R114 ;  /* 0x000000ffff727224 */ /* 0x000fe400078e0a72 */
[--C-:B------:R-:W-:Y:S01]  /*a000*/  @!P0 IMAD.IADD R144, R144, 0x1, -R0.reuse ;  /* 0x0000000190908824 */ /* 0x100fe200078e0a00 */
[C---:B------:R-:W-:Y:S01]  /*a010*/  ISETP.GT.U32.AND P0, PT, R0.reuse, R148, PT ;  /* 0x000000940000720c */ /* 0x040fe20003f04070 */
[----:B------:R-:W-:Y:S02]  /*a020*/  IMAD R150, R0, R5, R151 ;  /* 0x0000000500967224 */ /* 0x000fe400078e0297 */
[----:B------:R-:W-:Y:S01]  /*a030*/  @!P2 IMAD.IADD R146, R146, 0x1, -R0 ;  /* 0x000000019292a824 */ /* 0x000fe200078e0a00 */
[C---:B------:R-:W-:Y:S01]  /*a040*/  ISETP.GT.U32.AND P2, PT, R0.reuse, R149, PT ;  /* 0x000000950000720c */ /* 0x040fe20003f44070 */
[----:B------:R-:W-:Y:S01]  /*a050*/  IMAD R151, R0, R114, R153 ;  /* 0x0000007200977224 */ /* 0x000fe200078e0299 */
[----:B------:R-:W-:Y:S01]  /*a060*/  LOP3.LUT R114, R3, 0x1b4, RZ, 0xfc, !PT ;  /* 0x000001b403727812 */ /* 0x000fe200078efcff */
[----:B------:R-:W-:-:S02]  /*a070*/  @!P3 IMAD.MOV R146, RZ, RZ, -R146 ;  /* 0x000000ffff92b224 */ /* 0x000fc400078e0a92 */
[----:B------:R-:W-:Y:S01]  /*a080*/  @!P4 IMAD.IADD R145, R145, 0x1, -R0 ;  /* 0x000000019191c824 */ /* 0x000fe200078e0a00 */
[----:B------:R-:W-:Y:S01]  /*a090*/  ISETP.GT.U32.AND P3, PT, R0, R151, PT ;  /* 0x000000970000720c */ /* 0x000fe20003f64070 */
[----:B------:R-:W-:Y:S01]  /*a0a0*/  @!P1 IMAD.MOV R142, RZ, RZ, -R142 ;  /* 0x000000ffff8e9224 */ /* 0x000fe200078e0a8e */
[----:B------:R-:W-:Y:S01]  /*a0b0*/  ISETP.GE.AND P4, PT, R155, RZ, PT ;  /* 0x000000ff9b00720c */ /* 0x000fe20003f86270 */
[----:B------:R-:W-:Y:S01]  /*a0c0*/  @!P6 IMAD.MOV R143, RZ, RZ, -R143 ;  /* 0x000000ffff8fe224 */ /* 0x000fe200078e0a8f */
[----:B------:R-:W-:Y:S01]  /*a0d0*/  LOP3.LUT R155, R3, 0x1b0, RZ, 0xfc, !PT ;  /* 0x000001b0039b7812 */ /* 0x000fe200078efcff */
[--C-:B------:R-:W-:Y:S01]  /*a0e0*/  @!P0 IMAD.IADD R148, R148, 0x1, -R0.reuse ;  /* 0x0000000194948824 */ /* 0x100fe200078e0a00 */
[C---:B------:R-:W-:Y:S01]  /*a0f0*/  ISETP.GT.U32.AND P1, PT, R0.reuse, R147, PT ;  /* 0x000000930000720c */ /* 0x040fe20003f24070 */
[----:B------:R-:W-:Y:S01]  /*a100*/  @!P2 IMAD.IADD R149, R149, 0x1, -R0 ;  /* 0x000000019595a824 */ /* 0x000fe200078e0a00 */
[----:B------:R-:W-:Y:S01]  /*a110*/  ISETP.GT.U32.AND P6, PT, R0, R150, PT ;  /* 0x000000960000720c */ /* 0x000fe20003fc4070 */
[----:B------:R-:W-:Y:S01]  /*a120*/  @!P5 IMAD.MOV R144, RZ, RZ, -R144 ;  /* 0x000000ffff90d224 */ /* 0x000fe200078e0a90 */
[----:B------:R-:W-:-:S02]  /*a130*/  ISETP.GE.AND P0, PT, R154, RZ, PT ;  /* 0x000000ff9a00720c */ /* 0x000fc40003f06270 */
[----:B------:R-:W-:Y:S01]  /*a140*/  IABS R154, R155 ;  /* 0x0000009b009a7213 */ /* 0x000fe20000000000 */
[----:B------:R-:W-:Y:S01]  /*a150*/  @!P3 IMAD.IADD R151, R151, 0x1, -R0 ;  /* 0x000000019797b824 */ /* 0x000fe200078e0a00 */
[C---:B------:R-:W-:Y:S01]  /*a160*/  ISETP.GT.U32.AND P2, PT, R0.reuse, R148, PT ;  /* 0x000000940000720c */ /* 0x040fe20003f44070 */
[----:B------:R-:W-:Y:S01]  /*a170*/  @!P4 IMAD.MOV R145, RZ, RZ, -R145 ;  /* 0x000000ffff91c224 */ /* 0x000fe200078e0a91 */
[C---:B------:R-:W-:Y:S01]  /*a180*/  ISETP.GT.U32.AND P5, PT, R0.reuse, R149, PT ;  /* 0x000000950000720c */ /* 0x040fe20003fa4070 */
[----:B------:R-:W-:Y:S01]  /*a190*/  IMAD.MOV.U32 R153, RZ, RZ, R154 ;  /* 0x000000ffff997224 */ /* 0x000fe200078e009a */
[----:B------:R-:W-:Y:S01]  /*a1a0*/  ISETP.GT.U32.AND P3, PT, R0, R151, PT ;  /* 0x000000970000720c */ /* 0x000fe20003f64070 */
[----:B------:R-:W-:Y:S01]  /*a1b0*/  @!P1 IMAD.IADD R147, R147, 0x1, -R0 ;  /* 0x0000000193939824 */ /* 0x000fe200078e0a00 */
[----:B------:R-:W-:Y:S01]  /*a1c0*/  ISETP.GE.AND P4, PT, R152, RZ, PT ;  /* 0x000000ff9800720c */ /* 0x000fe20003f86270 */
[----:B------:R-:W-:Y:S01]  /*a1d0*/  IMAD.HI.U32 R5, R2, R153, RZ ;  /* 0x0000009902057227 */ /* 0x000fe200078e00ff */
[----:B------:R-:W-:-:S02]  /*a1e0*/  ISETP.GE.AND P1, PT, R156, RZ, PT ;  /* 0x000000ff9c00720c */ /* 0x000fc40003f26270 */
[----:B------:R-:W-:Y:S01]  /*a1f0*/  LOP3.LUT R154, R3, 0x1b6, RZ, 0xfc, !PT ;  /* 0x000001b6039a7812 */ /* 0x000fe200078efcff */
[--C-:B------:R-:W-:Y:S01]  /*a200*/  @!P6 IMAD.IADD R150, R150, 0x1, -R0.reuse ;  /* 0x000000019696e824 */ /* 0x100fe200078e0a00 */
[----:B------:R-:W-:Y:S01]  /*a210*/  ISETP.GE.AND P6, PT, R155, RZ, PT ;  /* 0x000000ff9b00720c */ /* 0x000fe20003fc6270 */
[----:B------:R-:W-:Y:S01]  /*a220*/  IMAD.MOV R5, RZ, RZ, -R5 ;  /* 0x000000ffff057224 */ /* 0x000fe200078e0a05 */
[----:B------:R-:W-:Y:S01]  /*a230*/  IABS R155, R114 ;  /* 0x00000072009b7213 */ /* 0x000fe20000000000 */
[----:B------:R-:W-:Y:S01]  /*a240*/  @!P0 IMAD.MOV R147, RZ, RZ, -R147 ;  /* 0x000000ffff938224 */ /* 0x000fe200078e0a93 */
[C---:B------:R-:W-:Y:S01]  /*a250*/  ISETP.GT.U32.AND P0, PT, R0.reuse, R150, PT ;  /* 0x000000960000720c */ /* 0x040fe20003f04070 */
[----:B------:R-:W-:Y:S01]  /*a260*/  IMAD R152, R0, R5, R153 ;  /* 0x0000000500987224 */ /* 0x000fe200078e0299 */
[----:B------:R-:W-:Y:S01]  /*a270*/  LOP3.LUT R5, R3, 0x1b2, RZ, 0xfc, !PT ;  /* 0x000001b203057812 */ /* 0x000fe200078efcff */
        /* <DEDUP_REMOVED lines=8> */
[----:B------:R-:W-:Y:S01]  /*a300*/  @!P1 IMAD.MOV R149, RZ, RZ, -R149 ;  /* 0x000000ffff959224 */ /* 0x000fe200078e0a95 */
[----:B------:R-:W-:Y:S01]  /*a310*/  ISETP.GE.AND P5, PT, R157, RZ, PT ;  /* 0x000000ff9d00720c */ /* 0x000fe20003fa6270 */
[----:B------:R-:W-:Y:S01]  /*a320*/  IMAD.HI.U32 R5, R2, R153, RZ ;  /* 0x0000009902057227 */ /* 0x000fe200078e00ff */
[----:B------:R-:W-:-:S02]  /*a330*/  ISETP.GE.AND P1, PT, R114, RZ, PT ;  /* 0x000000ff7200720c */ /* 0x000fc40003f26270 */
[----:B------:R-:W-:Y:S01]  /*a340*/  IABS R157, R154 ;  /* 0x0000009a009d7213 */ /* 0x000fe20000000000 */
[----:B------:R-:W-:-:S04]  /*a350*/  IMAD.HI.U32 R114, R2, R155, RZ ;  /* 0x0000009b02727227 */ /* 0x000fc800078e00ff */
[----:B------:R-:W-:Y:S01]  /*a360*/  @!P0 IMAD.IADD R150, R150, 0x1, -R0 ;  /* 0x0000000196968824 */ /* 0x000fe200078e0a00 */
[----:B------:R-:W-:Y:S01]  /*a370*/  ISETP.GE.AND P0, PT, R154, RZ, PT ;  /* 0x000000ff9a00720c */ /* 0x000fe20003f06270 */
[----:B------:R-:W-:Y:S02]  /*a380*/  IMAD.MOV R154, RZ, RZ, -R5 ;  /* 0x000000ffff9a7224 */ /* 0x000fe400078e0a05 */
[----:B------:R-:W-:Y:S01]  /*a390*/  IMAD.MOV R114, RZ, RZ, -R114 ;  /* 0x000000ffff727224 */ /* 0x000fe200078e0a72 */
[----:B------:R-:W-:Y:S01]  /*a3a0*/  @!P5 IADD3 R151, -R151, RZ, RZ ;  /* 0x000000ff9797d210 */ /* 0x000fe20007ffe1ff */
[C---:B------:R-:W-:Y:S02]  /*a3b0*/  IMAD R153, R0.reuse, R154, R153 ;  /* 0x0000009a00997224 */ /* 0x040fe400078e0299 */
[----:B------:R-:W-:Y:S02]  /*a3c0*/  IMAD R154, R0, R114, R155 ;  /* 0x00000072009a7224 */ /* 0x000fe400078e029b */
[----:B------:R-:W-:-:S02]  /*a3d0*/  @!P3 IMAD.IADD R152, R152, 0x1, -R0 ;  /* 0x000000019898b824 */ /* 0x000fc400078e0a00 */
[----:B------:R-:W-:Y:S01]  /*a3e0*/  @!P2 IMAD.MOV R150, RZ, RZ, -R150 ;  /* 0x000000ffff96a224 */ /* 0x000fe200078e0a96 */
[----:B------:R-:W-:Y:S01]  /*a3f0*/  ISETP.GT.U32.AND P2, PT, R0, R153, PT ;  /* 0x000000990000720c */ /* 0x000fe20003f44070 */
[----:B------:R-:W-:Y:S01]  /*a400*/  IMAD.HI.U32 R5, R2, R157, RZ ;  /* 0x0000009d02057227 */ /* 0x000fe200078e00ff */
[C---:B------:R-:W-:Y:S02]  /*a410*/  ISETP.GT.U32.AND P3, PT, R0.reuse, R152, PT ;  /* 0x000000980000720c */ /* 0x040fe40003f64070 */
[----:B------:R-:W-:Y:S01]  /*a420*/  ISETP.GT.U32.AND P5, PT, R0, R154, PT ;  /* 0x0000009a0000720c */ /* 0x000fe20003fa4070 */
[----:B------:R-:W-:Y:S02]  /*a430*/  IMAD.MOV R156, RZ, RZ, -R5 ;  /* 0x000000ffff9c7224 */ /* 0x000fe400078e0a05 */
[----:B------:R-:W-:-:S04]  /*a440*/  IMAD.HI.U32 R5, R2, R161, RZ ;  /* 0x000000a102057227 */ /* 0x000fc800078e00ff */
[C---:B------:R-:W-:Y:S02]  /*a450*/  IMAD R155, R0.reuse, R156, R157 ;  /* 0x0000009c009b7224 */ /* 0x040fe400078e029d */
[----:B------:R-:W-:Y:S02]  /*a460*/  IMAD.MOV R5, RZ, RZ, -R5 ;  /* 0x000000ffff057224 */ /* 0x000fe400078e0a05 */
[--C-:B------:R-:W-:Y:S02]  /*a470*/  @!P2 IMAD.IADD R153, R153, 0x1, -R0.reuse ;  /* 0x000000019999a824 */ /* 0x100fe400078e0a00 */
[----:B------:R-:W-:Y:S01]  /*a480*/  IMAD R156, R0, R5, R161 ;  /* 0x00000005009c7224 */ /* 0x000fe200078e02a1 */
[----:B------:R-:W-:Y:S01]  /*a490*/  IABS R161, R165 ;  /* 0x000000a500a17213 */ /* 0x000fe20000000000 */
[--C-:B------:R-:W-:Y:S01]  /*a4a0*/  @!P3 IMAD.IADD R152, R152, 0x1, -R0.reuse ;  /* 0x000000019898b824 */ /* 0x100fe200078e0a00 */
[----:B------:R-:W-:Y:S01]  /*a4b0*/  ISETP.GT.U32.AND P3, PT, R0, R155, PT ;  /* 0x0000009b0000720c */ /* 0x000fe20003f64070 */
[----:B------:R-:W-:Y:S01]  /*a4c0*/  @!P5 IMAD.IADD R154, R154, 0x1, -R0 ;  /* 0x000000019a9ad824 */ /* 0x000fe200078e0a00 */
[C---:B------:R-:W-:Y:S01]  /*a4d0*/  ISETP.GT.U32.AND P5, PT, R0.reuse, R153, PT ;  /* 0x000000990000720c */ /* 0x040fe20003fa4070 */
[----:B------:R-:W-:Y:S01]  /*a4e0*/  @!P6 IMAD.MOV R152, RZ, RZ, -R152 ;  /* 0x000000ffff98e224 */ /* 0x000fe200078e0a98 */
[----:B------:R-:W-:Y:S01]  /*a4f0*/  ISETP.GT.U32.AND P2, PT, R0, R156, PT ;  /* 0x0000009c0000720c */ /* 0x000fe20003f44070 */
[----:B------:R-:W-:Y:S01]  /*a500*/  IMAD.HI.U32 R114, R2, R163, RZ ;  /* 0x000000a302727227 */ /* 0x000fe200078e00ff */
[----:B------:R-:W-:-:S03]  /*a510*/  ISETP.GT.U32.AND P6, PT, R0, R154, PT ;  /* 0x0000009a0000720c */ /* 0x000fc60003fc4070 */
[----:B------:R-:W-:-:S04]  /*a520*/  IMAD.HI.U32 R5, R2, R161, RZ ;  /* 0x000000a102057227 */ /* 0x000fc800078e00ff */
[----:B------:R-:W-:Y:S02]  /*a530*/  IMAD.MOV R114, RZ, RZ, -R114 ;  /* 0x000000ffff727224 */ /* 0x000fe400078e0a72 */
[----:B------:R-:W-:Y:S02]  /*a540*/  IMAD.MOV R5, RZ, RZ, -R5 ;  /* 0x000000ffff057224 */ /* 0x000fe400078e0a05 */
[C---:B------:R-:W-:Y:S02]  /*a550*/  IMAD R157, R0.reuse, R114, R163 ;  /* 0x00000072009d7224 */ /* 0x040fe400078e02a3 */
[--C-:B------:R-:W-:Y:S02]  /*a560*/  @!P3 IMAD.IADD R155, R155, 0x1, -R0.reuse ;  /* 0x000000019b9bb824 */ /* 0x100fe400078e0a00 */
[----:B------:R-:W-:Y:S01]  /*a570*/  IMAD R158, R0, R5, R161 ;  /* 0x00000005009e7224 */ /* 0x000fe200078e02a1 */
[----:B------:R-:W-:Y:S01]  /*a580*/  IABS R5, R162 ;  /* 0x000000a200057213 */ /* 0x000fe20000000000 */
[----:B------:R-:W-:Y:S01]  /*a590*/  VIADD R163, R4, 0x1be ;  /* 0x000001be04a37836 */ /* 0x000fe20000000000 */
[C---:B------:R-:W-:Y:S01]  /*a5a0*/  ISETP.GT.U32.AND P3, PT, R0.reuse, R155, PT ;  /* 0x0000009b0000720c */ /* 0x040fe20003f64070 */
[--C-:B------:R-:W-:Y:S01]  /*a5b0*/  @!P5 IMAD.IADD R153, R153, 0x1, -R0.reuse ;  /* 0x000000019999d824 */ /* 0x100fe200078e0a00 */
[----:B------:R-:W-:Y:S01]  /*a5c0*/  ISETP.GT.U32.AND P5, PT, R0, R157, PT ;  /* 0x0000009d0000720c */ /* 0x000fe20003fa4070 */
[--C-:B------:R-:W-:Y:S01]  /*a5d0*/  @!P6 IMAD.IADD R154, R154, 0x1, -R0.reuse ;  /* 0x000000019a9ae824 */ /* 0x100fe200078e0a00 */
[----:B------:R-:W-:Y:S01]  /*a5e0*/  ISETP.GT.U32.AND P6, PT, R0, R158, PT ;  /* 0x0000009e0000720c */ /* 0x000fe20003fc4070 */
[----:B------:R-:W-:Y:S01]  /*a5f0*/  @!P2 IMAD.IADD R156, R156, 0x1, -R0 ;  /* 0x000000019c9ca824 */ /* 0x000fe200078e0a00 */
[----:B------:R-:W-:Y:S01]  /*a600*/  IABS R167, R163 ;  /* 0x000000a300a77213 */ /* 0x000fe20000000000 */
[----:B------:R-:W-:-:S03]  /*a610*/  IMAD.HI.U32 R161, R2, R5, RZ ;  /* 0x0000000502a17227 */ /* 0x000fc600078e00ff */
[----:B------:R-:W-:Y:S01]  /*a620*/  ISETP.GT.U32.AND P2, PT, R0, R156, PT ;  /* 0x0000009c0000720c */ /* 0x000fe20003f44070 */
[----:B------:R-:W-:-:S04]  /*a630*/  IMAD.HI.U32 R114, R2, R167, RZ ;  /* 0x000000a702727227 */ /* 0x000fc800078e00ff */
[----:B------:R-:W-:Y:S02]  /*a640*/  IMAD.MOV R114, RZ, RZ, -R114 ;  /* 0x000000ffff727224 */ /* 0x000fe400078e0a72 */
[--C-:B------:R-:W-:Y:S01]  /*a650*/  @!P5 IMAD.IADD R157, R157, 0x1, -R0.reuse ;  /* 0x000000019d9dd824 */ /* 0x100fe200078e0a00 */
[----:B------:R-:W-:Y:S01]  /*a660*/  ISETP.GE.AND P5, PT, R160, RZ, PT ;  /* 0x000000ffa000720c */ /* 0x000fe20003fa6270 */
[--C-:B------:R-:W-:Y:S01]  /*a670*/  @!P3 IMAD.IADD R155, R155, 0x1, -R0.reuse ;  /* 0x000000019b9bb824 */ /* 0x100fe200078e0a00 */
[----:B------:R-:W-:Y:S01]  /*a680*/  ISETP.GE.AND P3, PT, R159, RZ, PT ;  /* 0x000000ff9f00720c */ /* 0x000fe20003f66270 */
[----:B------:R-:W-:Y:S01]  /*a690*/  @!P6 IMAD.IADD R158, R158, 0x1, -R0 ;  /* 0x000000019e9ee824 */ /* 0x000fe200078e0a00 */
[----:B------:R-:W-:Y:S01]  /*a6a0*/  ISETP.GE.AND P6, PT, R165, RZ, PT ;  /* 0x000000ffa500720c */ /* 0x000fe20003fc6270 */
[----:B------:R-:W-:Y:S02]  /*a6b0*/  IMAD.MOV R160, RZ, RZ, -R161 ;  /* 0x000000ffffa07224 */ /* 0x000fe400078e0aa1 */
[----:B------:R-:W-:Y:S01]  /*a6c0*/  IMAD R159, R0, R114, R167 ;  /* 0x00000072009f7224 */ /* 0x000fe200078e02a7 */
[----:B------:R-:W-:Y:S01]  /*a6d0*/  LOP3.LUT R114, R3, 0x1c4, RZ, 0xfc, !PT ;  /* 0x000001c403727812 */ /* 0x000fe200078efcff */
[----:B------:R-:W-:-:S02]  /*a6e0*/  IMAD.MOV.U32 R161, RZ, RZ, R166 ;  /* 0x000000ffffa17224 */ /* 0x000fc400078e00a6 */
[----:B------:R-:W-:Y:S01]  /*a6f0*/  @!P1 IMAD.MOV R154, RZ, RZ, -R154 ;  /* 0x000000ffff9a9224 */ /* 0x000fe200078e0a9a */
[----:B------:R-:W-:Y:S01]  /*a700*/  ISETP.GT.U32.AND P1, PT, R0, R158, PT ;  /* 0x0000009e0000720c */ /* 0x000fe20003f24070 */
[----:B------:R-:W-:Y:S01]  /*a710*/  @!P2 IMAD.IADD R156, R156, 0x1, -R0 ;  /* 0x000000019c9ca824 */ /* 0x000fe200078e0a00 */
[----:B------:R-:W-:Y:S01]  /*a720*/  ISETP.GT.U32.AND P2, PT, R0, R159, PT ;  /* 0x0000009f0000720c */ /* 0x000fe20003f44070 */
[----:B------:R-:W-:Y:S01]  /*a730*/  IMAD.HI.U32 R165, R2, R161, RZ ;  /* 0x000000a102a57227 */ /* 0x000fe200078e00ff */
[----:B------:R-:W-:-:S03]  /*a740*/  IABS R167, R114 ;  /* 0x0000007200a77213 */ /* 0x000fc60000000000 */
[----:B------:R-:W-:Y:S02]  /*a750*/  IMAD.MOV R166, RZ, RZ, -R165 ;  /* 0x000000ffffa67224 */ /* 0x000fe400078e0aa5 */
[C---:B------:R-:W-:Y:S02]  /*a760*/  IMAD R160, R0.reuse, R160, R5 ;  /* 0x000000a000a07224 */ /* 0x040fe400078e0205 */
[----:B------:R-:W-:Y:S01]  /*a770*/  IMAD R161, R0, R166, R161 ;  /* 0x000000a600a17224 */ /* 0x000fe200078e02a1 */
[----:B------:R-:W-:Y:S01]  /*a780*/  IABS R166, R175 ;  /* 0x000000af00a67213 */ /* 0x000fe20000000000 */
[--C-:B------:R-:W-:Y:S02]  /*a790*/  @!P1 IMAD.IADD R158, R158, 0x1, -R0.reuse ;  /* 0x000000019e9e9824 */ /* 0x100fe400078e0a00 */
[----:B------:R-:W-:Y:S01]  /*a7a0*/  @!P2 IMAD.IADD R159, R159, 0x1, -R0 ;  /* 0x000000019f9fa824 */ /* 0x000fe200078e0a00 */
[C---:B------:R-:W-:Y:S01]  /*a7b0*/  ISETP.GT.U32.AND P1, PT, R0.reuse, R161, PT ;  /* 0x000000a10000720c */ /* 0x040fe20003f24070 */
[----:B------:R-:W-:Y:S01]  /*a7c0*/  @!P0 IMAD.MOV R155, RZ, RZ, -R155 ;  /* 0x000000ffff9b8224 */ /* 0x000fe200078e0a9b */
[C---:B------:R-:W-:Y:S01]  /*a7d0*/  ISETP.GT.U32.AND P2, PT, R0.reuse, R157, PT ;  /* 0x0000009d0000720c */ /* 0x040fe20003f44070 */
[----:B------:R-:W-:Y:S01]  /*a7e0*/  IMAD.MOV.U32 R5, RZ, RZ, R167 ;  /* 0x000000ffff057224 */ /* 0x000fe200078e00a7 */
[C---:B------:R-:W-:Y:S01]  /*a7f0*/  ISETP.GT.U32.AND P0, PT, R0.reuse, R160, PT ;  /* 0x000000a00000720c */ /* 0x040fe20003f04070 */
[----:B------:R-:W-:Y:S01]  /*a800*/  @!P4 IMAD.MOV R153, RZ, RZ, -R153 ;  /* 0x000000ffff99c224 */ /* 0x000fe200078e0a99 */
[----:B------:R-:W-:Y:S01]  /*a810*/  ISETP.GT.U32.AND P4, PT, R0, R159, PT ;  /* 0x0000009f0000720c */ /* 0x000fe20003f84070 */
[----:B------:R-:W-:Y:S01]  /*a820*/  IMAD.HI.U32 R165, R2, R5, RZ ;  /* 0x0000000502a57227 */ /* 0x000fe200078e00ff */
[----:B------:R-:W-:-:S03]  /*a830*/  IABS R167, R169 ;  /* 0x000000a900a77213 */ /* 0x000fc60000000000 */
[----:B------:R-:W-:Y:S01]  /*a840*/  @!P3 IMAD.MOV R156, RZ, RZ, -R156 ;  /* 0x000000ffff9cb224 */ /* 0x000fe200078e0a9c */
[----:B------:R-:W-:Y:S01]  /*a850*/  ISETP.GE.AND P3, PT, R163, RZ, PT ;  /* 0x000000ffa300720c */ /* 0x000fe20003f66270 */
[--C-:B------:R-:W-:Y:S01]  /*a860*/  @!P1 IMAD.IADD R161, R161, 0x1, -R0.reuse ;  /* 0x00000001a1a19824 */ /* 0x100fe200078e0a00 */
[----:B------:R-:W-:Y:S01]  /*a870*/  LOP3.LUT R163, R3, 0x1ca, RZ, 0xfc, !PT ;  /* 0x000001ca03a37812 */ /* 0x000fe200078efcff */
[--C-:B------:R-:W-:Y:S01]  /*a880*/  @!P2 IMAD.IADD R157, R157, 0x1, -R0.reuse ;  /* 0x000000019d9da824 */ /* 0x100fe200078e0a00 */
[----:B------:R-:W-:Y:S01]  /*a890*/  ISETP.GE.AND P2, PT, R162, RZ, PT ;  /* 0x000000ffa200720c */ /* 0x000fe20003f46270 */
[----:B------:R-:W-:Y:S01]  /*a8a0*/  @!P0 IMAD.IADD R160, R160, 0x1, -R0 ;  /* 0x00000001a0a08824 */ /* 0x000fe200078e0a00 */
[----:B------:R-:W-:Y:S01]  /*a8b0*/  ISETP.GE.AND P0, PT, R114, RZ, PT ;  /* 0x000000ff7200720c */ /* 0x000fe20003f06270 */
[----:B------:R-:W-:Y:S01]  /*a8c0*/  @!P6 IMAD.MOV R158, RZ, RZ, -R158 ;  /* 0x000000ffff9ee224 */ /* 0x000fe200078e0a9e */
[C---:B------:R-:W-:Y:S01]  /*a8d0*/  ISETP.GT.U32.AND P6, PT, R0.reuse, R161, PT ;  /* 0x000000a10000720c */ /* 0x040fe20003fc4070 */
[----:B------:R-:W-:Y:S01]  /*a8e0*/  @!P5 IMAD.MOV R157, RZ, RZ, -R157 ;  /* 0x000000ffff9dd224 */ /* 0x000fe200078e0a9d */
[----:B------:R-:W-:Y:S01]  /*a8f0*/  ISETP.GT.U32.AND P5, PT, R0, R160, PT ;  /* 0x000000a00000720c */ /* 0x000fe20003fa4070 */
[----:B------:R-:W-:Y:S01]  /*a900*/  IMAD.MOV R165, RZ, RZ, -R165 ;  /* 0x000000ffffa57224 */ /* 0x000fe200078e0aa5 */
[----:B------:R-:W-:Y:S01]  /*a910*/  LOP3.LUT R114, R3, 0x1c8, RZ, 0xfc, !PT ;  /* 0x000001c803727812 */ /* 0x000fe200078efcff */
[----:B------:R-:W-:Y:S01]  /*a920*/  @!P4 IMAD.IADD R159, R159, 0x1, -R0 ;  /* 0x000000019f9fc824 */ /* 0x000fe200078e0a00 */
[----:B------:R-:W-:Y:S01]  /*a930*/  ISETP.GE.AND P4, PT, R164, RZ, PT ;  /* 0x000000ffa400720c */ /* 0x000fe20003f86270 */
[----:B------:R-:W-:Y:S01]  /*a940*/  IMAD R162, R0, R165, R5 ;  /* 0x000000a500a27224 */ /* 0x000fe200078e0205 */
[----:B------:R-:W-:Y:S01]  /*a950*/  LOP3.LUT R5, R3, 0x1c6, RZ, 0xfc, !PT ;  /* 0x000001c603057812 */ /* 0x000fe200078efcff */
[----:B------:R-:W-:Y:S01]  /*a960*/  @!P3 IMAD.MOV R159, RZ, RZ, -R159 ;  /* 0x000000ffff9fb224 */ /* 0x000fe200078e0a9f */
[----:B------:R-:W-:-:S02]  /*a970*/  ISETP.GE.AND P3, PT, R114, RZ, PT ;  /* 0x000000ff7200720c */ /* 0x000fc40003f66270 */
[----:B------:R-:W-:Y:S01]  /*a980*/  ISETP.GE.AND P1, PT, R5, RZ, PT ;  /* 0x000000ff0500720c */ /* 0x000fe20003f26270 */
[--C-:B------:R-:W-:Y:S01]  /*a990*/  @!P6 IMAD.IADD R161, R161, 0x1, -R0.reuse ;  /* 0x00000001a1a1e824 */ /* 0x100fe200078e0a00 */
[----:B------:R-:W-:Y:S01]  /*a9a0*/  IABS R5, R5 ;  /* 0x0000000500057213 */ /* 0x000fe20000000000 */
[----:B------:R-:W-:Y:S01]  /*a9b0*/  @!P5 IMAD.IADD R160, R160, 0x1, -R0 ;  /* 0x00000001a0a0d824 */ /* 0x000fe200078e0a00 */
[----:B------:R-:W-:Y:S02]  /*a9c0*/  ISETP.GT.U32.AND P6, PT, R0, R162, PT ;  /* 0x000000a20000720c */ /* 0x000fe40003fc4070 */
[----:B------:R-:W-:Y:S01]  /*a9d0*/  IABS R114, R114 ;  /* 0x0000007200727213 */ /* 0x000fe20000000000 */
[----:B------:R-:W-:Y:S01]  /*a9e0*/  @!P2 IMAD.MOV R160, RZ, RZ, -R160 ;  /* 0x000000ffffa0a224 */ /* 0x000fe200078e0aa0 */
[----:B------:R-:W-:Y:S01]  /*a9f0*/  ISETP.GE.AND P5, PT, R163, RZ, PT ;  /* 0x000000ffa300720c */ /* 0x000fe20003fa6270 */
[----:B------:R-:W-:Y:S01]  /*aa00*/  @!P4 IMAD.MOV R161, RZ, RZ, -R161 ;  /* 0x000000ffffa1c224 */ /* 0x000fe200078e0aa1 */
[----:B------:R-:W-:Y:S01]  /*aa10*/  IABS R165, R163 ;  /* 0x000000a300a57213 */ /* 0x000fe20000000000 */
[----:B------:R-:W-:-:S02]  /*aa20*/  IMAD.MOV.U32 R163, RZ, RZ, R5 ;  /* 0x000000ffffa37224 */ /* 0x000fc400078e0005 */
[----:B------:R-:W-:Y:S02]  /*aa30*/  IMAD.MOV.U32 R5, RZ, RZ, R114 ;  /* 0x000000ffff057224 */ /* 0x000fe400078e0072 */
[----:B------:R-:W-:-:S04]  /*aa40*/  IMAD.HI.U32 R114, R2, R163, RZ ;  /* 0x000000a302727227 */ /* 0x000fc800078e00ff */
[----:B------:R-:W-:-:S04]  /*aa50*/  IMAD.HI.U32 R164, R2, R5, RZ ;  /* 0x0000000502a47227 */ /* 0x000fc800078e00ff */
[----:B------:R-:W-:Y:S02]  /*aa60*/  IMAD.MOV R170, RZ, RZ, -R114 ;  /* 0x000000ffffaa7224 */ /* 0x000fe400078e0a72 */
[----:B------:R-:W-:Y:S02]  /*aa70*/  @!P6 IMAD.IADD R162, R162, 0x1, -R0 ;  /* 0x00000001a2a2e824 */ /* 0x000fe400078e0a00 */
[----:B------:R-:W-:Y:S02]  /*aa80*/  IMAD.MOV R164, RZ, RZ, -R164 ;  /* 0x000000ffffa47224 */ /* 0x000fe400078e0aa4 */
[C---:B------:R-:W-:Y:S01]  /*aa90*/  IMAD R163, R0.reuse, R170, R163 ;  /* 0x000000aa00a37224 */ /* 0x040fe200078e02a3 */
[----:B------:R-:W-:Y:S01]  /*aaa0*/  ISETP.GT.U32.AND P6, PT, R0, R162, PT ;  /* 0x000000a20000720c */ /* 0x000fe20003fc4070 */
[----:B------:R-:W-:-:S03]  /*aab0*/  IMAD.HI.U32 R168, R2, R165, RZ ;  /* 0x000000a502a87227 */ /* 0x000fc600078e00ff */
[C---:B------:R-:W-:Y:S01]  /*aac0*/  ISETP.GT.U32.AND P2, PT, R0.reuse, R163, PT ;  /* 0x000000a30000720c */ /* 0x040fe20003f44070 */
[C---:B------:R-:W-:Y:S02]  /*aad0*/  IMAD R164, R0.reuse, R164, R5 ;  /* 0x000000a400a47224 */ /* 0x040fe400078e0205 */
[----:B------:R-:W-:Y:S01]  /*aae0*/  IMAD.MOV R114, RZ, RZ, -R168 ;  /* 0x000000ffff727224 */ /* 0x000fe200078e0aa8 */
[----:B------:R-:W-:Y:S01]  /*aaf0*/  IABS R168, R172 ;  /* 0x000000ac00a87213 */ /* 0x000fe20000000000 */
[----:B------:R-:W-:Y:S01]  /*ab00*/  IMAD.MOV.U32 R5, RZ, RZ, R166 ;  /* 0x000000ffff057224 */ /* 0x000fe200078e00a6 */
[C---:B------:R-:W-:Y:S01]  /*ab10*/  ISETP.GT.U32.AND P4, PT, R0.reuse, R164, PT ;  /* 0x000000a40000720c */ /* 0x040fe20003f84070 */
[----:B------:R-:W-:Y:S02]  /*ab20*/  IMAD R165, R0, R114, R165 ;  /* 0x0000007200a57224 */ /* 0x000fe400078e02a5 */
[----:B------:R-:W-:-:S04]  /*ab30*/  IMAD.HI.U32 R114, R2, R5, RZ ;  /* 0x0000000502727227 */ /* 0x000fc800078e00ff */
[----:B------:R-:W-:-:S04]  /*ab40*/  IMAD.HI.U32 R166, R2, R167, RZ ;  /* 0x000000a702a67227 */ /* 0x000fc800078e00ff */
[----:B------:R-:W-:Y:S02]  /*ab50*/  IMAD.MOV R114, RZ, RZ, -R114 ;  /* 0x000000ffff727224 */ /* 0x000fe400078e0a72 */
[----:B------:R-:W-:Y:S01]  /*ab60*/  @!P6 IMAD.IADD R162, R162, 0x1, -R0 ;  /* 0x00000001a2a2e824 */ /* 0x000fe200078e0a00 */
[C---:B------:R-:W-:Y:S01]  /*ab70*/  ISETP.GT.U32.AND P6, PT, R0.reuse, R165, PT ;  /* 0x000000a50000720c */ /* 0x040fe20003fc4070 */
[----:B------:R-:W-:Y:S02]  /*ab80*/  IMAD.MOV R170, RZ, RZ, -R166 ;  /* 0x000000ffffaa7224 */ /* 0x000fe400078e0aa6 */
[----:B------:R-:W-:Y:S01]  /*ab90*/  IMAD R166, R0, R114, R5 ;  /* 0x0000007200a67224 */ /* 0x000fe200078e0205 */
[----:B------:R-:W-:Y:S01]  /*aba0*/  LOP3.LUT R5, R3, 0x1d2, RZ, 0xfc, !PT ;  /* 0x000001d203057812 */ /* 0x000fe200078efcff */
[--C-:B------:R-:W-:Y:S01]  /*abb0*/  @!P2 IMAD.IADD R163, R163, 0x1, -R0.reuse ;  /* 0x00000001a3a3a824 */ /* 0x100fe200078e0a00 */
[----:B------:R-:W-:Y:S01]  /*abc0*/  LOP3.LUT R114, R3, 0x1d4, RZ, 0xfc, !PT ;  /* 0x000001d403727812 */ /* 0x000fe200078efcff */
[----:B------:R-:W-:Y:S01]  /*abd0*/  @!P4 IMAD.IADD R164, R164, 0x1, -R0 ;  /* 0x00000001a4a4c824 */ /* 0x000fe200078e0a00 */
[----:B------:R-:W-:Y:S01]  /*abe0*/  IABS R171, R5 ;  /* 0x0000000500ab7213 */ /* 0x000fe20000000000 */
[----:B------:R-:W-:Y:S01]  /*abf0*/  @!P0 IMAD.MOV R162, RZ, RZ, -R162 ;  /* 0x000000ffffa28224 */ /* 0x000fe200078e0aa2 */
[----:B------:R-:W-:Y:S01]  /*ac00*/  ISETP.GT.U32.AND P2, PT, R0, R163, PT ;  /* 0x000000a30000720c */ /* 0x000fe20003f44070 */
[----:B------:R-:W-:Y:S01]  /*ac10*/  IMAD.HI.U32 R173, R2, R168, RZ ;  /* 0x000000a802ad7227 */ /* 0x000fe200078e00ff */
[----:B------:R-:W-:-:S02]  /*ac20*/  ISETP.GT.U32.AND P0, PT, R0, R166, PT ;  /* 0x000000a60000720c */ /* 0x000fc40003f04070 */
[C---:B------:R-:W-:Y:S01]  /*ac30*/  ISETP.GT.U32.AND P4, PT, R0.reuse, R164, PT ;  /* 0x000000a40000720c */ /* 0x040fe20003f84070 */
[----:B------:R-:W-:Y:S02]  /*ac40*/  @!P6 IMAD.IADD R165, R165, 0x1, -R0 ;  /* 0x00000001a5a5e824 */ /* 0x000fe400078e0a00 */
[C---:B------:R-:W-:Y:S01]  /*ac50*/  IMAD R167, R0.reuse, R170, R167 ;  /* 0x000000aa00a77224 */ /* 0x040fe200078e02a7 */
[----:B------:R-:W-:Y:S01]  /*ac60*/  IABS R170, R114 ;  /* 0x0000007200aa7213 */ /* 0x000fe20000000000 */
[----:B------:R-:W-:Y:S01]  /*ac70*/  IMAD.MOV R173, RZ, RZ, -R173 ;  /* 0x000000ffffad7224 */ /* 0x000fe200078e0aad */
[----:B------:R-:W-:Y:S01]  /*ac80*/  ISETP.GT.U32.AND P6, PT, R0, R165, PT ;  /* 0x000000a50000720c */ /* 0x000fe20003fc4070 */
[----:B------:R-:W-:-:S04]  /*ac90*/  IMAD.HI.U32 R176, R2, R171, RZ ;  /* 0x000000ab02b07227 */ /* 0x000fc800078e00ff */
[C---:B------:R-:W-:Y:S02]  /*aca0*/  IMAD R168, R0.reuse, R173, R168 ;  /* 0x000000ad00a87224 */ /* 0x040fe400078e02a8 */
[--C-:B------:R-:W-:Y:S01]  /*acb0*/  @!P2 IMAD.IADD R163, R163, 0x1, -R0.reuse ;  /* 0x00000001a3a3a824 */ /* 0x100fe200078e0a00 */
[----:B------:R-:W-:Y:S01]  /*acc0*/  ISETP.GT.U32.AND P2, PT, R0, R167, PT ;  /* 0x000000a70000720c */ /* 0x000fe20003f44070 */
[--C-:B------:R-:W-:Y:S02]  /*acd0*/  @!P0 IMAD.IADD R166, R166, 0x1, -R0.reuse ;  /* 0x00000001a6a68824 */ /* 0x100fe400078e0a00 */
[----:B------:R-:W-:Y:S01]  /*ace0*/  @!P4 IMAD.IADD R164, R164, 0x1, -R0 ;  /* 0x00000001a4a4c824 */ /* 0x000fe200078e0a00 */
[C---:B------:R-:W-:Y:S01]  /*acf0*/  ISETP.GT.U32.AND P4, PT, R0.reuse, R168, PT ;  /* 0x000000a80000720c */ /* 0x040fe20003f84070 */
[----:B------:R-:W-:Y:S01]  /*ad00*/  @!P1 IMAD.MOV R163, RZ, RZ, -R163 ;  /* 0x000000ffffa39224 */ /* 0x000fe200078e0aa3 */
[----:B------:R-:W-:Y:S01]  /*ad10*/  ISETP.GT.U32.AND P0, PT, R0, R166, PT ;  /* 0x000000a60000720c */ /* 0x000fe20003f04070 */
[----:B------:R-:W-:Y:S01]  /*ad20*/  IMAD.MOV R176, RZ, RZ, -R176 ;  /* 0x000000ffffb07224 */ /* 0x000fe200078e0ab0 */
[----:B------:R-:W-:Y:S01]  /*ad30*/  ISETP.GE.AND P1, PT, R175, RZ, PT ;  /* 0x000000ffaf00720c */ /* 0x000fe20003f26270 */
[----:B------:R-:W-:-:S04]  /*ad40*/  IMAD.HI.U32 R173, R2, R170, RZ ;  /* 0x000000aa02ad7227 */ /* 0x000fc800078e00ff */
[--C-:B------:R-:W-:Y:S01]  /*ad50*/  @!P6 IMAD.IADD R165, R165, 0x1, -R0.reuse ;  /* 0x00000001a5a5e824 */ /* 0x100fe200078e0a00 */
[----:B------:R-:W-:Y:S01]  /*ad60*/  ISETP.GE.AND P6, PT, R169, RZ, PT ;  /* 0x000000ffa900720c */ /* 0x000fe20003fc6270 */
[--C-:B------:R-:W-:Y:S01]  /*ad70*/  @!P2 IMAD.IADD R167, R167, 0x1, -R0.reuse ;  /* 0x00000001a7a7a824 */ /* 0x100fe200078e0a00 */
[----:B------:R-:W-:Y:S01]  /*ad80*/  ISETP.GE.AND P2, PT, R172, RZ, PT ;  /* 0x000000ffac00720c */ /* 0x000fe20003f46270 */
[----:B------:R-:W-:Y:S01]  /*ad90*/  IMAD R169, R0, R176, R171 ;  /* 0x000000b000a97224 */ /* 0x000fe200078e02ab */
[C---:B------:R-:W-:Y:S01]  /*ada0*/  LOP3.LUT R172, R3.reuse, 0x1d6, RZ, 0xfc, !PT ;  /* 0x000001d603ac7812 */ /* 0x040fe200078efcff */
[----:B------:R-:W-:Y:S01]  /*adb0*/  IMAD.MOV R173, RZ, RZ, -R173 ;  /* 0x000000ffffad7224 */ /* 0x000fe200078e0aad */
[----:B------:R-:W-:Y:S01]  /*adc0*/  LOP3.LUT R171, R3, 0x1d8, RZ, 0xfc, !PT ;  /* 0x000001d803ab7812 */ /* 0x000fe200078efcff */
[--C-:B------:R-:W-:Y:S01]  /*add0*/  @!P4 IMAD.IADD R168, R168, 0x1, -R0.reuse ;  /* 0x00000001a8a8c824 */ /* 0x100fe200078e0a00 */
[----:B------:R-:W-:Y:S01]  /*ade0*/  ISETP.GT.U32.AND P4, PT, R0, R167, PT ;  /* 0x000000a70000720c */ /* 0x000fe20003f84070 */
[----:B------:R-:W-:Y:S01]  /*adf0*/  @!P0 IMAD.IADD R166, R166, 0x1, -R0 ;  /* 0x00000001a6a68824 */ /* 0x000fe200078e0a00 */
[C---:B------:R-:W-:Y:S01]  /*ae00*/  ISETP.GT.U32.AND P0, PT, R0.reuse, R169, PT ;  /* 0x000000a90000720c */ /* 0x040fe20003f04070 */
[C---:B------:R-:W-:Y:S01]  /*ae10*/  IMAD R170, R0.reuse, R173, R170 ;  /* 0x000000ad00aa7224 */ /* 0x040fe200078e02aa */
[----:B------:R-:W-:Y:S01]  /*ae20*/  IABS R173, R172 ;  /* 0x000000ac00ad7213 */ /* 0x000fe20000000000 */
[----:B------:R-:W-:Y:S01]  /*ae30*/  @!P1 IMAD.MOV R166, RZ, RZ, -R166 ;  /* 0x000000ffffa69224 */ /* 0x000fe200078e0aa6 */
[----:B------:R-:W-:Y:S01]  /*ae40*/  IABS R176, R183 ;  /* 0x000000b700b07213 */ /* 0x000fe20000000000 */
[----:B------:R-:W-:Y:S01]  /*ae50*/  @!P3 IMAD.MOV R164, RZ, RZ, -R164 ;  /* 0x000000ffffa4b224 */ /* 0x000fe200078e0aa4 */
[C---:B------:R-:W-:Y:S01]  /*ae60*/  ISETP.GT.U32.AND P1, PT, R0.reuse, R170, PT ;  /* 0x000000aa0000720c */ /* 0x040fe20003f24070 */
[----:B------:R-:W-:Y:S01]  /*ae70*/  @!P5 IMAD.MOV R165, RZ, RZ, -R165 ;  /* 0x000000ffffa5d224 */ /* 0x000fe200078e0aa5 */
[----:B------:R-:W-:Y:S01]  /*ae80*/  ISETP.GT.U32.AND P3, PT, R0, R168, PT ;  /* 0x000000a80000720c */ /* 0x000fe20003f64070 */
[----:B------:R-:W-:Y:S01]  /*ae90*/  VIADD R175, R4, 0x1de ;  /* 0x000001de04af7836 */ /* 0x000fe20000000000 */
[----:B------:R-:W-:Y:S01]  /*aea0*/  ISETP.GE.AND P5, PT, R5, RZ, PT ;  /* 0x000000ff0500720c */ /* 0x000fe20003fa6270 */
[--C-:B------:R-:W-:Y:S01]  /*aeb0*/  @!P4 IMAD.IADD R167, R167, 0x1, -R0.reuse ;  /* 0x00000001a7a7c824 */ /* 0x100fe200078e0a00 */
[----:B------:R-:W-:Y:S01]  /*aec0*/  ISETP.GE.AND P4, PT, R114, RZ, PT ;  /* 0x000000ff7200720c */ /* 0x000fe20003f86270 */
[----:B------:R-:W-:Y:S01]  /*aed0*/  @!P0 IMAD.IADD R169, R169, 0x1, -R0 ;  /* 0x00000001a9a98824 */ /* 0x000fe200078e0a00 */
[----:B------:R-:W-:Y:S01]  /*aee0*/  IABS R5, R171 ;  /* 0x000000ab00057213 */ /* 0x000fe20000000000 */
[----:B------:R-:W-:Y:S01]  /*aef0*/  @!P6 IMAD.MOV R167, RZ, RZ, -R167 ;  /* 0x000000ffffa7e224 */ /* 0x000fe200078e0aa7 */
[----:B------:R-:W-:Y:S01]  /*af00*/  ISETP.GE.AND P0, PT, R171, RZ, PT ;  /* 0x000000ffab00720c */ /* 0x000fe20003f06270 */
[----:B------:R-:W-:Y:S01]  /*af10*/  IMAD.HI.U32 R114, R2, R173, RZ ;  /* 0x000000ad02727227 */ /* 0x000fe200078e00ff */
[----:B------:R-:W-:-:S03]  /*af20*/  ISETP.GT.U32.AND P6, PT, R0, R169, PT ;  /* 0x000000a90000720c */ /* 0x000fc60003fc4070 */
[----:B------:R-:W-:Y:S02]  /*af30*/  @!P1 IMAD.IADD R170, R170, 0x1, -R0 ;  /* 0x00000001aaaa9824 */ /* 0x000fe400078e0a00 */
[----:B------:R-:W-:Y:S02]  /*af40*/  IMAD.MOV R114, RZ, RZ, -R114 ;  /* 0x000000ffff727224 */ /* 0x000fe400078e0a72 */
[----:B------:R-:W-:Y:S01]  /*af50*/  @!P3 IMAD.IADD R168, R168, 0x1, -R0 ;  /* 0x00000001a8a8b824 */ /* 0x000fe200078e0a00 */
[C---:B------:R-:W-:Y:S01]  /*af60*/  ISETP.GT.U32.AND P1, PT, R0.reuse, R170, PT ;  /* 0x000000aa0000720c */ /* 0x040fe20003f24070 */
[----:B------:R-:W-:Y:S01]  /*af70*/  IMAD R171, R0, R114, R173 ;  /* 0x0000007200ab7224 */ /* 0x000fe200078e02ad */
[----:B------:R-:W-:Y:S01]  /*af80*/  ISETP.GE.AND P3, PT, R172, RZ, PT ;  /* 0x000000ffac00720c */ /* 0x000fe20003f66270 */
[----:B------:R-:W-:Y:S01]  /*af90*/  IMAD.HI.U32 R172, R2, R5, RZ ;  /* 0x0000000502ac7227 */ /* 0x000fe200078e00ff */
[----:B------:R-:W-:-:S03]  /*afa0*/  LOP3.LUT R173, R3, 0x1da, RZ, 0xfc, !PT ;  /* 0x000001da03ad7812 */ /* 0x000fc600078efcff */
[----:B------:R-:W-:Y:S01]  /*afb0*/  @!P6 IMAD.IADD R169, R169, 0x1, -R0 ;  /* 0x00000001a9a9e824 */ /* 0x000fe200078e0a00 */
[C---:B------:R-:W-:Y:S01]  /*afc0*/  ISETP.GT.U32.AND P6, PT, R0.reuse, R171, PT ;  /* 0x000000ab0000720c */ /* 0x040fe20003fc4070 */
[----:B------:R-:W-:Y:S02]  /*afd0*/  IMAD.MOV R172, RZ, RZ, -R172 ;  /* 0x000000ffffac7224 */ /* 0x000fe400078e0aac */
[----:B------:R-:W-:Y:S01]  /*afe0*/  @!P5 IMAD.MOV R169, RZ, RZ, -R169 ;  /* 0x000000ffffa9d224 */ /* 0x000fe200078e0aa9 */
[----:B------:R-:W-:Y:S01]  /*aff0*/  ISETP.GE.AND P5, PT, R175, RZ, PT ;  /* 0x000000ffaf00720c */ /* 0x000fe20003fa6270 */
[----:B------:R-:W-:Y:S01]  /*b000*/  IMAD R172, R0, R172, R5 ;  /* 0x000000ac00ac7224 */ /* 0x000fe200078e0205 */
[----:B------:R-:W-:Y:S01]  /*b010*/  IABS R175, R175 ;  /* 0x000000af00af7213 */ /* 0x000fe20000000000 */
[----:B------:R-:W-:Y:S01]  /*b020*/  @!P1 IMAD.IADD R170, R170, 0x1, -R0 ;  /* 0x00000001aaaa9824 */ /* 0x000fe200078e0a00 */
[----:B------:R-:W-:Y:S01]  /*b030*/  ISETP.GE.AND P1, PT, R184, RZ, PT ;  /* 0x000000ffb800720c */ /* 0x000fe20003f26270 */
[----:B------:R-:W-:Y:S01]  /*b040*/  @!P2 IMAD.MOV R168, RZ, RZ, -R168 ;  /* 0x000000ffffa8a224 */ /* 0x000fe200078e0aa8 */
[----:B------:R-:W-:Y:S01]  /*b050*/  IABS R184, R184 ;  /* 0x000000b800b87213 */ /* 0x000fe20000000000 */
[----:B------:R-:W-:Y:S01]  /*b060*/  @!P4 IMAD.MOV R170, RZ, RZ, -R170 ;  /* 0x000000ffffaac224 */ /* 0x000fe200078e0aaa */
[----:B------:R-:W-:Y:S01]  /*b070*/  ISETP.GT.U32.AND P4, PT, R0, R172, PT ;  /* 0x000000ac0000720c */ /* 0x000fe20003f84070 */
[----:B------:R-:W-:Y:S01]  /*b080*/  @!P6 IMAD.IADD R171, R171, 0x1, -R0 ;  /* 0x00000001ababe824 */ /* 0x000fe200078e0a00 */
[----:B------:R-:W-:Y:S01]  /*b090*/  ISETP.GE.AND P2, PT, R173, RZ, PT ;  /* 0x000000ffad00720c */ /* 0x000fe20003f46270 */
[----:B------:R-:W-:Y:S01]  /*b0a0*/  IMAD.HI.U32 R5, R2, R184, RZ ;  /* 0x000000b802057227 */ /* 0x000fe200078e00ff */
[----:B------:R-:W-:-:S02]  /*b0b0*/  IABS R173, R173 ;  /* 0x000000ad00ad7213 */ /* 0x000fc40000000000 */
[----:B------:R-:W-:Y:S01]  /*b0c0*/  ISETP.GT.U32.AND P6, PT, R0, R171, PT ;  /* 0x000000ab0000720c */ /* 0x000fe20003fc4070 */
[----:B------:R-:W-:Y:S02]  /*b0d0*/  IMAD.MOV R5, RZ, RZ, -R5 ;  /* 0x000000ffff057224 */ /* 0x000fe400078e0a05 */
[----:B------:R-:W-:-:S04]  /*b0e0*/  IMAD.HI.U32 R178, R2, R175, RZ ;  /* 0x000000af02b27227 */ /* 0x000fc800078e00ff */
[----:B------:R-:W-:Y:S02]  /*b0f0*/  @!P4 IMAD.IADD R172, R172, 0x1, -R0 ;  /* 0x00000001acacc824 */ /* 0x000fe400078e0a00 */
[C---:B------:R-:W-:Y:S02]  /*b100*/  IMAD R184, R0.reuse, R5, R184 ;  /* 0x0000000500b87224 */ /* 0x040fe400078e02b8 */
[----:B------:R-:W-:Y:S01]  /*b110*/  IMAD.MOV R178, RZ, RZ, -R178 ;  /* 0x000000ffffb27224 */ /* 0x000fe200078e0ab2 */
[C---:B------:R-:W-:Y:S01]  /*b120*/  ISETP.GT.U32.AND P4, PT, R0.reuse, R172, PT ;  /* 0x000000ac0000720c */ /* 0x040fe20003f84070 */
[----:B------:R-:W-:Y:S02]  /*b130*/  @!P6 IMAD.IADD R171, R171, 0x1, -R0 ;  /* 0x00000001ababe824 */ /* 0x000fe400078e0a00 */
[----:B------:R-:W-:Y:S01]  /*b140*/  IMAD R175, R0, R178, R175 ;  /* 0x000000b200af7224 */ /* 0x000fe200078e02af */
[----:B------:R-:W-:Y:S01]  /*b150*/  IABS R178, R251 ;  /* 0x000000fb00b27213 */ /* 0x000fe20000000000 */
[----:B------:R-:W-:Y:S01]  /*b160*/  IMAD.HI.U32 R114, R2, R173, RZ ;  /* 0x000000ad02727227 */ /* 0x000fe200078e00ff */
[----:B------:R-:W-:-:S02]  /*b170*/  @!P3 IADD3 R171, -R171, RZ, RZ ;  /* 0x000000ffababb210 */ /* 0x000fc40007ffe1ff */
[----:B------:R-:W-:Y:S01]  /*b180*/  ISETP.GT.U32.AND P3, PT, R0, R184, PT ;  /* 0x000000b80000720c */ /* 0x000fe20003f64070 */
[----:B------:R-:W-:Y:S02]  /*b190*/  IMAD.MOV R114, RZ, RZ, -R114 ;  /* 0x000000ffff727224 */ /* 0x000fe400078e0a72 */
[----:B------:R-:W-:-:S04]  /*b1a0*/  IMAD.HI.U32 R5, R2, R177, RZ ;  /* 0x000000b102057227 */ /* 0x000fc800078e00ff */
[--C-:B------:R-:W-:Y:S01]  /*b1b0*/  @!P4 IMAD.IADD R172, R172, 0x1, -R0.reuse ;  /* 0x00000001acacc824 */ /* 0x100fe200078e0a00 */
[C---:B------:R-:W-:Y:S01]  /*b1c0*/  ISETP.GT.U32.AND P4, PT, R0.reuse, R175, PT ;  /* 0x000000af0000720c */ /* 0x040fe20003f84070 */
[----:B------:R-:W-:Y:S02]  /*b1d0*/  IMAD R173, R0, R114, R173 ;  /* 0x0000007200ad7224 */ /* 0x000fe400078e02ad */
[----:B------:R-:W-:Y:S02]  /*b1e0*/  IMAD.MOV R5, RZ, RZ, -R5 ;  /* 0x000000ffff057224 */ /* 0x000fe400078e0a05 */
[----:B------:R-:W-:Y:S01]  /*b1f0*/  @!P3 IMAD.IADD R184, R184, 0x1, -R0 ;  /* 0x00000001b8b8b824 */ /* 0x000fe200078e0a00 */
[C---:B------:R-:W-:Y:S01]  /*b200*/  ISETP.GT.U32.AND P6, PT, R0.reuse, R173, PT ;  /* 0x000000ad0000720c */ /* 0x040fe20003fc4070 */
[----:B------:R-:W-:Y:S02]  /*b210*/  IMAD R177, R0, R5, R177 ;  /* 0x0000000500b17224 */ /* 0x000fe400078e02b1 */
[----:B------:R-:W-:Y:S01]  /*b220*/  IMAD.HI.U32 R5, R2, R178, RZ ;  /* 0x000000b202057227 */ /* 0x000fe200078e00ff */
[----:B------:R-:W-:-:S03]  /*b230*/  ISETP.GT.U32.AND P3, PT, R0, R184, PT ;  /* 0x000000b80000720c */ /* 0x000fc60003f64070 */
[----:B------:R-:W-:Y:S02]  /*b240*/  @!P4 IMAD.IADD R175, R175, 0x1, -R0 ;  /* 0x00000001afafc824 */ /* 0x000fe400078e0a00 */
[----:B------:R-:W-:Y:S02]  /*b250*/  IMAD.MOV R5, RZ, RZ, -R5 ;  /* 0x000000ffff057224 */ /* 0x000fe400078e0a05 */
[----:B------:R-:W-:Y:S01]  /*b260*/  IMAD.HI.U32 R114, R2, R176, RZ ;  /* 0x000000b002727227 */ /* 0x000fe200078e00ff */
[----:B------:R-:W-:-:S03]  /*b270*/  ISETP.GT.U32.AND P4, PT, R0, R175, PT ;  /* 0x000000af0000720c */ /* 0x000fc60003f84070 */
[----:B------:R-:W-:Y:S02]  /*b280*/  @!P6 IMAD.IADD R173, R173, 0x1, -R0 ;  /* 0x00000001adade824 */ /* 0x000fe400078e0a00 */
[----:B------:R-:W-:Y:S02]  /*b290*/  IMAD R178, R0, R5, R178 ;  /* 0x0000000500b27224 */ /* 0x000fe400078e02b2 */
[----:B------:R-:W-:Y:S01]  /*b2a0*/  @!P3 IMAD.IADD R184, R184, 0x1, -R0 ;  /* 0x00000001b8b8b824 */ /* 0x000fe200078e0a00 */
[C---:B------:R-:W-:Y:S01]  /*b2b0*/  ISETP.GT.U32.AND P3, PT, R0.reuse, R177, PT ;  /* 0x000000b10000720c */ /* 0x040fe20003f64070 */
[----:B------:R-:W-:Y:S01]  /*b2c0*/  IMAD.MOV R114, RZ, RZ, -R114 ;  /* 0x000000ffff727224 */ /* 0x000fe200078e0a72 */
[----:B------:R-:W-:Y:S01]  /*b2d0*/  ISETP.GT.U32.AND P6, PT, R0, R173, PT ;  /* 0x000000ad0000720c */ /* 0x000fe20003fc4070 */
[----:B------:R-:W-:-:S04]  /*b2e0*/  IMAD.HI.U32 R4, R2, R182, RZ ;  /* 0x000000b602047227 */ /* 0x000fc800078e00ff */
[----:B------:R-:W-:Y:S01]  /*b2f0*/  @!P4 IMAD.IADD R175, R175, 0x1, -R0 ;  /* 0x00000001afafc824 */ /* 0x000fe200078e0a00 */
[C---:B------:R-:W-:Y:S01]  /*b300*/  ISETP.GT.U32.AND P4, PT, R0.reuse, R178, PT ;  /* 0x000000b20000720c */ /* 0x040fe20003f84070 */
[----:B------:R-:W-:Y:S02]  /*b310*/  IMAD R176, R0, R114, R176 ;  /* 0x0000007200b07224 */ /* 0x000fe400078e02b0 */
[----:B------:R-:W-:-:S04]  /*b320*/  IMAD.HI.U32 R114, R2, R180, RZ ;  /* 0x000000b402727227 */ /* 0x000fc800078e00ff */
[--C-:B------:R-:W-:Y:S02]  /*b330*/  @!P3 IMAD.IADD R177, R177, 0x1, -R0.reuse ;  /* 0x00000001b1b1b824 */ /* 0x100fe400078e0a00 */
[----:B------:R-:W-:Y:S01]  /*b340*/  @!P6 IMAD.IADD R173, R173, 0x1, -R0 ;  /* 0x00000001adade824 */ /* 0x000fe200078e0a00 */
[----:B------:R-:W-:Y:S01]  /*b350*/  ISETP.GT.U32.AND P6, PT, R0, R176, PT ;  /* 0x000000b00000720c */ /* 0x000fe20003fc4070 */
[----:B------:R-:W-:Y:S02]  /*b360*/  IMAD.MOV R114, RZ, RZ, -R114 ;  /* 0x000000ffff727224 */ /* 0x000fe400078e0a72 */
[----:B------:R-:W-:Y:S01]  /*b370*/  @!P4 IMAD.IADD R178, R178, 0x1, -R0 ;  /* 0x00000001b2b2c824 */ /* 0x000fe200078e0a00 */
[C---:B------:R-:W-:Y:S01]  /*b380*/  ISETP.GT.U32.AND P4, PT, R0.reuse, R177, PT ;  /* 0x000000b10000720c */ /* 0x040fe20003f84070 */
[----:B------:R-:W-:Y:S02]  /*b390*/  IMAD R180, R0, R114, R180 ;  /* 0x0000007200b47224 */ /* 0x000fe400078e02b4 */
[----:B------:R-:W-:-:S04]  /*b3a0*/  IMAD.HI.U32 R5, R2, R179, RZ ;  /* 0x000000b302057227 */ /* 0x000fc800078e00ff */
[----:B------:R-:W-:Y:S02]  /*b3b0*/  IMAD.MOV R4, RZ, RZ, -R4 ;  /* 0x000000ffff047224 */ /* 0x000fe400078e0a04 */
[--C-:B------:R-:W-:Y:S01]  /*b3c0*/  @!P6 IMAD.IADD R176, R176, 0x1, -R0.reuse ;  /* 0x00000001b0b0e824 */ /* 0x100fe200078e0a00 */
[----:B------:R-:W-:Y:S01]  /*b3d0*/  ISETP.GE.AND P6, PT, R183, RZ, PT ;  /* 0x000000ffb700720c */ /* 0x000fe20003fc6270 */
[----:B------:R-:W-:Y:S02]  /*b3e0*/  IMAD.MOV R5, RZ, RZ, -R5 ;  /* 0x000000ffff057224 */ /* 0x000fe400078e0a05 */
[----:B------:R-:W-:Y:S01]  /*b3f0*/  @!P4 IMAD.IADD R177, R177, 0x1, -R0 ;  /* 0x00000001b1b1c824 */ /* 0x000fe200078e0a00 */
[C---:B------:R-:W-:Y:S01]  /*b400*/  ISETP.GT.U32.AND P4, PT, R0.reuse, R180, PT ;  /* 0x000000b40000720c */ /* 0x040fe20003f84070 */
[C---:B------:R-:W-:Y:S01]  /*b410*/  IMAD R182, R0.reuse, R4, R182 ;  /* 0x0000000400b67224 */ /* 0x040fe200078e02b6 */
[C---:B------:R-:W-:Y:S01]  /*b420*/  ISETP.GT.U32.AND P3, PT, R0.reuse, R176, PT ;  /* 0x000000b00000720c */ /* 0x040fe20003f64070 */
[----:B------:R-:W-:-:S02]  /*b430*/  IMAD R179, R0, R5, R179 ;  /* 0x0000000500b37224 */ /* 0x000fc400078e02b3 */
[----:B------:R-:W-:-:S04]  /*b440*/  IMAD.HI.U32 R183, R2, R186, RZ ;  /* 0x000000ba02b77227 */ /* 0x000fc800078e00ff */
[----:B------:R-:W-:Y:S02]  /*b450*/  IMAD.MOV R183, RZ, RZ, -R183 ;  /* 0x000000ffffb77224 */ /* 0x000fe400078e0ab7 */
[----:B------:R-:W-:Y:S01]  /*b460*/  @!P0 IMAD.MOV R172, RZ, RZ, -R172 ;  /* 0x000000ffffac8224 */ /* 0x000fe200078e0aac */
[----:B------:R-:W-:Y:S01]  /*b470*/  ISETP.GT.U32.AND P0, PT, R0, R178, PT ;  /* 0x000000b20000720c */ /* 0x000fe20003f04070 */
[--C-:B------:R-:W-:Y:S01]  /*b480*/  @!P4 IMAD.IADD R180, R180, 0x1, -R0.reuse ;  /* 0x00000001b4b4c824 */ /* 0x100fe200078e0a00 */
[----:B------:R-:W-:Y:S01]  /*b490*/  ISETP.GT.U32.AND P4, PT, R0, R182, PT ;  /* 0x000000b60000720c */ /* 0x000fe20003f84070 */
[----:B------:R-:W-:Y:S01]  /*b4a0*/  @!P3 IMAD.IADD R176, R176, 0x1, -R0 ;  /* 0x00000001b0b0b824 */ /* 0x000fe200078e0a00 */
[C---:B------:R-:W-:Y:S01]  /*b4b0*/  ISETP.GT.U32.AND P3, PT, R0.reuse, R179, PT ;  /* 0x000000b30000720c */ /* 0x040fe20003f64070 */
[----:B------:R-:W-:Y:S01]  /*b4c0*/  IMAD R183, R0, R183, R186 ;  /* 0x000000b700b77224 */ /* 0x000fe200078e02ba */
[----:B------:R-:W-:Y:S01]  /*b4d0*/  IABS R186, R201 ;  /* 0x000000c900ba7213 */ /* 0x000fe20000000000 */
[----:B------:R-:W-:-:S04]  /*b4e0*/  IMAD.HI.U32 R114, R2, R187, RZ ;  /* 0x000000bb02727227 */ /* 0x000fc800078e00ff */
[----:B------:R-:W-:Y:S02]  /*b4f0*/  IMAD.MOV R4, RZ, RZ, -R114 ;  /* 0x000000ffff047224 */ /* 0x000fe400078e0a72 */
[--C-:B------:R-:W-:Y:S01]  /*b500*/  @!P0 IMAD.IADD R178, R178, 0x1, -R0.reuse ;  /* 0x00000001b2b28824 */ /* 0x100fe200078e0a00 */
[----:B------:R-:W-:Y:S01]  /*b510*/  ISETP.GT.U32.AND P0, PT, R0, R181, PT ;  /* 0x000000b50000720c */ /* 0x000fe20003f04070 */
[--C-:B------:R-:W-:Y:S01]  /*b520*/  @!P4 IMAD.IADD R182, R182, 0x1, -R0.reuse ;  /* 0x00000001b6b6c824 */ /* 0x100fe200078e0a00 */
[----:B------:R-:W-:Y:S01]  /*b530*/  ISETP.GT.U32.AND P4, PT, R0, R183, PT ;  /* 0x000000b70000720c */ /* 0x000fe20003f84070 */
[----:B------:R-:W-:Y:S01]  /*b540*/  @!P3 IMAD.IADD R179, R179, 0x1, -R0 ;  /* 0x00000001b3b3b824 */ /* 0x000fe200078e0a00 */
[----:B------:R-:W-:Y:S01]  /*b550*/  ISETP.GE.AND P3, PT, R252, RZ, PT ;  /* 0x000000fffc00720c */ /* 0x000fe20003f66270 */
[----:B------:R-:W-:Y:S01]  /*b560*/  IMAD R187, R0, R4, R187 ;  /* 0x0000000400bb7224 */ /* 0x000fe200078e02bb */
[----:B------:R-:W-:Y:S01]  /*b570*/  IABS R252, R199 ;  /* 0x000000c700fc7213 */ /* 0x000fe20000000000 */
[----:B------:R-:W-:Y:S01]  /*b580*/  IMAD.HI.U32 R5, R2, R185, RZ ;  /* 0x000000b902057227 */ /* 0x000fe200078e00ff */
[----:B------:R-:W-:-:S03]  /*b590*/  IABS R4, R174 ;  /* 0x000000ae00047213 */ /* 0x000fc60000000000 */
[----:B---3--:R-:W-:-:S04]  /*b5a0*/  IMAD.HI.U32 R208, R2, R252, RZ ;  /* 0x000000fc02d07227 */ /* 0x008fc800078e00ff */
[----:B------:R-:W-:Y:S01]  /*b5b0*/  @!P4 IMAD.IADD R183, R183, 0x1, -R0 ;  /* 0x00000001b7b7c824 */ /* 0x000fe200078e0a00 */
[C---:B------:R-:W-:Y:S01]  /*b5c0*/  ISETP.GT.U32.AND P4, PT, R0.reuse, R187, PT ;  /* 0x000000bb0000720c */ /* 0x040fe20003f84070 */
[----:B------:R-:W-:Y:S02]  /*b5d0*/  @!P3 IMAD.MOV R177, RZ, RZ, -R177 ;  /* 0x000000ffffb1b224 */ /* 0x000fe400078e0ab1 */
[----:B------:R-:W-:Y:S01]  /*b5e0*/  IMAD.MOV R208, RZ, RZ, -R208 ;  /* 0x000000ffffd07224 */ /* 0x000fe200078e0ad0 */
[C---:B------:R-:W-:Y:S01]  /*b5f0*/  ISETP.GT.U32.AND P3, PT, R0.reuse, R183, PT ;  /* 0x000000b70000720c */ /* 0x040fe20003f64070 */
[----:B------:R-:W-:Y:S01]  /*b600*/  @!P0 IMAD.IADD R181, R181, 0x1, -R0 ;  /* 0x00000001b5b58824 */ /* 0x000fe200078e0a00 */
[----:B------:R-:W-:Y:S01]  /*b610*/  ISETP.GE.AND P0, PT, R251, RZ, PT ;  /* 0x000000fffb00720c */ /* 0x000fe20003f06270 */
[----:B------:R-:W-:Y:S01]  /*b620*/  IMAD R252, R0, R208, R252 ;  /* 0x000000d000fc7224 */ /* 0x000fe200078e02fc */
[----:B------:R-:W-:Y:S01]  /*b630*/  IABS R251, R200 ;  /* 0x000000c800fb7213 */ /* 0x000fe20000000000 */
[----:B------:R-:W2:Y:S01]  /*b640*/  LDL.LU R208, [R1+0x1890] ;  /* 0x0018900001d07983 */ /* 0x000ea20000300800 */
[----:B------:R-:W-:-:S02]  /*b650*/  IMAD.MOV R5, RZ, RZ, -R5 ;  /* 0x000000ffff057224 */ /* 0x000fc400078e0a05 */
[----:B------:R-:W-:-:S04]  /*b660*/  IMAD.HI.U32 R3, R2, R186, RZ ;  /* 0x000000ba02037227 */ /* 0x000fc800078e00ff */
[----:B------:R-:W-:-:S04]  /*b670*/  IMAD.HI.U32 R114, R2, R251, RZ ;  /* 0x000000fb02727227 */ /* 0x000fc800078e00ff */
[----:B------:R-:W-:Y:S01]  /*b680*/  @!P3 IMAD.IADD R183, R183, 0x1, -R0 ;  /* 0x00000001b7b7b824 */ /* 0x000fe200078e0a00 */
[----:B------:R-:W-:Y:S01]  /*b690*/  ISETP.GE.AND P3, PT, R192, RZ, PT ;  /* 0x000000ffc000720c */ /* 0x000fe20003f66270 */
[----:B------:R-:W-:Y:S01]  /*b6a0*/  IMAD.MOV R114, RZ, RZ, -R114 ;  /* 0x000000ffff727224 */ /* 0x000fe200078e0a72 */
[----:B------:R-:W3:Y:S01]  /*b6b0*/  LDL R192, [R1+0x44] ;  /* 0x0000440001c07983 */ /* 0x000ee20000100800 */
[C---:B------:R-:W-:Y:S01]  /*b6c0*/  IMAD R185, R0.reuse, R5, R185 ;  /* 0x0000000500b97224 */ /* 0x040fe200078e02b9 */
[----:B------:R-:W-:Y:S01]  /*b6d0*/  IABS R5, R6 ;  /* 0x0000000600057213 */ /* 0x000fe20000000000 */
[----:B------:R-:W-:Y:S02]  /*b6e0*/  IMAD.MOV R3, RZ, RZ, -R3 ;  /* 0x000000ffff037224 */ /* 0x000fe400078e0a03 */
[C---:B------:R-:W-:Y:S02]  /*b6f0*/  IMAD R251, R0.reuse, R114, R251 ;  /* 0x0000007200fb7224 */ /* 0x040fe400078e02fb */
[----:B------:R-:W-:Y:S01]  /*b700*/  IMAD R186, R0, R3, R186 ;  /* 0x0000000300ba7224 */ /* 0x000fe200078e02ba */
[----:B------:R-:W1:Y:S01]  /*b710*/  S2R R114, SR_TID.X ;  /* 0x0000000000727919 */ /* 0x000e620000002100 */
[----:B------:R-:W-:-:S04]  /*b720*/  IMAD.HI.U32 R3, R2, R4, RZ ;  /* 0x0000000402037227 */ /* 0x000fc800078e00ff */
[----:B------:R-:W-:-:S04]  /*b730*/  IMAD.HI.U32 R2, R2, R5, RZ ;  /* 0x0000000502027227 */ /* 0x000fc800078e00ff */
        /* <DEDUP_REMOVED lines=8> */
[----:B------:R-:W-:Y:S02]  /*b7c0*/  IMAD.MOV R3, RZ, RZ, -R3 ;  /* 0x000000ffff037224 */ /* 0x000fe400078e0a03 */
[----:B------:R-:W-:-:S02]  /*b7d0*/  IMAD.MOV R2, RZ, RZ, -R2 ;  /* 0x000000ffff027224 */ /* 0x000fc400078e0a02 */
[C---:B------:R-:W-:Y:S02]  /*b7e0*/  IMAD R4, R0.reuse, R3, R4 ;  /* 0x0000000300047224 */ /* 0x040fe400078e0204 */
[C---:B------:R-:W-:Y:S02]  /*b7f0*/  IMAD R5, R0.reuse, R2, R5 ;  /* 0x0000000200057224 */ /* 0x040fe400078e0205 */
[----:B------:R-:W4:Y:S01]  /*b800*/  LDC.64 R2, c[0x0][0x238] ;  /* 0x00008e00ff027b82 */ /* 0x000f220000000a00 */
[----:B------:R-:W-:Y:S01]  /*b810*/  @!P0 IMAD.MOV R178, RZ, RZ, -R178 ;  /* 0x000000ffffb28224 */ /* 0x000fe200078e0ab2 */
[C---:B------:R-:W-:Y:S01]  /*b820*/  ISETP.GT.U32.AND P0, PT, R0.reuse, R185, PT ;  /* 0x000000b90000720c */ /* 0x040fe20003f04070 */
[--C-:B------:R-:W-:Y:S01]  /*b830*/  @!P2 IMAD.IADD R179, R179, 0x1, -R0.reuse ;  /* 0x00000001b3b3a824 */ /* 0x100fe200078e0a00 */
[----:B------:R-:W-:Y:S01]  /*b840*/  ISETP.GT.U32.AND P2, PT, R0, R186, PT ;  /* 0x000000ba0000720c */ /* 0x000fe20003f44070 */
[--C-:B------:R-:W-:Y:S01]  /*b850*/  @!P1 IMAD.IADD R180, R180, 0x1, -R0.reuse ;  /* 0x00000001b4b49824 */ /* 0x100fe200078e0a00 */
[C---:B------:R-:W-:Y:S01]  /*b860*/  ISETP.GT.U32.AND P1, PT, R0.reuse, R251, PT ;  /* 0x000000fb0000720c */ /* 0x040fe20003f24070 */
[--C-:B------:R-:W-:Y:S01]  /*b870*/  @!P4 IMAD.IADD R181, R181, 0x1, -R0.reuse ;  /* 0x00000001b5b5c824 */ /* 0x100fe200078e0a00 */
[----:B------:R-:W-:Y:S01]  /*b880*/  ISETP.GT.U32.AND P4, PT, R0, R252, PT ;  /* 0x000000fc0000720c */ /* 0x000fe20003f84070 */
[----:B------:R-:W-:Y:S01]  /*b890*/  @!P5 IMAD.IADD R182, R182, 0x1, -R0 ;  /* 0x00000001b6b6d824 */ /* 0x000fe200078e0a00 */
[----:B------:R-:W-:Y:S01]  /*b8a0*/  ISETP.GT.U32.AND P5, PT, R0, R4, PT ;  /* 0x000000040000720c */ /* 0x000fe20003fa4070 */
[----:B-1----:R-:W-:-:S04]  /*b8b0*/  IMAD.SHL.U32 R114, R114, 0x400, RZ ;  /* 0x0000040072727824 */ /* 0x002fc800078e00ff */
[--C-:B------:R-:W-:Y:S01]  /*b8c0*/  @!P0 IMAD.IADD R185, R185, 0x1, -R0.reuse ;  /* 0x00000001b9b98824 */ /* 0x100fe200078e0a00 */
[----:B------:R-:W-:Y:S01]  /*b8d0*/  ISETP.GE.AND P0, PT, R207, RZ, PT ;  /* 0x000000ffcf00720c */ /* 0x000fe20003f06270 */
[--C-:B------:R-:W-:Y:S01]  /*b8e0*/  @!P2 IMAD.IADD R186, R186, 0x1, -R0.reuse ;  /* 0x00000001babaa824 */ /* 0x100fe200078e0a00 */
[----:B------:R-:W2:Y:S01]  /*b8f0*/  LDL.LU R207, [R1+0x188c] ;  /* 0x00188c0001cf7983 */ /* 0x000ea20000300800 */
[----:B------:R-:W-:Y:S01]  /*b900*/  ISETP.GE.AND P2, PT, R206, RZ, PT ;  /* 0x000000ffce00720c */ /* 0x000fe20003f46270 */
[--C-:B------:R-:W-:Y:S01]  /*b910*/  @!P1 IMAD.IADD R251, R251, 0x1, -R0.reuse ;  /* 0x00000001fbfb9824 */ /* 0x100fe200078e0a00 */
[----:B------:R-:W-:Y:S01]  /*b920*/  ISETP.GE.AND P1, PT, R205, RZ, PT ;  /* 0x000000ffcd00720c */ /* 0x000fe20003f26270 */
[----:B------:R-:W2:Y:S01]  /*b930*/  LDL.LU R206, [R1+0x1888] ;  /* 0x0018880001ce7983 */ /* 0x000ea20000300800 */
[--C-:B------:R-:W-:Y:S01]  /*b940*/  @!P4 IMAD.IADD R252, R252, 0x1, -R0.reuse ;  /* 0x00000001fcfcc824 */ /* 0x100fe200078e0a00 */
[----:B------:R-:W-:Y:S01]  /*b950*/  ISETP.GE.AND P4, PT, R204, RZ, PT ;  /* 0x000000ffcc00720c */ /* 0x000fe20003f86270 */
[----:B------:R-:W-:Y:S01]  /*b960*/  @!P5 IMAD.IADD R4, R4, 0x1, -R0 ;  /* 0x000000010404d824 */ /* 0x000fe200078e0a00 */
[----:B------:R-:W2:Y:S01]  /*b970*/  LDL.LU R205, [R1+0x1884] ;  /* 0x0018840001cd7983 */ /* 0x000ea20000300800 */
[----:B------:R-:W-:-:S03]  /*b980*/  ISETP.GE.AND P5, PT, R203, RZ, PT ;  /* 0x000000ffcb00720c */ /* 0x000fc60003fa6270 */
[----:B------:R-:W2:Y:S04]  /*b990*/  LDL.LU R204, [R1+0x1880] ;  /* 0x0018800001cc7983 */ /* 0x000ea80000300800 */
[----:B------:R-:W2:Y:S04]  /*b9a0*/  LDL.LU R203, [R1+0x187c] ;  /* 0x00187c0001cb7983 */ /* 0x000ea80000300800 */
[----:B----4-:R3:W-:Y:S02]  /*b9b0*/  STL [R1+0x1850], R2 ;  /* 0x0018500201007387 */ /* 0x0107e40000100800 */
[----:B---3--:R-:W-:-:S02]  /*b9c0*/  LOP3.LUT R2, R192, 0x8000, R114, 0xf8, !PT ;  /* 0x00008000c0027812 */ /* 0x008fc400078ef872 */
[----:B------:R-:W3:Y:S01]  /*b9d0*/  LDL R192, [R1+0x1110] ;  /* 0x0011100001c07983 */ /* 0x000ee20000100800 */
[----:B------:R-:W-:Y:S01]  /*b9e0*/  @!P6 IMAD.MOV R176, RZ, RZ, -R176 ;  /* 0x000000ffffb0e224 */ /* 0x000fe200078e0ab0 */
[C---:B------:R-:W-:Y:S01]  /*b9f0*/  ISETP.GT.U32.AND P6, PT, R0.reuse, R187, PT ;  /* 0x000000bb0000720c */ /* 0x040fe20003fc4070 */
[----:B------:R-:W1:Y:S01]  /*ba00*/  S2R R114, SR_TID.X ;  /* 0x0000000000727919 */ /* 0x000e620000002100 */
[----:B------:R-:W-:Y:S01]  /*ba10*/  @!P3 IMAD.MOV R179, RZ, RZ, -R179 ;  /* 0x000000ffffb3b224 */ /* 0x000fe200078e0ab3 */
[----:B------:R-:W-:-:S10]  /*ba20*/  ISETP.GT.U32.AND P3, PT, R0, R185, PT ;  /* 0x000000b90000720c */ /* 0x000fd40003f64070 */
[----:B------:R-:W-:Y:S01]  /*ba30*/  @!P6 IMAD.IADD R187, R187, 0x1, -R0 ;  /* 0x00000001bbbbe824 */ /* 0x000fe200078e0a00 */
[C---:B------:R-:W-:Y:S01]  /*ba40*/  ISETP.GT.U32.AND P6, PT, R0.reuse, R5, PT ;  /* 0x000000050000720c */ /* 0x040fe20003fc4070 */
[----:B------:R-:W-:Y:S01]  /*ba50*/  @!P0 IMAD.MOV R180, RZ, RZ, -R180 ;  /* 0x000000ffffb48224 */ /* 0x000fe200078e0ab4 */
[C---:B------:R-:W-:Y:S01]  /*ba60*/  ISETP.GT.U32.AND P0, PT, R0.reuse, R186, PT ;  /* 0x000000ba0000720c */ /* 0x040fe20003f04070 */
[----:B------:R-:W-:Y:S01]  /*ba70*/  @!P2 IMAD.MOV R181, RZ, RZ, -R181 ;  /* 0x000000ffffb5a224 */ /* 0x000fe200078e0ab5 */
[C---:B------:R-:W-:Y:S01]  /*ba80*/  ISETP.GT.U32.AND P2, PT, R0.reuse, R251, PT ;  /* 0x000000fb0000720c */ /* 0x040fe20003f44070 */
[----:B------:R-:W-:Y:S01]  /*ba90*/  @!P1 IMAD.MOV R182, RZ, RZ, -R182 ;  /* 0x000000ffffb69224 */ /* 0x000fe200078e0ab6 */
[C---:B------:R-:W-:Y:S01]  /*baa0*/  ISETP.GT.U32.AND P1, PT, R0.reuse, R252, PT ;  /* 0x000000fc0000720c */ /* 0x040fe20003f24070 */
[----:B------:R-:W-:Y:S01]  /*bab0*/  @!P4 IMAD.MOV R183, RZ, RZ, -R183 ;  /* 0x000000ffffb7c224 */ /* 0x000fe200078e0ab7 */
[----:B------:R-:W-:-:S05]  /*bac0*/  ISETP.GT.U32.AND P4, PT, R0, R4, PT ;  /* 0x000000040000720c */ /* 0x000fca0003f84070 */
[--C-:B------:R-:W-:Y:S02]  /*bad0*/  @!P6 IMAD.IADD R5, R5, 0x1, -R0.reuse ;  /* 0x000000010505e824 */ /* 0x100fe400078e0a00 */
[----:B------:R-:W-:-:S03]  /*bae0*/  @!P3 IMAD.IADD R185, R185, 0x1, -R0 ;  /* 0x00000001b9b9b824 */ /* 0x000fc600078e0a00 */
[----:B------:R-:W-:Y:S01]  /*baf0*/  ISETP.GT.U32.AND P6, PT, R0, R5, PT ;  /* 0x000000050000720c */ /* 0x000fe20003fc4070 */
[----:B------:R-:W-:Y:S01]  /*bb00*/  @!P5 IMAD.MOV R187, RZ, RZ, -R187 ;  /* 0x000000ffffbbd224 */ /* 0x000fe200078e0abb */
[----:B------:R-:W-:Y:S01]  /*bb10*/  ISETP.GE.AND P3, PT, R201, RZ, PT ;  /* 0x000000ffc900720c */ /* 0x000fe20003f66270 */
[----:B------:R4:W-:Y:S01]  /*bb20*/  STL [R1+0xe3c], R2 ;  /* 0x000e3c0201007387 */ /* 0x0009e20000100800 */
[----:B------:R-:W-:Y:S01]  /*bb30*/  ISETP.GE.AND P5, PT, R202, RZ, PT ;  /* 0x000000ffca00720c */ /* 0x000fe20003fa6270 */
[--C-:B------:R-:W-:Y:S01]  /*bb40*/  @!P0 IMAD.IADD R186, R186, 0x1, -R0.reuse ;  /* 0x00000001baba8824 */ /* 0x100fe200078e0a00 */
[----:B------:R-:W-:Y:S01]  /*bb50*/  ISETP.GE.AND P0, PT, R200, RZ, PT ;  /* 0x000000ffc800720c */ /* 0x000fe20003f06270 */
[----:B------:R-:W2:Y:S01]  /*bb60*/  LDL.LU R202, [R1+0x1878] ;  /* 0x0018780001ca7983 */ /* 0x000ea20000300800 */
[--C-:B------:R-:W-:Y:S01]  /*bb70*/  @!P2 IMAD.IADD R251, R251, 0x1, -R0.reuse ;  /* 0x00000001fbfba824 */ /* 0x100fe200078e0a00 */
[----:B-1----:R-:W-:Y:S01]  /*bb80*/  LOP3.LUT R114, R114, 0x3f, RZ, 0xc0, !PT ;  /* 0x0000003f72727812 */ /* 0x002fe200078ec0ff */
[--C-:B------:R-:W-:Y:S01]  /*bb90*/  @!P1 IMAD.IADD R252, R252, 0x1, -R0.reuse ;  /* 0x00000001fcfc9824 */ /* 0x100fe200078e0a00 */
[----:B------:R-:W2:Y:S01]  /*bba0*/  LDL.LU R201, [R1+0x1874] ;  /* 0x0018740001c97983 */ /* 0x000ea20000300800 */
[----:B------:R-:W-:Y:S01]  /*bbb0*/  ISETP.GE.AND P2, PT, R199, RZ, PT ;  /* 0x000000ffc700720c */ /* 0x000fe20003f46270 */
[----:B------:R-:W-:Y:S01]  /*bbc0*/  @!P4 IMAD.IADD R4, R4, 0x1, -R0 ;  /* 0x000000010404c824 */ /* 0x000fe200078e0a00 */
[----:B------:R-:W-:Y:S01]  /*bbd0*/  ISETP.GE.AND P1, PT, R174, RZ, PT ;  /* 0x000000ffae00720c */ /* 0x000fe20003f26270 */
[----:B------:R-:W2:Y:S01]  /*bbe0*/  LDL.LU R200, [R1+0x1870] ;  /* 0x0018700001c87983 */ /* 0x000ea20000300800 */
[----:B------:R-:W-:-:S03]  /*bbf0*/  ISETP.GE.AND P4, PT, R6, RZ, PT ;  /* 0x000000ff0600720c */ /* 0x000fc60003f86270 */
[----:B------:R-:W2:Y:S01]  /*bc00*/  LDL.LU R199, [R1+0x20] ;  /* 0x0000200001c77983 */ /* 0x000ea20000300800 */
[----:B------:R-:W-:-:S03]  /*bc10*/  @!P6 IMAD.IADD R5, R5, 0x1, -R0 ;  /* 0x000000010505e824 */ /* 0x000fc600078e0a00 */
[----:B------:R-:W2:Y:S01]  /*bc20*/  LDL.LU R174, [R1+0x1c] ;  /* 0x00001c0001ae7983 */ /* 0x000ea20000300800 */
[----:B------:R-:W-:-:S03]  /*bc30*/  IMAD R114, R114, R3, RZ ;  /* 0x0000000372727224 */ /* 0x000fc600078e02ff */
[----:B------:R-:W2:Y:S04]  /*bc40*/  LDL.LU R6, [R1+0x18] ;  /* 0x0000180001067983 */ /* 0x000ea80000300800 */
[----:B----4-:R-:W4:Y:S01]  /*bc50*/  LDL.LU R2, [R1+0xc] ;  /* 0x00000c0001027983 */ /* 0x010f220000300800 */
[----:B------:R-:W-:-:S03]  /*bc60*/  @!P3 IMAD.MOV R186, RZ, RZ, -R186 ;  /* 0x000000ffffbab224 */ /* 0x000fc600078e0aba */
[----:B------:R-:W2:Y:S04]  /*bc70*/  LDL R0, [R1+0x1114] ;  /* 0x0011140001007983 */ /* 0x000ea80000100800 */
[----:B------:R-:W4:Y:S04]  /*bc80*/  LDL R3, [R1+0xf60] ;  /* 0x000f600001037983 */ /* 0x000f280000100800 */
[----:B------:R1:W-:Y:S01]  /*bc90*/  STL [R1+0x28], R114 ;  /* 0x0000287201007387 */ /* 0x0003e20000100800 */
[----:B---3--:R-:W-:-:S03]  /*bca0*/  ISETP.NE.AND P3, PT, R192, RZ, PT ;  /* 0x000000ffc000720c */ /* 0x008fc60003f65270 */
[----:B------:R-:W3:Y:S01]  /*bcb0*/  LDL.LU R192, [R1+0x186c] ;  /* 0x00186c0001c07983 */ /* 0x000ee20000300800 */
[----:B------:R-:W-:Y:S02]  /*bcc0*/  @!P5 IMAD.MOV R185, RZ, RZ, -R185 ;  /* 0x000000ffffb9d224 */ /* 0x000fe400078e0ab9 */
[----:B------:R-:W-:Y:S01]  /*bcd0*/  @!P0 IMAD.MOV R251, RZ, RZ, -R251 ;  /* 0x000000fffffb8224 */ /* 0x000fe200078e0afb */
[----:B-1----:R-:W-:-:S05]  /*bce0*/  LEA R114, P0, R114, UR10, 0x2 ;  /* 0x0000000a72727c11 */ /* 0x002fca000f8010ff */
[----:B------:R1:W-:Y:S04]  /*bcf0*/  STL [R1+0x1854], R114 ;  /* 0x0018547201007387 */ /* 0x0003e80000100800 */
[----:B-1----:R-:W3:Y:S01]  /*bd00*/  LDL.LU R114, [R1+0x10] ;  /* 0x0000100001727983 */ /* 0x002ee20000300800 */
[----:B--2---:R-:W-:Y:S02]  /*bd10*/  ISETP.NE.AND P5, PT, R0, RZ, PT ;  /* 0x000000ff0000720c */ /* 0x004fe40003fa5270 */
[----:B------:R-:W-:Y:S02]  /*bd20*/  LOP3.LUT R0, RZ, R0, RZ, 0x33, !PT ;  /* 0x00000000ff007212 */ /* 0x000fe400078e33ff */
[----:B----4-:R-:W-:Y:S01]  /*bd30*/  ISETP.GE.AND P6, PT, R3, RZ, PT ;  /* 0x000000ff0300720c */ /* 0x010fe20003fc6270 */
[----:B------:R-:W-:-:S02]  /*bd40*/  IMAD.MOV.U32 R3, RZ, RZ, R252 ;  /* 0x000000ffff037224 */ /* 0x000fc400078e00fc */
[----:B------:R-:W2:Y:S01]  /*bd50*/  LDL R252, [R1+0x4] ;  /* 0x0000040001fc7983 */ /* 0x000ea20000100800 */
[----:B---3--:R-:W-:-:S05]  /*bd60*/  SEL R192, R0, R192, !P5 ;  /* 0x000000c000c07207 */ /* 0x008fca0006800000 */
[----:B------:R1:W-:Y:S04]  /*bd70*/  STL [R1+0x24], R192 ;  /* 0x000024c001007387 */ /* 0x0003e80000100800 */
[----:B-1----:R-:W3:Y:S01]  /*bd80*/  LDL.LU R192, [R1+0x1868] ;  /* 0x0018680001c07983 */ /* 0x002ee20000300800 */
[C---:B------:R-:W-:Y:S02]  /*bd90*/  SEL R199, R0.reuse, R199, !P5 ;  /* 0x000000c700c77207 */ /* 0x040fe40006800000 */
[C---:B------:R-:W-:Y:S02]  /*bda0*/  SEL R174, R0.reuse, R174, !P5 ;  /* 0x000000ae00ae7207 */ /* 0x040fe40006800000 */
[----:B---3--:R-:W-:-:S05]  /*bdb0*/  SEL R192, R0, R192, !P5 ;  /* 0x000000c000c07207 */ /* 0x008fca0006800000 */
[----:B------:R1:W-:Y:S04]  /*bdc0*/  STL [R1+0x15c], R192 ;  /* 0x00015cc001007387 */ /* 0x0003e80000100800 */
[----:B-1----:R-:W3:Y:S04]  /*bdd0*/  LDL.LU R192, [R1+0x14] ;  /* 0x0000140001c07983 */ /* 0x002ee80000300800 */
[----:B------:R1:W-:Y:S04]  /*bde0*/  STL [R1+0x20], R199 ;  /* 0x000020c701007387 */ /* 0x0003e80000100800 */
[----:B-1----:R-:W4:Y:S04]  /*bdf0*/  LDL.LU R199, [R1+0x1864] ;  /* 0x0018640001c77983 */ /* 0x002f280000300800 */
[----:B------:R1:W-:Y:S04]  /*be00*/  STL [R1+0x1c], R174 ;  /* 0x00001cae01007387 */ /* 0x0003e80000100800 */
[----:B-1----:R-:W2:Y:S01]  /*be10*/  LDL.LU R174, [R1+0x1860] ;  /* 0x0018600001ae7983 */ /* 0x002ea20000300800 */
[----:B------:R-:W-:-:S02]  /*be20*/  SEL R6, R0, R6, !P5 ;  /* 0x0000000600067207 */ /* 0x000fc40006800000 */
[----:B------:R-:W-:-:S03]  /*be30*/  SEL R194, R0, R194, !P5 ;  /* 0x000000c200c27207 */ /* 0x000fc60006800000 */
[----:B------:R1:W-:Y:S01]  /*be40*/  STL [R1+0x18], R6 ;  /* 0x0000180601007387 */ /* 0x0003e20000100800 */
[----:B------:R-:W-:-:S03]  /*be50*/  SEL R7, R0, R7, !P5 ;  /* 0x0000000700077207 */ /* 0x000fc60006800000 */
[----:B-1----:R-:W4:Y:S01]  /*be60*/  LDL.LU R6, [R1+0x185c] ;  /* 0x00185c0001067983 */ /* 0x002f220000300800 */
[----:B---3--:R-:W-:-:S05]  /*be70*/  SEL R192, R0, R192, !P5 ;  /* 0x000000c000c07207 */ /* 0x008fca0006800000 */
[----:B------:R2:W-:Y:S02]  /*be80*/  STL [R1+0x14], R192 ;  /* 0x000014c001007387 */ /* 0x0005e40000100800 */
[C---:B--2---:R-:W-:Y:S02]  /*be90*/  SEL R192, R0.reuse, R174, !P5 ;  /* 0x000000ae00c07207 */ /* 0x044fe40006800000 */
[----:B------:R-:W2:Y:S04]  /*bea0*/  LDL.LU R174, [R1+0x1858] ;  /* 0x0018580001ae7983 */ /* 0x000ea80000300800 */
[----:B------:R1:W-:Y:S04]  /*beb0*/  STL [R1+0x158], R194 ;  /* 0x000158c201007387 */ /* 0x0003e80000100800 */
[----:B------:R3:W-:Y:S01]  /*bec0*/  STL [R1+0x154], R7 ;  /* 0x0001540701007387 */ /* 0x0007e20000100800 */
[----:B-1----:R-:W-:-:S02]  /*bed0*/  SEL R194, R0, R8, !P5 ;  /* 0x0000000800c27207 */ /* 0x002fc40006800000 */
[C---:B------:R-:W-:Y:S02]  /*bee0*/  SEL R8, R0.reuse, R9, !P5 ;  /* 0x0000000900087207 */ /* 0x040fe40006800000 */
[C---:B---3--:R-:W-:Y:S01]  /*bef0*/  SEL R7, R0.reuse, R10, !P5 ;  /* 0x0000000a00077207 */ /* 0x048fe20006800000 */
[----:B------:R-:W-:Y:S01]  /*bf00*/  STL [R1+0x150], R194 ;  /* 0x000150c201007387 */ /* 0x000fe20000100800 */
[----:B------:R-:W-:-:S03]  /*bf10*/  SEL R9, R0, R11, !P5 ;  /* 0x0000000b00097207 */ /* 0x000fc60006800000 */
[----:B------:R1:W-:Y:S04]  /*bf20*/  STL [R1+0x14c], R8 ;  /* 0x00014c0801007387 */ /* 0x0003e80000100800 */
[----:B------:R3:W-:Y:S01]  /*bf30*/  STL [R1+0x148], R7 ;  /* 0x0001480701007387 */ /* 0x0007e20000100800 */
[----:B-1----:R-:W-:-:S03]  /*bf40*/  SEL R8, R0, R12, !P5 ;  /* 0x0000000c00087207 */ /* 0x002fc60006800000 */
[----:B------:R1:W-:Y:S01]  /*bf50*/  STL [R1+0x144], R9 ;  /* 0x0001440901007387 */ /* 0x0003e20000100800 */
[----:B---3--:R-:W-:-:S03]  /*bf60*/  SEL R7, R0, R13, !P5 ;  /* 0x0000000d00077207 */ /* 0x008fc60006800000 */
[----:B------:R3:W-:Y:S04]  /*bf70*/  STL [R1+0x140], R8 ;  /* 0x0001400801007387 */ /* 0x0007e80000100800 */
[----:B------:R4:W-:Y:S01]  /*bf80*/  STL [R1+0x13c], R7 ;  /* 0x00013c0701007387 */ /* 0x0009e20000100800 */
[C---:B-1----:R-:W-:Y:S02]  /*bf90*/  SEL R9, R0.reuse, R14, !P5 ;  /* 0x0000000e00097207 */ /* 0x042fe40006800000 */
[----:B---3--:R-:W-:-:S03]  /*bfa0*/  SEL R8, R0, R15, !P5 ;  /* 0x0000000f00087207 */ /* 0x008fc60006800000 */
[----:B------:R1:W-:Y:S01]  /*bfb0*/  STL [R1+0x138], R9 ;  /* 0x0001380901007387 */ /* 0x0003e20000100800 */
[----:B----4-:R-:W-:-:S03]  /*bfc0*/  SEL R7, R0, R16, !P5 ;  /* 0x0000001000077207 */ /* 0x010fc60006800000 */
[----:B------:R3:W-:Y:S04]  /*bfd0*/  STL [R1+0x134], R8 ;  /* 0x0001340801007387 */ /* 0x0007e80000100800 */
[----:B------:R4:W-:Y:S01]  /*bfe0*/  STL [R1+0x130], R7 ;  /* 0x0001300701007387 */ /* 0x0009e20000100800 */
[C---:B-1----:R-:W-:Y:S02]  /*bff0*/  SEL R9, R0.reuse, R17, !P5 ;  /* 0x0000001100097207 */ /* 0x042fe40006800000 */
[----:B---3--:R-:W-:-:S03]  /*c000*/  SEL R8, R0, R18, !P5 ;  /* 0x0000001200087207 */ /* 0x008fc60006800000 */
[----:B------:R-:W-:Y:S01]  /*c010*/  STL [R1+0x12c], R9 ;  /* 0x00012c0901007387 */ /* 0x000fe20000100800 */
[----:B----4-:R-:W-:-:S03]  /*c020*/  SEL R7, R0, R19, !P5 ;  /* 0x0000001300077207 */ /* 0x010fc60006800000 */
[----:B------:R1:W-:Y:S04]  /*c030*/  STL [R1+0x128], R8 ;  /* 0x0001280801007387 */ /* 0x0003e80000100800 */
[----:B------:R3:W-:Y:S01]  /*c040*/  STL [R1+0x124], R7 ;  /* 0x0001240701007387 */ /* 0x0007e20000100800 */
[C---:B-1----:R-:W-:Y:S02]  /*c050*/  SEL R8, R0.reuse, R28, !P5 ;  /* 0x0000001c00087207 */ /* 0x042fe40006800000 */
[----:B---3--:R-:W-:-:S03]  /*c060*/  SEL R7, R0, R29, !P5 ;  /* 0x0000001d00077207 */ /* 0x008fc60006800000 */
[----:B------:R1:W-:Y:S01]  /*c070*/  STL [R1+0x120], R8 ;  /* 0x0001200801007387 */ /* 0x0003e20000100800 */
[----:B------:R-:W-:-:S03]  /*c080*/  SEL R9, R0, R30, !P5 ;  /* 0x0000001e00097207 */ /* 0x000fc60006800000 */
        /* <DEDUP_REMOVED lines=22> */
[----:B------:R-:W-:Y:S04]  /*c1f0*/  STL [R1+0xe8], R8 ;  /* 0x0000e80801007387 */ /* 0x000fe80000100800 */
[----:B------:R1:W-:Y:S02]  /*c200*/  STL [R1+0xe0], R7 ;  /* 0x0000e00701007387 */ /* 0x0003e40000100800 */
[----:B-1----:R-:W-:-:S05]  /*c210*/  SEL R7, R0, R55, !P5 ;  /* 0x0000003700077207 */ /* 0x002fca0006800000 */
[----:B------:R1:W-:Y:S02]  /*c220*/  STL [R1+0xd4], R7 ;  /* 0x0000d40701007387 */ /* 0x0003e40000100800 */
[----:B-1----:R-:W-:-:S05]  /*c230*/  SEL R7, R0, R58, !P5 ;  /* 0x0000003a00077207 */ /* 0x002fca0006800000 */
[----:B------:R1:W-:Y:S02]  /*c240*/  STL [R1+0xc8], R7 ;  /* 0x0000c80701007387 */ /* 0x0003e40000100800 */
[----:B-1----:R-:W-:-:S05]  /*c250*/  SEL R7, R0, R61, !P5 ;  /* 0x0000003d00077207 */ /* 0x002fca0006800000 */
[----:B------:R1:W-:Y:S02]  /*c260*/  STL [R1+0xbc], R7 ;  /* 0x0000bc0701007387 */ /* 0x0003e40000100800 */
[----:B-1----:R-:W-:-:S05]  /*c270*/  SEL R7, R0, R63, !P5 ;  /* 0x0000003f00077207 */ /* 0x002fca0006800000 */
[----:B------:R1:W-:Y:S01]  /*c280*/  STL [R1+0xb4], R7 ;  /* 0x0000b40701007387 */ /* 0x0003e20000100800 */
[C---:B------:R-:W-:Y:S02]  /*c290*/  SEL R8, R0.reuse, R68, !P5 ;  /* 0x0000004400087207 */ /* 0x040fe40006800000 */
[----:B-1----:R-:W-:-:S05]  /*c2a0*/  SEL R7, R0, R66, !P5 ;  /* 0x0000004200077207 */ /* 0x002fca0006800000 */
[----:B------:R1:W-:Y:S04]  /*c2b0*/  STL [R1+0xa8], R7 ;  /* 0x0000a80701007387 */ /* 0x0003e80000100800 */
[----:B------:R-:W-:Y:S01]  /*c2c0*/  STL [R1+0xa0], R8 ;  /* 0x0000a00801007387 */ /* 0x000fe20000100800 */
[----:B-1----:R-:W-:-:S05]  /*c2d0*/  SEL R7, R0, R70, !P5 ;  /* 0x0000004600077207 */ /* 0x002fca0006800000 */
[----:B------:R1:W-:Y:S02]  /*c2e0*/  STL [R1+0x98], R7 ;  /* 0x0000980701007387 */ /* 0x0003e40000100800 */
[----:B-1----:R-:W-:-:S05]  /*c2f0*/  SEL R7, R0, R72, !P5 ;  /* 0x0000004800077207 */ /* 0x002fca0006800000 */
[----:B------:R1:W-:Y:S01]  /*c300*/  STL [R1+0x90], R7 ;  /* 0x0000900701007387 */ /* 0x0003e20000100800 */
[C---:B------:R-:W-:Y:S02]  /*c310*/  SEL R8, R0.reuse, R75, !P5 ;  /* 0x0000004b00087207 */ /* 0x040fe40006800000 */
[----:B-1----:R-:W-:-:S05]  /*c320*/  SEL R7, R0, R74, !P5 ;  /* 0x0000004a00077207 */ /* 0x002fca0006800000 */
[----:B------:R1:W-:Y:S01]  /*c330*/  STL [R1+0x88], R7 ;  /* 0x0000880701007387 */ /* 0x0003e20000100800 */
[----:B------:R-:W-:-:S03]  /*c340*/  SEL R16, R0, R23, !P5 ;  /* 0x0000001700107207 */ /* 0x000fc60006800000 */
[----:B------:R-:W-:Y:S01]  /*c350*/  STL [R1+0x84], R8 ;  /* 0x0000840801007387 */ /* 0x000fe20000100800 */
[----:B-1----:R-:W-:-:S05]  /*c360*/  SEL R7, R0, R76, !P5 ;  /* 0x0000004c00077207 */ /* 0x002fca0006800000 */
[----:B------:R1:W-:Y:S04]  /*c370*/  STL [R1+0x80], R7 ;  /* 0x0000800701007387 */ /* 0x0003e80000100800 */
[----:B------:R-:W3:Y:S01]  /*c380*/  LDL R23, [R1+0x1110] ;  /* 0x0011100001177983 */ /* 0x000ee20000100800 */
[----:B--2---:R-:W-:Y:S01]  /*c390*/  @!P6 IMAD.MOV R174, RZ, RZ, -R174 ;  /* 0x000000ffffaee224 */ /* 0x004fe200078e0aae */
[C---:B------:R-:W-:Y:S02]  /*c3a0*/  SEL R31, R0.reuse, R37, !P5 ;  /* 0x00000025001f7207 */ /* 0x040fe40006800000 */
[C---:B-1----:R-:W-:Y:S01]  /*c3b0*/  SEL R7, R0.reuse, R82, !P5 ;  /* 0x0000005200077207 */ /* 0x042fe20006800000 */
[----:B------:R-:W-:Y:S01]  /*c3c0*/  @!P4 IMAD.MOV R5, RZ, RZ, -R5 ;  /* 0x000000ffff05c224 */ /* 0x000fe200078e0a05 */
[----:B------:R-:W-:-:S02]  /*c3d0*/  SEL R37, R0, R40, !P5 ;  /* 0x0000002800257207 */ /* 0x000fc40006800000 */
[----:B------:R-:W2:Y:S01]  /*c3e0*/  LDL.LU R40, [R1+0x28] ;  /* 0x0000280001287983 */ /* 0x000ea20000300800 */
[----:B------:R-:W-:-:S03]  /*c3f0*/  SEL R114, R0, R114, !P5 ;  /* 0x0000007200727207 */ /* 0x000fc60006800000 */
[----:B------:R1:W-:Y:S01]  /*c400*/  STL [R1+0x68], R7 ;  /* 0x0000680701007387 */ /* 0x0003e20000100800 */
[----:B------:R-:W-:-:S03]  /*c410*/  SEL R12, R0, R27, !P5 ;  /* 0x0000001b000c7207 */ /* 0x000fc60006800000 */
[----:B------:R-:W4:Y:S01]  /*c420*/  LDL.LU R11, [R1+0x24] ;  /* 0x00002400010b7983 */ /* 0x000f220000300800 */
[----:B------:R-:W-:-:S03]  /*c430*/  SEL R27, R0, R5, !P5 ;  /* 0x00000005001b7207 */ /* 0x000fc60006800000 */
[----:B------:R-:W2:Y:S04]  /*c440*/  LDL.LU R10, [R1+0x20] ;  /* 0x00002000010a7983 */ /* 0x000ea80000300800 */
[----:B------:R-:W2:Y:S04]  /*c450*/  LDL.LU R9, [R1+0x1c] ;  /* 0x00001c0001097983 */ /* 0x000ea80000300800 */
[----:B------:R-:W2:Y:S04]  /*c460*/  LDL.LU R8, [R1+0x18] ;  /* 0x0000180001087983 */ /* 0x000ea80000300800 */
[----:B-1----:R-:W2:Y:S01]  /*c470*/  LDL.LU R7, [R1+0x14] ;  /* 0x0000140001077983 */ /* 0x002ea20000300800 */
[----:B---3--:R-:W-:-:S05]  /*c480*/  @!P3 LOP3.LUT R174, RZ, R23, RZ, 0x33, !PT ;  /* 0x00000017ffaeb212 */ /* 0x008fca00078e33ff */
[----:B------:R-:W-:Y:S01]  /*c490*/  IMAD R174, R174, UR4, RZ ;  /* 0x00000004aeae7c24 */ /* 0x000fe2000f8e02ff */
[----:B------:R-:W-:Y:S02]  /*c4a0*/  ULDC UR4, c[0x0][0x240] ;  /* 0x0000900000047ab9 */ /* 0x000fe40000000800 */
[----:B------:R-:W-:Y:S02]  /*c4b0*/  IMAD R5, R114, UR4, RZ ;  /* 0x0000000472057c24 */ /* 0x000fe4000f8e02ff */
[----:B------:R-:W3:Y:S01]  /*c4c0*/  LDL.LU R114, [R1+0x1854] ;  /* 0x0018540001727983 */ /* 0x000ee20000300800 */
[----:B------:R-:W-:Y:S02]  /*c4d0*/  @!P2 IMAD.MOV R3, RZ, RZ, -R3 ;  /* 0x000000ffff03a224 */ /* 0x000fe400078e0a03 */
[----:B------:R-:W-:Y:S01]  /*c4e0*/  @!P1 IMAD.MOV R4, RZ, RZ, -R4 ;  /* 0x000000ffff049224 */ /* 0x000fe200078e0a04 */
[C---:B------:R-:W-:Y:S02]  /*c4f0*/  SEL R29, R0.reuse, R36, !P5 ;  /* 0x00000024001d7207 */ /* 0x040fe40006800000 */
[C---:B------:R-:W-:Y:S01]  /*c500*/  SEL R18, R0.reuse, R21, !P5 ;  /* 0x0000001500127207 */ /* 0x040fe20006800000 */
[----:B----4-:R-:W-:Y:S01]  /*c510*/  IMAD R11, R11, UR4, RZ ;  /* 0x000000040b0b7c24 */ /* 0x010fe2000f8e02ff */
[----:B------:R-:W-:-:S02]  /*c520*/  SEL R13, R0, R26, !P5 ;  /* 0x0000001a000d7207 */ /* 0x000fc40006800000 */
[C---:B------:R-:W-:Y:S02]  /*c530*/  SEL R33, R0.reuse, R38, !P5 ;  /* 0x0000002600217207 */ /* 0x040fe40006800000 */
[C---:B------:R-:W-:Y:S02]  /*c540*/  SEL R35, R0.reuse, R39, !P5 ;  /* 0x0000002700237207 */ /* 0x040fe40006800000 */
[C---:B------:R-:W-:Y:S01]  /*c550*/  SEL R36, R0.reuse, R45, !P5 ;  /* 0x0000002d00247207 */ /* 0x040fe20006800000 */
[----:B--2---:R-:W-:Y:S01]  /*c560*/  IMAD R9, R9, UR4, RZ ;  /* 0x0000000409097c24 */ /* 0x004fe2000f8e02ff */
[----:B------:R-:W-:Y:S01]  /*c570*/  SEL R32, R0, R51, !P5 ;  /* 0x0000003300207207 */ /* 0x000fe20006800000 */
[----:B------:R-:W-:Y:S01]  /*c580*/  IMAD R10, R10, UR4, RZ ;  /* 0x000000040a0a7c24 */ /* 0x000fe2000f8e02ff */
[C---:B------:R-:W-:Y:S02]  /*c590*/  SEL R19, R0.reuse, R20, !P5 ;  /* 0x0000001400137207 */ /* 0x040fe40006800000 */
[----:B------:R-:W-:-:S02]  /*c5a0*/  SEL R17, R0, R22, !P5 ;  /* 0x0000001600117207 */ /* 0x000fc40006800000 */
[C---:B------:R-:W-:Y:S02]  /*c5b0*/  SEL R15, R0.reuse, R24, !P5 ;  /* 0x00000018000f7207 */ /* 0x040fe40006800000 */
[C---:B------:R-:W-:Y:S02]  /*c5c0*/  SEL R14, R0.reuse, R25, !P5 ;  /* 0x00000019000e7207 */ /* 0x040fe40006800000 */
[C---:B------:R-:W-:Y:S02]  /*c5d0*/  SEL R39, R0.reuse, R41, !P5 ;  /* 0x0000002900277207 */ /* 0x040fe40006800000 */
[C---:B------:R-:W-:Y:S02]  /*c5e0*/  SEL R38, R0.reuse, R44, !P5 ;  /* 0x0000002c00267207 */ /* 0x040fe40006800000 */
[C---:B------:R-:W-:Y:S02]  /*c5f0*/  SEL R45, R0.reuse, R54, !P5 ;  /* 0x00000036002d7207 */ /* 0x040fe40006800000 */
[----:B------:R-:W-:-:S02]  /*c600*/  SEL R47, R0, R59, !P5 ;  /* 0x0000003b002f7207 */ /* 0x000fc40006800000 */
[C---:B------:R-:W-:Y:S02]  /*c610*/  SEL R51, R0.reuse, R64, !P5 ;  /* 0x0000004000337207 */ /* 0x040fe40006800000 */
[C---:B------:R-:W-:Y:S02]  /*c620*/  SEL R61, R0.reuse, R69, !P5 ;  /* 0x00000045003d7207 */ /* 0x040fe40006800000 */
[C---:B------:R-:W-:Y:S02]  /*c630*/  SEL R66, R0.reuse, R71, !P5 ;  /* 0x0000004700427207 */ /* 0x040fe40006800000 */
[C---:B------:R-:W-:Y:S02]  /*c640*/  SEL R21, R0.reuse, R73, !P5 ;  /* 0x0000004900157207 */ /* 0x040fe40006800000 */
[C---:B------:R-:W-:Y:S02]  /*c650*/  SEL R30, R0.reuse, R78, !P5 ;  /* 0x0000004e001e7207 */ /* 0x040fe40006800000 */
[----:B------:R-:W-:Y:S01]  /*c660*/  SEL R26, R0, R79, !P5 ;  /* 0x0000004f001a7207 */ /* 0x000fe20006800000 */
[----:B------:R-:W-:Y:S01]  /*c670*/  IMAD R8, R8, UR4, RZ ;  /* 0x0000000408087c24 */ /* 0x000fe2000f8e02ff */
        /* <DEDUP_REMOVED lines=181> */
[----:B------:R-:W-:Y:S01]  /*d1d0*/  SEL R25, R0, R4, !P5 ;  /* 0x0000000400197207 */ /* 0x000fe20006800000 */
[----:B------:R-:W-:Y:S01]  /*d1e0*/  IMAD R7, R7, UR4, RZ ;  /* 0x0000000407077c24 */ /* 0x000fe2000f8e02ff */
[----:B------:R-:W-:Y:S02]  /*d1f0*/  LEA R138, P1, R174, UR8, 0x2 ;  /* 0x00000008ae8a7c11 */ /* 0x000fe4000f8210ff */
[----:B------:R-:W-:Y:S02]  /*d200*/  LEA.HI.X.SX32 R0, R40, UR11, 0x2, P0 ;  /* 0x0000000b28007c11 */ /* 0x000fe400080f16ff */
[-C--:B---3--:R-:W-:Y:S02]  /*d210*/  LEA R92, P0, R11, R114.reuse, 0x2 ;  /* 0x000000720b5c7211 */ /* 0x088fe400078010ff */
[----:B------:R-:W-:Y:S02]  /*d220*/  LEA R88, P2, R9, R114, 0x2 ;  /* 0x0000007209587211 */ /* 0x000fe400078410ff */
[----:B------:R-:W-:-:S02]  /*d230*/  LEA.HI.X.SX32 R139, R174, UR9, 0x2, P1 ;  /* 0x00000009ae8b7c11 */ /* 0x000fc400088f16ff */
[----:B------:R-:W-:Y:S01]  /*d240*/  LEA R94, P3, R10, R114, 0x2 ;  /* 0x000000720a5e7211 */ /* 0x000fe200078610ff */
[----:B------:R-:W-:Y:S01]  /*d250*/  IMAD R4, R2, UR4, RZ ;  /* 0x0000000402047c24 */ /* 0x000fe2000f8e02ff */
[----:B------:R-:W-:Y:S01]  /*d260*/  LEA.HI.X.SX32 R93, R11, R0, 0x2, P0 ;  /* 0x000000000b5d7211 */ /* 0x000fe200000f16ff */
[----:B------:R-:W-:Y:S01]  /*d270*/  IMAD R3, R6, UR4, RZ ;  /* 0x0000000406037c24 */ /* 0x000fe2000f8e02ff */
[-C--:B------:R-:W-:Y:S01]  /*d280*/  LEA R80, P1, R8, R114.reuse, 0x2 ;  /* 0x0000007208507211 */ /* 0x080fe200078210ff */
[----:B------:R-:W2:Y:S01]  /*d290*/  LDL.LU R2, [R1+0x1850] ;  /* 0x0018500001027983 */ /* 0x000ea20000300800 */
[----:B------:R-:W-:Y:S01]  /*d2a0*/  LEA R90, P6, R7, R114, 0x2 ;  /* 0x00000072075a7211 */ /* 0x000fe200078c10ff */
[----:B------:R-:W-:Y:S01]  /*d2b0*/  IMAD R252, R252, UR4, RZ ;  /* 0x00000004fcfc7c24 */ /* 0x000fe2000f8e02ff */
[-C--:B------:R-:W-:Y:S01]  /*d2c0*/  LEA.HI.X.SX32 R89, R9, R0.reuse, 0x2, P2 ;  /* 0x0000000009597211 */ /* 0x080fe200010f16ff */
[----:B------:R-:W3:Y:S01]  /*d2d0*/  LDL.LU R6, [R1+0x184c] ;  /* 0x00184c0001067983 */ /* 0x000ee20000300800 */
[----:B------:R-:W-:Y:S01]  /*d2e0*/  LEA.HI.X.SX32 R95, R10, R0, 0x2, P3 ;  /* 0x000000000a5f7211 */ /* 0x000fe200018f16ff */
[----:B------:R-:W-:Y:S01]  /*d2f0*/  IMAD R192, R192, UR4, RZ ;  /* 0x00000004c0c07c24 */ /* 0x000fe2000f8e02ff */
[----:B------:R-:W-:Y:S01]  /*d300*/  LEA R76, P5, R5, R114, 0x2 ;  /* 0x00000072054c7211 */ /* 0x000fe200078a10ff */
[----:B------:R-:W-:Y:S01]  /*d310*/  IMAD R199, R199, UR4, RZ ;  /* 0x00000004c7c77c24 */ /* 0x000fe2000f8e02ff */
[----:B------:R-:W-:Y:S01]  /*d320*/  LEA.HI.X.SX32 R81, R8, R0, 0x2, P1 ;  /* 0x0000000008517211 */ /* 0x000fe200008f16ff */
[----:B------:R-:W-:Y:S01]  /*d330*/  STL.64 [R1+0x648], R92 ;  /* 0x0006485c01007387 */ /* 0x000fe20000100a00 */
[----:B------:R-:W-:Y:S01]  /*d340*/  IMAD R200, R200, UR4, RZ ;  /* 0x00000004c8c87c24 */ /* 0x000fe2000f8e02ff */
[-C--:B------:R-:W-:Y:S01]  /*d350*/  LEA R62, P0, R4, R114.reuse, 0x2 ;  /* 0x00000072043e7211 */ /* 0x080fe200078010ff */
[----:B------:R-:W-:Y:S01]  /*d360*/  IMAD.MOV.U32 R9, RZ, RZ, R91 ;  /* 0x000000ffff097224 */ /* 0x000fe200078e005b */
[----:B------:R-:W-:Y:S01]  /*d370*/  STL [R1+0x628], R90 ;  /* 0x0006285a01007387 */ /* 0x000fe20000100800 */
[----:B------:R-:W-:Y:S01]  /*d380*/  LEA R56, P4, R3, R114, 0x2 ;  /* 0x0000007203387211 */ /* 0x000fe200078810ff */
[----:B------:R-:W-:Y:S01]  /*d390*/  IMAD R201, R201, UR4, RZ ;  /* 0x00000004c9c97c24 */ /* 0x000fe2000f8e02ff */
[----:B------:R-:W-:Y:S01]  /*d3a0*/  LEA.HI.X.SX32 R9, R7, R0, 0x2, P6 ;  /* 0x0000000007097211 */ /* 0x000fe200030f16ff */
[----:B------:R1:W-:Y:S01]  /*d3b0*/  STL.64 [R1+0x638], R88 ;  /* 0x0006385801007387 */ /* 0x0003e20000100a00 */
[----:B------:R-:W-:Y:S01]  /*d3c0*/  LEA R98, P3, R252, R114, 0x2 ;  /* 0x00000072fc627211 */ /* 0x000fe200078610ff */
[----:B------:R-:W-:Y:S01]  /*d3d0*/  IMAD R202, R202, UR4, RZ ;  /* 0x00000004caca7c24 */ /* 0x000fe2000f8e02ff */
[-C--:B------:R-:W-:Y:S01]  /*d3e0*/  LEA.HI.X.SX32 R77, R5, R0.reuse, 0x2, P5 ;  /* 0x00000000054d7211 */ /* 0x080fe200028f16ff */
[----:B------:R-:W-:Y:S01]  /*d3f0*/  STL.64 [R1+0x640], R94 ;  /* 0x0006405e01007387 */ /* 0x000fe20000100a00 */
[----:B------:R-:W-:Y:S01]  /*d400*/  LEA.HI.X.SX32 R63, R4, R0, 0x2, P0 ;  /* 0x00000000043f7211 */ /* 0x000fe200000f16ff */
[----:B------:R-:W-:-:S02]  /*d410*/  IMAD R203, R203, UR4, RZ ;  /* 0x00000004cbcb7c24 */ /* 0x000fc4000f8e02ff */
[----:B------:R4:W-:Y:S01]  /*d420*/  STL.64 [R1+0x630], R80 ;  /* 0x0006305001007387 */ /* 0x0009e20000100a00 */
[-C--:B------:R-:W-:Y:S02]  /*d430*/  LEA R10, P6, R200, R114.reuse, 0x2 ;  /* 0x00000072c80a7211 */ /* 0x080fe400078c10ff */
[----:B-1----:R-:W-:Y:S01]  /*d440*/  LEA R88, P2, R192, R114, 0x2 ;  /* 0x00000072c0587211 */ /* 0x002fe200078410ff */
[----:B------:R-:W-:Y:S01]  /*d450*/  IMAD R204, R204, UR4, RZ ;  /* 0x00000004cccc7c24 */ /* 0x000fe2000f8e02ff */
[-C--:B------:R-:W-:Y:S01]  /*d460*/  LEA.HI.X.SX32 R57, R3, R0.reuse, 0x2, P4 ;  /* 0x0000000003397211 */ /* 0x080fe200020f16ff */
[----:B------:R-:W-:Y:S01]  /*d470*/  STL [R1+0x62c], R9 ;  /* 0x00062c0901007387 */ /* 0x000fe20000100800 */
[----:B------:R-:W-:Y:S01]  /*d480*/  LEA.HI.X.SX32 R99, R252, R0, 0x2, P3 ;  /* 0x00000000fc637211 */ /* 0x000fe200018f16ff */
[----:B------:R-:W-:Y:S01]  /*d490*/  IMAD R205, R205, UR4, RZ ;  /* 0x00000004cdcd7c24 */ /* 0x000fe2000f8e02ff */
[-C--:B----4-:R-:W-:Y:S01]  /*d4a0*/  LEA R80, P1, R199, R114.reuse, 0x2 ;  /* 0x00000072c7507211 */ /* 0x090fe200078210ff */
[----:B------:R1:W-:Y:S01]  /*d4b0*/  STL.64 [R1+0x620], R76 ;  /* 0x0006204c01007387 */ /* 0x0003e20000100a00 */
[----:B------:R-:W-:Y:S01]  /*d4c0*/  LEA R96, P5, R201, R114, 0x2 ;  /* 0x00000072c9607211 */ /* 0x000fe200078a10ff */
[----:B------:R-:W-:Y:S01]  /*d4d0*/  IMAD R206, R206, UR4, RZ ;  /* 0x00000004cece7c24 */ /* 0x000fe2000f8e02ff */
[-C--:B------:R-:W-:Y:S01]  /*d4e0*/  LEA.HI.X.SX32 R89, R192, R0.reuse, 0x2, P2 ;  /* 0x00000000c0597211 */ /* 0x080fe200010f16ff */
[----:B------:R-:W-:Y:S01]  /*d4f0*/  IMAD R209, R209, UR4, RZ ;  /* 0x00000004d1d17c24 */ /* 0x000fe2000f8e02ff */
[-C--:B------:R-:W-:Y:S01]  /*d500*/  LEA.HI.X.SX32 R81, R199, R0.reuse, 0x2, P1 ;  /* 0x00000000c7517211 */ /* 0x080fe200008f16ff */
[----:B------:R-:W-:Y:S01]  /*d510*/  IMAD R207, R207, UR4, RZ ;  /* 0x00000004cfcf7c24 */ /* 0x000fe2000f8e02ff */
[----:B------:R4:W-:Y:S01]  /*d520*/  STL.64 [R1+0x618], R62 ;  /* 0x0006183e01007387 */ /* 0x0009e20000100a00 */
[----:B------:R-:W-:Y:S01]  /*d530*/  LEA.HI.X.SX32 R11, R200, R0, 0x2, P6 ;  /* 0x00000000c80b7211 */ /* 0x000fe200030f16ff */
[----:B------:R-:W-:Y:S01]  /*d540*/  IMAD R208, R208, UR4, RZ ;  /* 0x00000004d0d07c24 */ /* 0x000fe2000f8e02ff */
[----:B-1----:R-:W-:Y:S01]  /*d550*/  LEA R76, P0, R202, R114, 0x2 ;  /* 0x00000072ca4c7211 */ /* 0x002fe200078010ff */
[----:B------:R1:W-:Y:S01]  /*d560*/  STL.64 [R1+0x610], R56 ;  /* 0x0006103801007387 */ /* 0x0003e20000100a00 */
[----:B------:R-:W-:-:S02]  /*d570*/  LEA.HI.X.SX32 R97, R201, R0, 0x2, P5 ;  /* 0x00000000c9617211 */ /* 0x000fc400028f16ff */
[-C--:B------:R-:W-:Y:S01]  /*d580*/  LEA R94, P2, R205, R114.reuse, 0x2 ;  /* 0x00000072cd5e7211 */ /* 0x080fe200078410ff */
[----:B------:R-:W-:Y:S01]  /*d590*/  STL.64 [R1+0x608], R98 ;  /* 0x0006086201007387 */ /* 0x000fe20000100a00 */
[----:B----4-:R-:W-:-:S03]  /*d5a0*/  LEA R62, P4, R203, R114, 0x2 ;  /* 0x00000072cb3e7211 */ /* 0x010fc600078810ff */
[----:B------:R4:W-:Y:S01]  /*d5b0*/  STL.64 [R1+0x600], R88 ;  /* 0x0006005801007387 */ /* 0x0009e20000100a00 */
[----:B------:R-:W-:Y:S02]  /*d5c0*/  LEA.HI.X.SX32 R77, R202, R0, 0x2, P0 ;  /* 0x00000000ca4d7211 */ /* 0x000fe400000f16ff */
[-C--:B-1----:R-:W-:Y:S01]  /*d5d0*/  LEA R56, P3, R204, R114.reuse, 0x2 ;  /* 0x00000072cc387211 */ /* 0x082fe200078610ff */
[----:B------:R1:W-:Y:S01]  /*d5e0*/  STL.64 [R1+0x5f8], R80 ;  /* 0x0005f85001007387 */ /* 0x0003e20000100a00 */
[----:B------:R-:W-:Y:S01]  /*d5f0*/  LEA R4, P0, R209, R114, 0x2 ;  /* 0x00000072d1047211 */ /* 0x000fe200078010ff */
[----:B------:R-:W-:Y:S01]  /*d600*/  IMAD R210, R210, UR4, RZ ;  /* 0x00000004d2d27c24 */ /* 0x000fe2000f8e02ff */
[-C--:B------:R-:W-:Y:S01]  /*d610*/  LEA.HI.X.SX32 R63, R203, R0.reuse, 0x2, P4 ;  /* 0x00000000cb3f7211 */ /* 0x080fe200020f16ff */
[----:B------:R1:W-:Y:S01]  /*d620*/  STL.64 [R1+0x5f0], R10 ;  /* 0x0005f00a01007387 */ /* 0x0003e20000100a00 */
[----:B------:R-:W-:Y:S02]  /*d630*/  LEA.HI.X.SX32 R57, R204, R0, 0x2, P3 ;  /* 0x00000000cc397211 */ /* 0x000fe400018f16ff */
[----:B----4-:R-:W-:Y:S01]  /*d640*/  LEA R88, P1, R206, R114, 0x2 ;  /* 0x00000072ce587211 */ /* 0x010fe200078210ff */
[----:B------:R-:W-:Y:S01]  /*d650*/  IMAD R211, R211, UR4, RZ ;  /* 0x00000004d3d37c24 */ /* 0x000fe2000f8e02ff */
[----:B------:R-:W-:Y:S01]  /*d660*/  STL.64 [R1+0x5e8], R96 ;  /* 0x0005e86001007387 */ /* 0x000fe20000100a00 */
[----:B------:R-:W-:-:S02]  /*d670*/  LEA.HI.X.SX32 R95, R205, R0, 0x2, P2 ;  /* 0x00000000cd5f7211 */ /* 0x000fc400010f16ff */
[-C--:B-1----:R-:W-:Y:S01]  /*d680*/  LEA R80, P6, R207, R114.reuse, 0x2 ;  /* 0x00000072cf507211 */ /* 0x082fe200078c10ff */
[----:B------:R-:W-:Y:S01]  /*d690*/  IMAD R212, R212, UR4, RZ ;  /* 0x00000004d4d47c24 */ /* 0x000fe2000f8e02ff */
[----:B------:R1:W-:Y:S01]  /*d6a0*/  STL.64 [R1+0x5e0], R76 ;  /* 0x0005e04c01007387 */ /* 0x0003e20000100a00 */
[----:B------:R-:W-:Y:S01]  /*d6b0*/  LEA R10, P5, R208, R114, 0x2 ;  /* 0x00000072d00a7211 */ /* 0x000fe200078a10ff */
[----:B------:R-:W-:Y:S01]  /*d6c0*/  IMAD R213, R213, UR4, RZ ;  /* 0x00000004d5d57c24 */ /* 0x000fe2000f8e02ff */
[-C--:B------:R-:W-:Y:S01]  /*d6d0*/  LEA.HI.X.SX32 R89, R206, R0.reuse, 0x2, P1 ;  /* 0x00000000ce597211 */ /* 0x080fe200008f16ff */
[----:B------:R-:W-:Y:S01]  /*d6e0*/  STL [R1+0x5a8], R4 ;  /* 0x0005a80401007387 */ /* 0x000fe20000100800 */
[-C--:B------:R-:W-:Y:S01]  /*d6f0*/  LEA.HI.X.SX32 R81, R207, R0.reuse, 0x2, P6 ;  /* 0x00000000cf517211 */ /* 0x080fe200030f16ff */
[----:B------:R-:W-:Y:S01]  /*d700*/  IMAD R214, R214, UR4, RZ ;  /* 0x00000004d6d67c24 */ /* 0x000fe2000f8e02ff */
[----:B------:R-:W-:Y:S01]  /*d710*/  LEA.HI.X.SX32 R11, R208, R0, 0x2, P5 ;  /* 0x00000000d00b7211 */ /* 0x000fe200028f16ff */
[----:B------:R4:W-:Y:S01]  /*d720*/  STL.64 [R1+0x5d8], R62 ;  /* 0x0005d83e01007387 */ /* 0x0009e20000100a00 */
[----:B------:R-:W-:Y:S01]  /*d730*/  IMAD R215, R215, UR4, RZ ;  /* 0x00000004d7d77c24 */ /* 0x000fe2000f8e02ff */
[----:B-1----:R-:W-:-:S02]  /*d740*/  LEA R76, P4, R210, R114, 0x2 ;  /* 0x00000072d24c7211 */ /* 0x002fc400078810ff */
[----:B------:R1:W-:Y:S01]  /*d750*/  STL.64 [R1+0x5d0], R56 ;  /* 0x0005d03801007387 */ /* 0x0003e20000100a00 */
[----:B------:R-:W-:Y:S01]  /*d760*/  IMAD R216, R216, UR4, RZ ;  /* 0x00000004d8d87c24 */ /* 0x000fe2000f8e02ff */
[----:B------:R-:W-:Y:S01]  /*d770*/  LEA R204, P1, R213, R114, 0x2 ;  /* 0x00000072d5cc7211 */ /* 0x000fe200078210ff */
[----:B------:R-:W-:Y:S01]  /*d780*/  IMAD.MOV.U32 R207, RZ, RZ, R5 ;  /* 0x000000ffffcf7224 */ /* 0x000fe200078e0005 */
[----:B------:R-:W-:Y:S01]  /*d790*/  STL.64 [R1+0x5c8], R94 ;  /* 0x0005c85e01007387 */ /* 0x000fe20000100a00 */
[----:B------:R-:W-:Y:S02]  /*d7a0*/  LEA.HI.X.SX32 R207, R209, R0, 0x2, P0 ;  /* 0x00000000d1cf7211 */ /* 0x000fe400000f16ff */
[-C--:B----4-:R-:W-:Y:S01]  /*d7b0*/  LEA R62, P3, R211, R114.reuse, 0x2 ;  /* 0x00000072d33e7211 */ /* 0x090fe200078610ff */
[----:B------:R-:W-:Y:S01]  /*d7c0*/  STL.64 [R1+0x5c0], R88 ;  /* 0x0005c05801007387 */ /* 0x000fe20000100a00 */
[----:B------:R-:W-:Y:S01]  /*d7d0*/  IMAD R217, R217, UR4, RZ ;  /* 0x00000004d9d97c24 */ /* 0x000fe2000f8e02ff */
[----:B-1----:R-:W-:-:S02]  /*d7e0*/  LEA R56, P2, R212, R114, 0x2 ;  /* 0x00000072d4387211 */ /* 0x002fc400078410ff */
[----:B------:R1:W-:Y:S01]  /*d7f0*/  STL.64 [R1+0x5b8], R80 ;  /* 0x0005b85001007387 */ /* 0x0003e20000100a00 */
[-C--:B------:R-:W-:Y:S01]  /*d800*/  LEA.HI.X.SX32 R77, R210, R0.reuse, 0x2, P4 ;  /* 0x00000000d24d7211 */ /* 0x080fe200020f16ff */
[----:B------:R-:W-:Y:S01]  /*d810*/  IMAD R218, R218, UR4, RZ ;  /* 0x00000004dada7c24 */ /* 0x000fe2000f8e02ff */
[-C--:B------:R-:W-:Y:S01]  /*d820*/  LEA.HI.X.SX32 R63, R211, R0.reuse, 0x2, P3 ;  /* 0x00000000d33f7211 */ /* 0x080fe200018f16ff */
[----:B------:R4:W-:Y:S01]  /*d830*/  STL.64 [R1+0x5b0], R10 ;  /* 0x0005b00a01007387 */ /* 0x0009e20000100a00 */
[--C-:B------:R-:W-:Y:S01]  /*d840*/  IMAD.MOV.U32 R206, RZ, RZ, R4.reuse ;  /* 0x000000ffffce7224 */ /* 0x100fe200078e0004 */
[-C--:B------:R-:W-:Y:S01]  /*d850*/  LEA.HI.X.SX32 R57, R212, R0.reuse, 0x2, P2 ;  /* 0x00000000d4397211 */ /* 0x080fe200010f16ff */
[----:B------:R-:W-:Y:S01]  /*d860*/  IMAD R219, R219, UR4, RZ ;  /* 0x00000004dbdb7c24 */ /* 0x000fe2000f8e02ff */
[----:B------:R-:W-:Y:S01]  /*d870*/  LEA.HI.X.SX32 R205, R213, R0, 0x2, P1 ;  /* 0x00000000d5cd7211 */ /* 0x000fe200008f16ff */
[----:B------:R-:W-:Y:S01]  /*d880*/  IMAD.MOV.U32 R206, RZ, RZ, R4 ;  /* 0x000000ffffce7224 */ /* 0x000fe200078e0004 */
[-C--:B-1----:R-:W-:Y:S01]  /*d890*/  LEA R80, P6, R214, R114.reuse, 0x2 ;  /* 0x00000072d6507211 */ /* 0x082fe200078c10ff */
[----:B------:R-:W-:Y:S01]  /*d8a0*/  IMAD R220, R220, UR4, RZ ;  /* 0x00000004dcdc7c24 */ /* 0x000fe2000f8e02ff */
[----:B------:R-:W-:-:S02]  /*d8b0*/  LEA R4, P0, R216, R114, 0x2 ;  /* 0x00000072d8047211 */ /* 0x000fc400078010ff */
[----:B----4-:R-:W-:Y:S01]  /*d8c0*/  LEA R10, P5, R215, R114, 0x2 ;  /* 0x00000072d70a7211 */ /* 0x010fe200078a10ff */
[----:B------:R-:W-:Y:S01]  /*d8d0*/  IMAD R221, R221, UR4, RZ ;  /* 0x00000004dddd7c24 */ /* 0x000fe2000f8e02ff */
[----:B------:R-:W-:Y:S01]  /*d8e0*/  STL [R1+0x5ac], R207 ;  /* 0x0005accf01007387 */ /* 0x000fe20000100800 */
[----:B------:R-:W-:Y:S01]  /*d8f0*/  LEA.HI.X.SX32 R81, R214, R0, 0x2, P6 ;  /* 0x00000000d6517211 */ /* 0x000fe200030f16ff */
[----:B------:R-:W-:Y:S01]  /*d900*/  IMAD R222, R222, UR4, RZ ;  /* 0x00000004dede7c24 */ /* 0x000fe2000f8e02ff */
[----:B------:R-:W-:Y:S01]  /*d910*/  LEA R202, P4, R217, R114, 0x2 ;  /* 0x00000072d9ca7211 */ /* 0x000fe200078810ff */
[----:B------:R1:W-:Y:S01]  /*d920*/  STL.64 [R1+0x5a0], R76 ;  /* 0x0005a04c01007387 */ /* 0x0003e20000100a00 */
[-C--:B------:R-:W-:Y:S01]  /*d930*/  LEA.HI.X.SX32 R11, R215, R0.reuse, 0x2, P5 ;  /* 0x00000000d70b7211 */ /* 0x080fe200028f16ff */
[----:B------:R-:W-:Y:S01]  /*d940*/  IMAD R223, R223, UR4, RZ ;  /* 0x00000004dfdf7c24 */ /* 0x000fe2000f8e02ff */
[----:B------:R-:W-:Y:S01]  /*d950*/  LEA.HI.X.SX32 R5, R216, R0, 0x2, P0 ;  /* 0x00000000d8057211 */ /* 0x000fe200000f16ff */
[----:B------:R4:W-:Y:S01]  /*d960*/  STL.64 [R1+0x598], R62 ;  /* 0x0005983e01007387 */ /* 0x0009e20000100a00 */
[----:B------:R-:W-:Y:S01]  /*d970*/  IMAD R224, R224, UR4, RZ ;  /* 0x00000004e0e07c24 */ /* 0x000fe2000f8e02ff */
[----:B------:R-:W-:-:S02]  /*d980*/  LEA R200, P6, R221, R114, 0x2 ;  /* 0x00000072ddc87211 */ /* 0x000fc400078c10ff */
[----:B------:R4:W-:Y:S01]  /*d990*/  STL.64 [R1+0x590], R56 ;  /* 0x0005903801007387 */ /* 0x0009e20000100a00 */
[----:B------:R-:W-:Y:S02]  /*d9a0*/  LEA.HI.X.SX32 R203, R217, R0, 0x2, P4 ;  /* 0x00000000d9cb7211 */ /* 0x000fe400020f16ff */
[-C--:B-1----:R-:W-:Y:S01]  /*d9b0*/  LEA R76, P3, R218, R114.reuse, 0x2 ;  /* 0x00000072da4c7211 */ /* 0x082fe200078610ff */
[----:B------:R-:W-:Y:S01]  /*d9c0*/  STL.64 [R1+0x588], R204 ;  /* 0x000588cc01007387 */ /* 0x000fe20000100a00 */
[----:B----4-:R-:W-:-:S03]  /*d9d0*/  LEA R62, P2, R219, R114, 0x2 ;  /* 0x00000072db3e7211 */ /* 0x010fc600078410ff */
[----:B------:R1:W-:Y:S01]  /*d9e0*/  STL.64 [R1+0x580], R80 ;  /* 0x0005805001007387 */ /* 0x0003e20000100a00 */
[----:B------:R-:W-:Y:S02]  /*d9f0*/  LEA.HI.X.SX32 R77, R218, R0, 0x2, P3 ;  /* 0x00000000da4d7211 */ /* 0x000fe400018f16ff */
[C---:B------:R-:W-:Y:S01]  /*da00*/  LEA R56, P1, R220.reuse, R114, 0x2 ;  /* 0x00000072dc387211 */ /* 0x040fe200078210ff */
[----:B------:R4:W-:Y:S01]  /*da10*/  STL.64 [R1+0x578], R10 ;  /* 0x0005780a01007387 */ /* 0x0009e20000100a00 */
[-C--:B------:R-:W-:Y:S01]  /*da20*/  LEA.HI.X.SX32 R63, R219, R0.reuse, 0x2, P2 ;  /* 0x00000000db3f7211 */ /* 0x080fe200010f16ff */
[----:B------:R-:W-:Y:S01]  /*da30*/  IMAD R225, R225, UR4, RZ ;  /* 0x00000004e1e17c24 */ /* 0x000fe2000f8e02ff */
[----:B------:R-:W-:Y:S01]  /*da40*/  LEA.HI.X.SX32 R57, R220, R0, 0x2, P1 ;  /* 0x00000000dc397211 */ /* 0x000fe200008f16ff */
[----:B------:R4:W-:Y:S01]  /*da50*/  STL.64 [R1+0x570], R4 ;  /* 0x0005700401007387 */ /* 0x0009e20000100a00 */
[----:B------:R-:W-:Y:S01]  /*da60*/  IMAD R226, R226, UR4, RZ ;  /* 0x00000004e2e27c24 */ /* 0x000fe2000f8e02ff */
[----:B-1----:R-:W-:Y:S01]  /*da70*/  LEA R80, P5, R222, R114, 0x2 ;  /* 0x00000072de507211 */ /* 0x002fe200078a10ff */
[----:B------:R-:W-:Y:S01]  /*da80*/  IMAD R227, R227, UR4, RZ ;  /* 0x00000004e3e37c24 */ /* 0x000fe2000f8e02ff */
[----:B------:R-:W-:-:S02]  /*da90*/  LEA.HI.X.SX32 R201, R221, R0, 0x2, P6 ;  /* 0x00000000ddc97211 */ /* 0x000fc400030f16ff */
[C---:B----4-:R-:W-:Y:S01]  /*daa0*/  LEA R10, P0, R223.reuse, R114, 0x2 ;  /* 0x00000072df0a7211 */ /* 0x050fe200078010ff */
[----:B------:R-:W-:Y:S01]  /*dab0*/  STL.64 [R1+0x568], R202 ;  /* 0x000568ca01007387 */ /* 0x000fe20000100a00 */
[----:B------:R-:W-:Y:S02]  /*dac0*/  LEA.HI.X.SX32 R81, R222, R0, 0x2, P5 ;  /* 0x00000000de517211 */ /* 0x000fe400028f16ff */
[----:B------:R-:W-:Y:S01]  /*dad0*/  LEA R4, P4, R224, R114, 0x2 ;  /* 0x00000072e0047211 */ /* 0x000fe200078810ff */
[----:B------:R-:W-:Y:S01]  /*dae0*/  IMAD R228, R228, UR4, RZ ;  /* 0x00000004e4e47c24 */ /* 0x000fe2000f8e02ff */
[----:B------:R1:W-:Y:S01]  /*daf0*/  STL.64 [R1+0x560], R76 ;  /* 0x0005604c01007387 */ /* 0x0003e20000100a00 */
[----:B------:R-:W-:Y:S01]  /*db00*/  LEA.HI.X.SX32 R11, R223, R0, 0x2, P0 ;  /* 0x00000000df0b7211 */ /* 0x000fe200000f16ff */
[----:B------:R-:W-:Y:S01]  /*db10*/  IMAD R230, R230, UR4, RZ ;  /* 0x00000004e6e67c24 */ /* 0x000fe2000f8e02ff */
[----:B------:R-:W-:Y:S01]  /*db20*/  LEA R210, P3, R225, R114, 0x2 ;  /* 0x00000072e1d27211 */ /* 0x000fe200078610ff */
[----:B------:R4:W-:Y:S01]  /*db30*/  STL.64 [R1+0x558], R62 ;  /* 0x0005583e01007387 */ /* 0x0009e20000100a00 */
[----:B------:R-:W-:Y:S01]  /*db40*/  IMAD R229, R229, UR4, RZ ;  /* 0x00000004e5e57c24 */ /* 0x000fe2000f8e02ff */
[-C--:B------:R-:W-:Y:S01]  /*db50*/  LEA.HI.X.SX32 R5, R224, R0.reuse, 0x2, P4 ;  /* 0x00000000e0057211 */ /* 0x080fe200020f16ff */
[----:B------:R-:W-:Y:S01]  /*db60*/  IMAD R231, R231, UR4, RZ ;  /* 0x00000004e7e77c24 */ /* 0x000fe2000f8e02ff */
[----:B------:R4:W-:Y:S01]  /*db70*/  STL.64 [R1+0x550], R56 ;  /* 0x0005503801007387 */ /* 0x0009e20000100a00 */
[----:B------:R-:W-:-:S02]  /*db80*/  LEA.HI.X.SX32 R211, R225, R0, 0x2, P3 ;  /* 0x00000000e1d37211 */ /* 0x000fc400018f16ff */
[-C--:B-1----:R-:W-:Y:S01]  /*db90*/  LEA R76, P2, R226, R114.reuse, 0x2 ;  /* 0x00000072e24c7211 */ /* 0x082fe200078410ff */
[----:B------:R-:W-:Y:S01]  /*dba0*/  STL.64 [R1+0x548], R200 ;  /* 0x000548c801007387 */ /* 0x000fe20000100a00 */
[----:B----4-:R-:W-:-:S03]  /*dbb0*/  LEA R62, P1, R227, R114, 0x2 ;  /* 0x00000072e33e7211 */ /* 0x010fc600078210ff */
[----:B------:R-:W-:Y:S01]  /*dbc0*/  STL.64 [R1+0x540], R80 ;  /* 0x0005405001007387 */ /* 0x000fe20000100a00 */
[----:B------:R-:W-:Y:S01]  /*dbd0*/  IMAD R232, R232, UR4, RZ ;  /* 0x00000004e8e87c24 */ /* 0x000fe2000f8e02ff */
[-C--:B------:R-:W-:Y:S02]  /*dbe0*/  LEA R56, P6, R228, R114.reuse, 0x2 ;  /* 0x00000072e4387211 */ /* 0x080fe400078c10ff */
[----:B------:R1:W-:Y:S01]  /*dbf0*/  STL.64 [R1+0x538], R10 ;  /* 0x0005380a01007387 */ /* 0x0003e20000100a00 */
[----:B------:R-:W-:Y:S01]  /*dc00*/  LEA R212, P5, R229, R114, 0x2 ;  /* 0x00000072e5d47211 */ /* 0x000fe200078a10ff */
[----:B------:R-:W-:Y:S01]  /*dc10*/  IMAD R233, R233, UR4, RZ ;  /* 0x00000004e9e97c24 */ /* 0x000fe2000f8e02ff */
[-C--:B------:R-:W-:Y:S01]  /*dc20*/  LEA.HI.X.SX32 R77, R226, R0.reuse, 0x2, P2 ;  /* 0x00000000e24d7211 */ /* 0x080fe200010f16ff */
[----:B------:R4:W-:Y:S01]  /*dc30*/  STL.64 [R1+0x530], R4 ;  /* 0x0005300401007387 */ /* 0x0009e20000100a00 */
[-C--:B------:R-:W-:Y:S01]  /*dc40*/  LEA.HI.X.SX32 R63, R227, R0.reuse, 0x2, P1 ;  /* 0x00000000e33f7211 */ /* 0x080fe200008f16ff */
[----:B------:R-:W-:Y:S01]  /*dc50*/  IMAD R234, R234, UR4, RZ ;  /* 0x00000004eaea7c24 */ /* 0x000fe2000f8e02ff */
[----:B------:R-:W-:Y:S01]  /*dc60*/  LEA.HI.X.SX32 R57, R228, R0, 0x2, P6 ;  /* 0x00000000e4397211 */ /* 0x000fe200030f16ff */
[----:B------:R-:W-:Y:S01]  /*dc70*/  IMAD R235, R235, UR4, RZ ;  /* 0x00000004ebeb7c24 */ /* 0x000fe2000f8e02ff */
[-C--:B-1----:R-:W-:Y:S01]  /*dc80*/  LEA R10, P0, R230, R114.reuse, 0x2 ;  /* 0x00000072e60a7211 */ /* 0x082fe200078010ff */
[----:B------:R-:W-:Y:S01]  /*dc90*/  IMAD R236, R236, UR4, RZ ;  /* 0x00000004ecec7c24 */ /* 0x000fe2000f8e02ff */
[----:B----4-:R-:W-:Y:S01]  /*dca0*/  LEA R4, P4, R231, R114, 0x2 ;  /* 0x00000072e7047211 */ /* 0x010fe200078810ff */
[----:B------:R-:W-:Y:S01]  /*dcb0*/  STL.64 [R1+0x528], R210 ;  /* 0x000528d201007387 */ /* 0x000fe20000100a00 */
[-C--:B------:R-:W-:Y:S01]  /*dcc0*/  LEA.HI.X.SX32 R11, R230, R0.reuse, 0x2, P0 ;  /* 0x00000000e60b7211 */ /* 0x080fe200000f16ff */
[----:B------:R-:W-:Y:S01]  /*dcd0*/  IMAD R237, R237, UR4, RZ ;  /* 0x00000004eded7c24 */ /* 0x000fe2000f8e02ff */
[----:B------:R-:W-:Y:S01]  /*dce0*/  LEA.HI.X.SX32 R213, R229, R0, 0x2, P5 ;  /* 0x00000000e5d57211 */ /* 0x000fe200028f16ff */
[----:B------:R1:W-:Y:S01]  /*dcf0*/  STL.64 [R1+0x520], R76 ;  /* 0x0005204c01007387 */ /* 0x0003e20000100a00 */
[----:B------:R-:W-:Y:S01]  /*dd00*/  LEA R88, P3, R232, R114, 0x2 ;  /* 0x00000072e8587211 */ /* 0x000fe200078610ff */
[----:B------:R-:W-:Y:S01]  /*dd10*/  IMAD R238, R238, UR4, RZ ;  /* 0x00000004eeee7c24 */ /* 0x000fe2000f8e02ff */
[----:B------:R-:W-:Y:S01]  /*dd20*/  LEA.HI.X.SX32 R5, R231, R0, 0x2, P4 ;  /* 0x00000000e7057211 */ /* 0x000fe200020f16ff */
[----:B------:R4:W-:Y:S01]  /*dd30*/  STL.64 [R1+0x518], R62 ;  /* 0x0005183e01007387 */ /* 0x0009e20000100a00 */
[----:B------:R-:W-:-:S03]  /*dd40*/  LEA R80, P2, R233, R114, 0x2 ;  /* 0x00000072e9507211 */ /* 0x000fc600078410ff */
[----:B------:R4:W-:Y:S01]  /*dd50*/  STL.64 [R1+0x510], R56 ;  /* 0x0005103801007387 */ /* 0x0009e20000100a00 */
[----:B------:R-:W-:Y:S02]  /*dd60*/  LEA.HI.X.SX32 R89, R232, R0, 0x2, P3 ;  /* 0x00000000e8597211 */ /* 0x000fe400018f16ff */
[-C--:B-1----:R-:W-:Y:S01]  /*dd70*/  LEA R76, P1, R234, R114.reuse, 0x2 ;  /* 0x00000072ea4c7211 */ /* 0x082fe200078210ff */
[----:B------:R1:W-:Y:S01]  /*dd80*/  STL.64 [R1+0x500], R10 ;  /* 0x0005000a01007387 */ /* 0x0003e20000100a00 */
[----:B------:R-:W-:Y:S01]  /*dd90*/  IMAD R239, R239, UR4, RZ ;  /* 0x00000004efef7c24 */ /* 0x000fe2000f8e02ff */
[----:B----4-:R-:W-:Y:S02]  /*dda0*/  LEA R62, P6, R235, R114, 0x2 ;  /* 0x00000072eb3e7211 */ /* 0x010fe400078c10ff */
[----:B------:R-:W-:Y:S01]  /*ddb0*/  STL.64 [R1+0x508], R212 ;  /* 0x000508d401007387 */ /* 0x000fe20000100a00 */
[----:B------:R-:W-:Y:S02]  /*ddc0*/  LEA.HI.X.SX32 R81, R233, R0, 0x2, P2 ;  /* 0x00000000e9517211 */ /* 0x000fe400010f16ff */
[----:B------:R-:W-:Y:S01]  /*ddd0*/  LEA R56, P5, R236, R114, 0x2 ;  /* 0x00000072ec387211 */ /* 0x000fe200078a10ff */
[----:B------:R4:W-:Y:S01]  /*dde0*/  STL.64 [R1+0x4f8], R4 ;  /* 0x0004f80401007387 */ /* 0x0009e20000100a00 */
[----:B------:R-:W-:Y:S01]  /*ddf0*/  IMAD R240, R240, UR4, RZ ;  /* 0x00000004f0f07c24 */ /* 0x000fe2000f8e02ff */
[----:B------:R-:W-:-:S02]  /*de00*/  LEA.HI.X.SX32 R77, R234, R0, 0x2, P1 ;  /* 0x00000000ea4d7211 */ /* 0x000fc400008f16ff */
[----:B-1----:R-:W-:Y:S01]  /*de10*/  LEA R10, P0, R237, R114, 0x2 ;  /* 0x00000072ed0a7211 */ /* 0x002fe200078010ff */
[----:B------:R-:W-:Y:S01]  /*de20*/  IMAD R241, R241, UR4, RZ ;  /* 0x00000004f1f17c24 */ /* 0x000fe2000f8e02ff */
[-C--:B------:R-:W-:Y:S01]  /*de30*/  LEA.HI.X.SX32 R63, R235, R0.reuse, 0x2, P6 ;  /* 0x00000000eb3f7211 */ /* 0x080fe200030f16ff */
[----:B------:R-:W-:Y:S01]  /*de40*/  IMAD R242, R242, UR4, RZ ;  /* 0x00000004f2f27c24 */ /* 0x000fe2000f8e02ff */
[----:B------:R-:W-:Y:S01]  /*de50*/  LEA.HI.X.SX32 R57, R236, R0, 0x2, P5 ;  /* 0x00000000ec397211 */ /* 0x000fe200028f16ff */
[----:B------:R-:W-:Y:S01]  /*de60*/  IMAD R243, R243, UR4, RZ ;  /* 0x00000004f3f37c24 */ /* 0x000fe2000f8e02ff */
[----:B----4-:R-:W-:Y:S01]  /*de70*/  LEA R4, P4, R238, R114, 0x2 ;  /* 0x00000072ee047211 */ /* 0x010fe200078810ff */
[----:B------:R1:W-:Y:S01]  /*de80*/  STL.64 [R1+0x4f0], R88 ;  /* 0x0004f05801007387 */ /* 0x0003e20000100a00 */
[-C--:B------:R-:W-:Y:S01]  /*de90*/  LEA.HI.X.SX32 R11, R237, R0.reuse, 0x2, P0 ;  /* 0x00000000ed0b7211 */ /* 0x080fe200000f16ff */
[----:B------:R-:W-:Y:S01]  /*dea0*/  IMAD R244, R244, UR4, RZ ;  /* 0x00000004f4f47c24 */ /* 0x000fe2000f8e02ff */
[----:B------:R-:W-:Y:S01]  /*deb0*/  LEA.HI.X.SX32 R5, R238, R0, 0x2, P4 ;  /* 0x00000000ee057211 */ /* 0x000fe200020f16ff */
[----:B------:R4:W-:Y:S01]  /*dec0*/  STL.64 [R1+0x4e8], R80 ;  /* 0x0004e85001007387 */ /* 0x0009e20000100a00 */
[----:B------:R-:W-:-:S03]  /*ded0*/  IMAD R245, R245, UR4, RZ ;  /* 0x00000004f5f57c24 */ /* 0x000fc6000f8e02ff */
[----:B------:R4:W-:Y:S01]  /*dee0*/  STL.64 [R1+0x4e0], R76 ;  /* 0x0004e04c01007387 */ /* 0x0009e20000100a00 */
[----:B-1----:R-:W-:-:S03]  /*def0*/  LEA R88, P3, R239, R114, 0x2 ;  /* 0x00000072ef587211 */ /* 0x002fc600078610ff */
[----:B------:R1:W-:Y:S01]  /*df00*/  STL.64 [R1+0x4d8], R62 ;  /* 0x0004d83e01007387 */ /* 0x0003e20000100a00 */
[----:B----4-:R-:W-:-:S03]  /*df10*/  LEA R80, P2, R240, R114, 0x2 ;  /* 0x00000072f0507211 */ /* 0x010fc600078410ff */
[----:B------:R4:W-:Y:S01]  /*df20*/  STL.64 [R1+0x4d0], R56 ;  /* 0x0004d03801007387 */ /* 0x0009e20000100a00 */
[----:B------:R-:W-:Y:S02]  /*df30*/  LEA.HI.X.SX32 R89, R239, R0, 0x2, P3 ;  /* 0x00000000ef597211 */ /* 0x000fe400018f16ff */
[----:B------:R-:W-:Y:S01]  /*df40*/  LEA R76, P1, R241, R114, 0x2 ;  /* 0x00000072f14c7211 */ /* 0x000fe200078210ff */
[----:B------:R4:W-:Y:S01]  /*df50*/  STL.64 [R1+0x4c8], R10 ;  /* 0x0004c80a01007387 */ /* 0x0009e20000100a00 */
[----:B------:R-:W-:Y:S01]  /*df60*/  IMAD R246, R246, UR4, RZ ;  /* 0x00000004f6f67c24 */ /* 0x000fe2000f8e02ff */
[----:B------:R-:W-:Y:S02]  /*df70*/  LEA.HI.X.SX32 R81, R240, R0, 0x2, P2 ;  /* 0x00000000f0517211 */ /* 0x000fe400010f16ff */
[-C--:B-1----:R-:W-:Y:S01]  /*df80*/  LEA R62, P6, R242, R114.reuse, 0x2 ;  /* 0x00000072f23e7211 */ /* 0x082fe200078c10ff */
[----:B------:R1:W-:Y:S01]  /*df90*/  STL.64 [R1+0x4c0], R4 ;  /* 0x0004c00401007387 */ /* 0x0003e20000100a00 */
[----:B------:R-:W-:Y:S01]  /*dfa0*/  IMAD R247, R247, UR4, RZ ;  /* 0x00000004f7f77c24 */ /* 0x000fe2000f8e02ff */
[----:B----4-:R-:W-:Y:S01]  /*dfb0*/  LEA R56, P5, R243, R114, 0x2 ;  /* 0x00000072f3387211 */ /* 0x010fe200078a10ff */
[----:B------:R-:W-:Y:S01]  /*dfc0*/  IMAD R248, R248, UR4, RZ ;  /* 0x00000004f8f87c24 */ /* 0x000fe2000f8e02ff */
[----:B------:R-:W-:-:S02]  /*dfd0*/  LEA.HI.X.SX32 R77, R241, R0, 0x2, P1 ;  /* 0x00000000f14d7211 */ /* 0x000fc400008f16ff */
[----:B------:R-:W-:Y:S01]  /*dfe0*/  LEA R10, P0, R244, R114, 0x2 ;  /* 0x00000072f40a7211 */ /* 0x000fe200078010ff */
[----:B------:R-:W-:Y:S01]  /*dff0*/  IMAD R249, R249, UR4, RZ ;  /* 0x00000004f9f97c24 */ /* 0x000fe2000f8e02ff */
[----:B------:R-:W-:Y:S02]  /*e000*/  LEA.HI.X.SX32 R63, R242, R0, 0x2, P6 ;  /* 0x00000000f23f7211 */ /* 0x000fe400030f16ff */
[----:B-1----:R-:W-:Y:S01]  /*e010*/  LEA R4, P4, R245, R114, 0x2 ;  /* 0x00000072f5047211 */ /* 0x002fe200078810ff */
[----:B------:R-:W-:Y:S01]  /*e020*/  IMAD R250, R250, UR4, RZ ;  /* 0x00000004fafa7c24 */ /* 0x000fe2000f8e02ff */
[-C--:B------:R-:W-:Y:S01]  /*e030*/  LEA.HI.X.SX32 R57, R243, R0.reuse, 0x2, P5 ;  /* 0x00000000f3397211 */ /* 0x080fe200028f16ff */
        /* <DEDUP_REMOVED lines=12> */
[C---:B--2---:R-:W-:Y:S01]  /*e100*/  LEA R76, P1, R248.reuse, R114, 0x2 ;  /* 0x00000072f84c7211 */ /* 0x044fe200078210ff */
[----:B------:R2:W-:Y:S01]  /*e110*/  STL.64 [R1+0x490], R10 ;  /* 0x0004900a01007387 */ /* 0x0005e20000100a00 */
[----:B------:R-:W-:Y:S02]  /*e120*/  LEA.HI.X.SX32 R81, R247, R0, 0x2, P2 ;  /* 0x00000000f7517211 */ /* 0x000fe400010f16ff */
[C---:B-1----:R-:W-:Y:S01]  /*e130*/  LEA R62, P6, R249.reuse, R114, 0x2 ;  /* 0x00000072f93e7211 */ /* 0x042fe200078c10ff */
[----:B------:R1:W-:Y:S01]  /*e140*/  STL.64 [R1+0x488], R4 ;  /* 0x0004880401007387 */ /* 0x0003e20000100a00 */
[----:B------:R-:W-:Y:S02]  /*e150*/  LEA.HI.X.SX32 R77, R248, R0, 0x2, P1 ;  /* 0x00000000f84d7211 */ /* 0x000fe400008f16ff */
[----:B----4-:R-:W-:Y:S01]  /*e160*/  LEA R56, P5, R250, R114, 0x2 ;  /* 0x00000072fa387211 */ /* 0x010fe200078a10ff */
[----:B------:R-:W-:Y:S01]  /*e170*/  IMAD R190, R190, UR4, RZ ;  /* 0x00000004bebe7c24 */ /* 0x000fe2000f8e02ff */
[----:B------:R-:W-:-:S02]  /*e180*/  LEA.HI.X.SX32 R63, R249, R0, 0x2, P6 ;  /* 0x00000000f93f7211 */ /* 0x000fc400030f16ff */
[----:B--2---:R-:W-:Y:S01]  /*e190*/  LEA R10, P0, R188, R114, 0x2 ;  /* 0x00000072bc0a7211 */ /* 0x004fe200078010ff */
[----:B------:R-:W-:Y:S01]  /*e1a0*/  IMAD R191, R191, UR4, RZ ;  /* 0x00000004bfbf7c24 */ /* 0x000fe2000f8e02ff */
[----:B------:R-:W-:Y:S02]  /*e1b0*/  LEA.HI.X.SX32 R57, R250, R0, 0x2, P5 ;  /* 0x00000000fa397211 */ /* 0x000fe400028f16ff */
[C---:B-1----:R-:W-:Y:S01]  /*e1c0*/  LEA R4, P4, R189.reuse, R114, 0x2 ;  /* 0x00000072bd047211 */ /* 0x042fe200078810ff */
[----:B------:R-:W-:Y:S01]  /*e1d0*/  IMAD R196, R196, UR4, RZ ;  /* 0x00000004c4c47c24 */ /* 0x000fe2000f8e02ff */
[----:B------:R1:W-:Y:S01]  /*e1e0*/  STL.64 [R1+0x480], R88 ;  /* 0x0004805801007387 */ /* 0x0003e20000100a00 */
[-C--:B------:R-:W-:Y:S01]  /*e1f0*/  LEA.HI.X.SX32 R11, R188, R0.reuse, 0x2, P0 ;  /* 0x00000000bc0b7211 */ /* 0x080fe200000f16ff */
[----:B------:R-:W-:Y:S01]  /*e200*/  IMAD R198, R198, UR4, RZ ;  /* 0x00000004c6c67c24 */ /* 0x000fe2000f8e02ff */
[----:B------:R-:W-:Y:S01]  /*e210*/  LEA.HI.X.SX32 R5, R189, R0, 0x2, P4 ;  /* 0x00000000bd057211 */ /* 0x000fe200020f16ff */
[----:B------:R2:W-:Y:S01]  /*e220*/  STL.64 [R1+0x478], R80 ;  /* 0x0004785001007387 */ /* 0x0005e20000100a00 */
[----:B------:R-:W-:-:S02]  /*e230*/  IMAD R195, R195, UR4, RZ ;  /* 0x00000004c3c37c24 */ /* 0x000fc4000f8e02ff */
[----:B------:R-:W-:Y:S01]  /*e240*/  IMAD R197, R197, UR4, RZ ;  /* 0x00000004c5c57c24 */ /* 0x000fe2000f8e02ff */
[----:B------:R4:W-:Y:S01]  /*e250*/  STL.64 [R1+0x470], R76 ;  /* 0x0004704c01007387 */ /* 0x0009e20000100a00 */
[----:B------:R-:W-:Y:S01]  /*e260*/  IMAD R193, R193, UR4, RZ ;  /* 0x00000004c1c17c24 */ /* 0x000fe2000f8e02ff */
[-C--:B-1----:R-:W-:Y:S02]  /*e270*/  LEA R88, P3, R190, R114.reuse, 0x2 ;  /* 0x00000072be587211 */ /* 0x082fe400078610ff */
[----:B------:R1:W-:Y:S01]  /*e280*/  STL.64 [R1+0x468], R62 ;  /* 0x0004683e01007387 */ /* 0x0003e20000100a00 */
[----:B--2---:R-:W-:-:S03]  /*e290*/  LEA R80, P2, R191, R114, 0x2 ;  /* 0x00000072bf507211 */ /* 0x004fc600078410ff */
[----:B------:R2:W-:Y:S01]  /*e2a0*/  STL.64 [R1+0x460], R56 ;  /* 0x0004603801007387 */ /* 0x0005e20000100a00 */
[----:B------:R-:W-:Y:S02]  /*e2b0*/  LEA.HI.X.SX32 R89, R190, R0, 0x2, P3 ;  /* 0x00000000be597211 */ /* 0x000fe400018f16ff */
[----:B----4-:R-:W-:Y:S01]  /*e2c0*/  LEA R76, P1, R196, R114, 0x2 ;  /* 0x00000072c44c7211 */ /* 0x010fe200078210ff */
[----:B------:R4:W-:Y:S01]  /*e2d0*/  STL.64 [R1+0x458], R10 ;  /* 0x0004580a01007387 */ /* 0x0009e20000100a00 */
[----:B------:R-:W-:Y:S02]  /*e2e0*/  LEA.HI.X.SX32 R81, R191, R0, 0x2, P2 ;  /* 0x00000000bf517211 */ /* 0x000fe400010f16ff */
[----:B-1----:R-:W-:Y:S01]  /*e2f0*/  LEA R62, P6, R198, R114, 0x2 ;  /* 0x00000072c63e7211 */ /* 0x002fe200078c10ff */
[----:B------:R1:W-:Y:S01]  /*e300*/  STL.64 [R1+0x450], R4 ;  /* 0x0004500401007387 */ /* 0x0003e20000100a00 */
[----:B------:R-:W-:Y:S02]  /*e310*/  LEA.HI.X.SX32 R77, R196, R0, 0x2, P1 ;  /* 0x00000000c44d7211 */ /* 0x000fe400008f16ff */
[----:B--2---:R-:W-:-:S02]  /*e320*/  LEA R56, P5, R197, R114, 0x2 ;  /* 0x00000072c5387211 */ /* 0x004fc400078a10ff */
[----:B------:R-:W-:Y:S02]  /*e330*/  LEA.HI.X.SX32 R63, R198, R0, 0x2, P6 ;  /* 0x00000000c63f7211 */ /* 0x000fe400030f16ff */
[-C--:B----4-:R-:W-:Y:S02]  /*e340*/  LEA R10, P0, R193, R114.reuse, 0x2 ;  /* 0x00000072c10a7211 */ /* 0x090fe400078010ff */
[----:B-1----:R-:W-:Y:S01]  /*e350*/  LEA R4, P4, R195, R114, 0x2 ;  /* 0x00000072c3047211 */ /* 0x002fe200078810ff */
[----:B------:R1:W-:Y:S01]  /*e360*/  STL.64 [R1+0x448], R88 ;  /* 0x0004485801007387 */ /* 0x0003e20000100a00 */
[-C--:B------:R-:W-:Y:S02]  /*e370*/  LEA.HI.X.SX32 R57, R197, R0.reuse, 0x2, P5 ;  /* 0x00000000c5397211 */ /* 0x080fe400028f16ff */
[-C--:B------:R-:W-:Y:S01]  /*e380*/  LEA.HI.X.SX32 R5, R195, R0.reuse, 0x2, P4 ;  /* 0x00000000c3057211 */ /* 0x080fe200020f16ff */
[----:B------:R-:W-:Y:S01]  /*e390*/  STL.64 [R1+0x440], R80 ;  /* 0x0004405001007387 */ /* 0x000fe20000100a00 */
[----:B------:R-:W-:-:S03]  /*e3a0*/  LEA.HI.X.SX32 R11, R193, R0, 0x2, P0 ;  /* 0x00000000c10b7211 */ /* 0x000fc600000f16ff */
[----:B------:R-:W-:Y:S04]  /*e3b0*/  STL.64 [R1+0x438], R76 ;  /* 0x0004384c01007387 */ /* 0x000fe80000100a00 */
[----:B------:R-:W-:Y:S04]  /*e3c0*/  STL.64 [R1+0x430], R62 ;  /* 0x0004303e01007387 */ /* 0x000fe80000100a00 */
[----:B------:R-:W-:Y:S04]  /*e3d0*/  STL.64 [R1+0x418], R4 ;  /* 0x0004180401007387 */ /* 0x000fe80000100a00 */
[----:B------:R2:W-:Y:S04]  /*e3e0*/  STL.64 [R1+0x428], R56 ;  /* 0x0004283801007387 */ /* 0x0005e80000100a00 */
[----:B------:R4:W-:Y:S01]  /*e3f0*/  STL.64 [R1+0x420], R10 ;  /* 0x0004200a01007387 */ /* 0x0009e20000100a00 */
[----:B------:R-:W-:-:S02]  /*e400*/  IMAD.MOV.U32 R8, RZ, RZ, R90 ;  /* 0x000000ffff087224 */ /* 0x000fc400078e005a */
[----:B------:R-:W-:Y:S01]  /*e410*/  IMAD.MOV.U32 R8, RZ, RZ, R90 ;  /* 0x000000ffff087224 */ /* 0x000fe200078e005a */
[----:B------:R-:W4:Y:S01]  /*e420*/  LDL.LU R42, [R1+0x154] ;  /* 0x00015400012a7983 */ /* 0x000f220000300800 */
[----:B-1----:R-:W-:Y:S02]  /*e430*/  IMAD.MOV.U32 R88, RZ, RZ, R87 ;  /* 0x000000ffff587224 */ /* 0x002fe400078e0057 */
[----:B--2---:R-:W-:Y:S01]  /*e440*/  IMAD.MOV.U32 R57, RZ, RZ, R45 ;  /* 0x000000ffff397224 */ /* 0x004fe200078e002d */
[----:B------:R-:W2:Y:S01]  /*e450*/  LDL.LU R40, [R1+0x150] ;  /* 0x0001500001287983 */ /* 0x000ea20000300800 */
[----:B------:R-:W-:Y:S02]  /*e460*/  IMAD.MOV.U32 R62, RZ, RZ, R47 ;  /* 0x000000ffff3e7224 */ /* 0x000fe400078e002f */
[----:B------:R-:W-:Y:S01]  /*e470*/  IMAD.MOV.U32 R68, RZ, RZ, R54 ;  /* 0x000000ffff447224 */ /* 0x000fe200078e0036 */
[----:B------:R-:W4:Y:S01]  /*e480*/  LDL.LU R82, [R1+0x120] ;  /* 0x0001200001527983 */ /* 0x000f220000300800 */
[----:B------:R-:W-:Y:S01]  /*e490*/  MOV R60, R28 ;  /* 0x0000001c003c7202 */ /* 0x000fe20000000f00 */
[----:B------:R-:W-:Y:S01]  /*e4a0*/  IMAD.MOV.U32 R65, RZ, RZ, R24 ;  /* 0x000000ffff417224 */ /* 0x000fe200078e0018 */
[----:B------:R-:W-:Y:S01]  /*e4b0*/  ULDC UR45, c[0x0][0x240] ;  /* 0x00009000002d7ab9 */ /* 0x000fe20000000800 */
[----:B------:R-:W2:Y:S01]  /*e4c0*/  LDL.LU R81, [R1+0x104] ;  /* 0x0001040001517983 */ /* 0x000ea20000300800 */
[----:B------:R-:W-:Y:S01]  /*e4d0*/  IMAD.MOV.U32 R76, RZ, RZ, R21 ;  /* 0x000000ffff4c7224 */ /* 0x000fe200078e0015 */
[----:B------:R-:W-:Y:S01]  /*e4e0*/  ULDC UR53, c[0x0][0x240] ;  /* 0x0000900000357ab9 */ /* 0x000fe20000000800 */
[----:B------:R-:W-:Y:S01]  /*e4f0*/  IMAD.MOV.U32 R67, RZ, RZ, R51 ;  /* 0x000000ffff437224 */ /* 0x000fe200078e0033 */
        /* <DEDUP_REMOVED lines=8> */
[----:B------:R-:W2:Y:S01]  /*e580*/  LDL R55, [R1+0xe3c] ;  /* 0x000e3c0001377983 */ /* 0x000ea20000100800 */
[----:B------:R-:W-:Y:S01]  /*e590*/  IMAD.MOV.U32 R84, RZ, RZ, R83 ;  /* 0x000000ffff547224 */ /* 0x000fe200078e0053 */
[----:B------:R-:W-:Y:S01]  /*e5a0*/  ULDC UR44, c[0x0][0x240] ;  /* 0x00009000002c7ab9 */ /* 0x000fe20000000800 */
[----:B------:R-:W-:Y:S01]  /*e5b0*/  IMAD.MOV.U32 R88, RZ, RZ, R87 ;  /* 0x000000ffff587224 */ /* 0x000fe200078e0057 */
[----:B------:R-:W2:Y:S01]  /*e5c0*/  LDL.LU R77, [R1+0x15c] ;  /* 0x00015c00014d7983 */ /* 0x000ea20000300800 */
[----:B------:R-:W-:Y:S01]  /*e5d0*/  IMAD.MOV.U32 R87, RZ, RZ, R86 ;  /* 0x000000ffff577224 */ /* 0x000fe200078e0056 */
[----:B------:R-:W-:Y:S01]  /*e5e0*/  ULDC UR55, c[0x0][0x240] ;  /* 0x0000900000377ab9 */ /* 0x000fe20000000800 */
        /* <DEDUP_REMOVED lines=30> */
[----:B------:R-:W-:Y:S01]  /*e7d0*/  IMAD R189, R194, UR4, RZ ;  /* 0x00000004c2bd7c24 */ /* 0x000fe2000f8e02ff */
[----:B------:R-:W-:Y:S01]  /*e7e0*/  ULDC UR16, c[0x0][0x240] ;  /* 0x0000900000107ab9 */ /* 0x000fe20000000800 */
[----:B------:R-:W-:Y:S01]  /*e7f0*/  IMAD R19, R19, UR4, RZ ;  /* 0x0000000413137c24 */ /* 0x000fe2000f8e02ff */
        /* <DEDUP_REMOVED lines=20> */
[----:B---3--:R-:W-:Y:S01]  /*e940*/  STL [R1+0x18c0], R6 ;  /* 0x0018c00601007387 */ /* 0x008fe20000100800 */
[----:B------:R-:W-:Y:S01]  /*e950*/  IMAD R35, R35, UR4, RZ ;  /* 0x0000000423237c24 */ /* 0x000fe2000f8e02ff */
[----:B------:R-:W-:Y:S01]  /*e960*/  ULDC UR22, c[0x0][0x240] ;  /* 0x0000900000167ab9 */ /* 0x000fe20000000800 */
        /* <DEDUP_REMOVED lines=55> */
[----:B------:R-:W1:Y:S01]  /*ece0*/  LDC R249, c[0x0][0x230] ;  /* 0x00008c00fff97b82 */ /* 0x000e620000000800 */
[----:B------:R-:W-:-:S02]  /*ecf0*/  IMAD R126, R126, UR4, RZ ;  /* 0x000000047e7e7c24 */ /* 0x000fc4000f8e02ff */
[----:B------:R-:W-:Y:S02]  /*ed00*/  IMAD R127, R127, UR4, RZ ;  /* 0x000000047f7f7c24 */ /* 0x000fe4000f8e02ff */
[----:B------:R-:W-:Y:S02]  /*ed10*/  IMAD R128, R128, UR4, RZ ;  /* 0x0000000480807c24 */ /* 0x000fe4000f8e02ff */
[----:B------:R-:W-:Y:S01]  /*ed20*/  IMAD R129, R129, UR4, RZ ;  /* 0x0000000481817c24 */ /* 0x000fe2000f8e02ff */
[----:B------:R-:W3:Y:S01]  /*ed30*/  LDC R247, c[0x0][0x230] ;  /* 0x00008c00fff77b82 */ /* 0x000ee20000000800 */
[----:B------:R-:W-:Y:S02]  /*ed40*/  IMAD R130, R130, UR4, RZ ;  /* 0x0000000482827c24 */ /* 0x000fe4000f8e02ff */
[----:B------:R-:W-:Y:S02]  /*ed50*/  IMAD R132, R132, UR4, RZ ;  /* 0x0000000484847c24 */ /* 0x000fe4000f8e02ff */
[----:B------:R-:W-:-:S02]  /*ed60*/  IMAD R131, R131, UR4, RZ ;  /* 0x0000000483837c24 */ /* 0x000fc4000f8e02ff */
[----:B------:R-:W-:Y:S01]  /*ed70*/  IMAD R137, R137, UR4, RZ ;  /* 0x0000000489897c24 */ /* 0x000fe2000f8e02ff */
[----:B------:R-:W3:Y:S01]  /*ed80*/  LDC R248, c[0x0][0x230] ;  /* 0x00008c00fff87b82 */ /* 0x000ee20000000800 */
[----:B------:R-:W-:Y:S02]  /*ed90*/  IMAD R46, R46, UR4, RZ ;  /* 0x000000042e2e7c24 */ /* 0x000fe4000f8e02ff */
[----:B------:R-:W-:Y:S02]  /*eda0*/  IMAD R133, R133, UR4, RZ ;  /* 0x0000000485857c24 */ /* 0x000fe4000f8e02ff */
[----:B------:R-:W-:Y:S02]  /*edb0*/  IMAD R134, R134, UR4, RZ ;  /* 0x0000000486867c24 */ /* 0x000fe4000f8e02ff */
[----:B------:R-:W-:Y:S01]  /*edc0*/  IMAD R135, R135, UR4, RZ ;  /* 0x0000000487877c24 */ /* 0x000fe2000f8e02ff */
[----:B------:R-:W3:Y:S01]  /*edd0*/  LDC R250, c[0x0][0x230] ;  /* 0x00008c00fffa7b82 */ /* 0x000ee20000000800 */
[----:B----4-:R-:W-:-:S02]  /*ede0*/  IMAD.MOV.U32 R83, RZ, RZ, R82 ;  /* 0x000000ffff537224 */ /* 0x010fc400078e0052 */
[----:B--2---:R-:W-:Y:S02]  /*edf0*/  IMAD.MOV.U32 R82, RZ, RZ, R81 ;  /* 0x000000ffff527224 */ /* 0x004fe400078e0051 */
[----:B------:R-:W-:Y:S02]  /*ee00*/  IMAD.MOV.U32 R84, RZ, RZ, R83 ;  /* 0x000000ffff547224 */ /* 0x000fe400078e0053 */
[----:B------:R-:W-:Y:S02]  /*ee10*/  IMAD.MOV.U32 R83, RZ, RZ, R82 ;  /* 0x000000ffff537224 */ /* 0x000fe400078e0052 */
[----:B------:R-:W-:Y:S02]  /*ee20*/  IMAD.MOV.U32 R81, RZ, RZ, R80 ;  /* 0x000000ffff517224 */ /* 0x000fe400078e0050 */
[----:B------:R-:W-:Y:S02]  /*ee30*/  IMAD.MOV.U32 R85, RZ, RZ, R84 ;  /* 0x000000ffff557224 */ /* 0x000fe400078e0054 */
[----:B------:R-:W-:-:S02]  /*ee40*/  IMAD.MOV.U32 R82, RZ, RZ, R81 ;  /* 0x000000ffff527224 */ /* 0x000fc400078e0051 */
[----:B------:R-:W-:Y:S02]  /*ee50*/  IMAD.MOV.U32 R84, RZ, RZ, R83 ;  /* 0x000000ffff547224 */ /* 0x000fe400078e0053 */
        /* <DEDUP_REMOVED lines=8> */
[----:B------:R-:W-:Y:S01]  /*eee0*/  IMAD.MOV.U32 R174, RZ, RZ, R100 ;  /* 0x000000ffffae7224 */ /* 0x000fe200078e0064 */
[----:B------:R-:W2:Y:S01]  /*eef0*/  LDL.LU R34, [R1+0x144] ;  /* 0x0001440001227983 */ /* 0x000ea20000300800 */
[----:B------:R-:W-:Y:S02]  /*ef00*/  IMAD.MOV.U32 R81, RZ, RZ, R30 ;  /* 0x000000ffff517224 */ /* 0x000fe400078e001e */
[----:B------:R-:W-:Y:S01]  /*ef10*/  IMAD.MOV.U32 R100, RZ, RZ, R85 ;  /* 0x000000ffff647224 */ /* 0x000fe200078e0055 */
[----:B------:R-:W4:Y:S01]  /*ef20*/  LDL.LU R30, [R1+0x13c] ;  /* 0x00013c00011e7983 */ /* 0x000f220000300800 */
[----:B------:R-:W-:-:S02]  /*ef30*/  IMAD.MOV.U32 R82, RZ, RZ, R26 ;  /* 0x000000ffff527224 */ /* 0x000fc400078e001a */
[----:B------:R-:W-:Y:S01]  /*ef40*/  IMAD.MOV.U32 R83, RZ, RZ, R22 ;  /* 0x000000ffff537224 */ /* 0x000fe200078e0016 */
[----:B------:R-:W3:Y:S01]  /*ef50*/  LDL.LU R26, [R1+0x134] ;  /* 0x00013400011a7983 */ /* 0x000ee20000300800 */
[----:B------:R-:W-:-:S03]  /*ef60*/  IMAD.MOV.U32 R84, RZ, RZ, R20 ;  /* 0x000000ffff547224 */ /* 0x000fc600078e0014 */
[----:B------:R-:W3:Y:S01]  /*ef70*/  LDL.LU R22, [R1+0x12c] ;  /* 0x00012c0001167983 */ /* 0x000ee20000300800 */
[----:B------:R-:W-:-:S03]  /*ef80*/  IMAD R10, R100, UR4, RZ ;  /* 0x00000004640a7c24 */ /* 0x000fc6000f8e02ff */
[----:B------:R-:W3:Y:S04]  /*ef90*/  LDL.LU R20, [R1+0x124] ;  /* 0x0001240001147983 */ /* 0x000ee80000300800 */
[----:B------:R-:W3:Y:S04]  /*efa0*/  LDL.LU R85, [R1+0x68] ;  /* 0x0000680001557983 */ /* 0x000ee80000300800 */
[----:B------:R-:W2:Y:S02]  /*efb0*/  LDL.LU R100, [R1+0x118] ;  /* 0x0001180001647983 */ /* 0x000ea40000300800 */
[----:B--2---:R-:W-:-:S02]  /*efc0*/  IMAD R9, R100, UR4, RZ ;  /* 0x0000000464097c24 */ /* 0x004fc4000f8e02ff */
[----:B------:R-:W2:Y:S02]  /*efd0*/  LDL.LU R100, [R1+0x114] ;  /* 0x0001140001647983 */ /* 0x000ea40000300800 */
[----:B--2---:R-:W-:Y:S02]  /*efe0*/  IMAD R8, R100, UR4, RZ ;  /* 0x0000000464087c24 */ /* 0x004fe4000f8e02ff */
[----:B------:R-:W2:Y:S02]  /*eff0*/  LDL.LU R100, [R1+0x110] ;  /* 0x0001100001647983 */ /* 0x000ea40000300800 */
[----:B--2---:R-:W-:Y:S02]  /*f000*/  IMAD R7, R100, UR4, RZ ;  /* 0x0000000464077c24 */ /* 0x004fe4000f8e02ff */
[----:B------:R-:W2:Y:S01]  /*f010*/  LDL.LU R100, [R1+0x10c] ;  /* 0x00010c0001647983 */ /* 0x000ea20000300800 */
[----:B------:R-:W-:Y:S02]  /*f020*/  IMAD.MOV.U32 R209, RZ, RZ, R5 ;  /* 0x000000ffffd17224 */ /* 0x000fe400078e0005 */
[----:B------:R-:W-:-:S02]  /*f030*/  IMAD R3, R91, UR4, RZ ;  /* 0x000000045b037c24 */ /* 0x000fc4000f8e02ff */
        /* <DEDUP_REMOVED lines=11> */
[----:B--2---:R-:W-:-:S02]  /*f0f0*/  IMAD R5, R100, UR4, RZ ;  /* 0x0000000464057c24 */ /* 0x004fc4000f8e02ff */
[----:B------:R-:W2:Y:S04]  /*f100*/  LDL.LU R100, [R1+0x108] ;  /* 0x0001080001647983 */ /* 0x000ea80000300800 */
[----:B------:R-:W3:Y:S01]  /*f110*/  LDL.LU R48, [R1+0xf8] ;  /* 0x0000f80001307983 */ /* 0x000ee20000300800 */
[----:B------:R-:W-:-:S03]  /*f120*/  IMAD.MOV.U32 R61, RZ, RZ, R55 ;  /* 0x000000ffff3d7224 */ /* 0x000fc600078e0037 */
[----:B------:R-:W3:Y:S01]  /*f130*/  LDL.LU R52, [R1+0xec] ;  /* 0x0000ec0001347983 */ /* 0x000ee20000300800 */
[----:B------:R-:W-:-:S03]  /*f140*/  IMAD.MOV.U32 R216, RZ, RZ, R214 ;  /* 0x000000ffffd87224 */ /* 0x000fc600078e00d6 */
[----:B------:R-:W3:Y:S01]  /*f150*/  LDL.LU R55, [R1+0xe0] ;  /* 0x0000e00001377983 */ /* 0x000ee20000300800 */
[----:B------:R-:W-:Y:S02]  /*f160*/  IMAD.MOV.U32 R217, RZ, RZ, R215 ;  /* 0x000000ffffd97224 */ /* 0x000fe400078e00d7 */
[----:B------:R-:W-:Y:S02]  /*f170*/  IMAD.MOV.U32 R214, RZ, RZ, R208 ;  /* 0x000000ffffd67224 */ /* 0x000fe400078e00d0 */
[----:B------:R-:W-:Y:S02]  /*f180*/  IMAD.MOV.U32 R215, RZ, RZ, R209 ;  /* 0x000000ffffd77224 */ /* 0x000fe400078e00d1 */
[----:B------:R-:W-:Y:S02]  /*f190*/  IMAD.MOV.U32 R208, RZ, RZ, R94 ;  /* 0x000000ffffd07224 */ /* 0x000fe400078e005e */
[----:B------:R-:W-:Y:S02]  /*f1a0*/  IMAD.MOV.U32 R209, RZ, RZ, R95 ;  /* 0x000000ffffd17224 */ /* 0x000fe400078e005f */
[----:B------:R-:W-:-:S02]  /*f1b0*/  IMAD.MOV.U32 R94, RZ, RZ, R58 ;  /* 0x000000ffff5e7224 */ /* 0x000fc400078e003a */
[----:B------:R-:W3:Y:S01]  /*f1c0*/  LDL.LU R58, [R1+0xd4] ;  /* 0x0000d400013a7983 */ /* 0x000ee20000300800 */
[----:B------:R-:W-:Y:S02]  /*f1d0*/  IMAD.MOV.U32 R95, RZ, RZ, R74 ;  /* 0x000000ffff5f7224 */ /* 0x000fe400078e004a */
[----:B------:R-:W-:Y:S02]  /*f1e0*/  IMAD.MOV.U32 R74, RZ, RZ, R66 ;  /* 0x000000ffff4a7224 */ /* 0x000fe400078e0042 */
[----:B------:R-:W-:Y:S02]  /*f1f0*/  IMAD.MOV.U32 R66, RZ, RZ, R61 ;  /* 0x000000ffff427224 */ /* 0x000fe400078e003d */
[----:B------:R-:W-:Y:S01]  /*f200*/  IMAD.MOV.U32 R218, RZ, RZ, R216 ;  /* 0x000000ffffda7224 */ /* 0x000fe200078e00d8 */
[----:B------:R-:W3:Y:S01]  /*f210*/  LDL.LU R61, [R1+0xc8] ;  /* 0x0000c800013d7983 */ /* 0x000ee20000300800 */
[----:B------:R-:W-:Y:S02]  /*f220*/  IMAD.MOV.U32 R216, RZ, RZ, R214 ;  /* 0x000000ffffd87224 */ /* 0x000fe400078e00d6 */
[----:B------:R-:W-:-:S02]  /*f230*/  IMAD.MOV.U32 R214, RZ, RZ, R96 ;  /* 0x000000ffffd67224 */ /* 0x000fc400078e0060 */
[----:B------:R-:W-:Y:S02]  /*f240*/  IMAD.MOV.U32 R96, RZ, RZ, R64 ;  /* 0x000000ffff607224 */ /* 0x000fe400078e0040 */
[----:B------:R-:W-:Y:S01]  /*f250*/  IMAD.MOV.U32 R219, RZ, RZ, R217 ;  /* 0x000000ffffdb7224 */ /* 0x000fe200078e00d9 */
[----:B------:R-:W3:Y:S01]  /*f260*/  LDL.LU R64, [R1+0xbc] ;  /* 0x0000bc0001407983 */ /* 0x000ee20000300800 */
        /* <DEDUP_REMOVED lines=8> */
[----:B------:R-:W-:Y:S02]  /*f2f0*/  IMAD.MOV.U32 R98, RZ, RZ, R69 ;  /* 0x000000ffff627224 */ /* 0x000fe400078e0045 */
[----:B------:R-:W-:Y:S01]  /*f300*/  IMAD.MOV.U32 R217, RZ, RZ, R99 ;  /* 0x000000ffffd97224 */ /* 0x000fe200078e0063 */
[----:B------:R-:W3:Y:S01]  /*f310*/  LDL.LU R69, [R1+0xa8] ;  /* 0x0000a80001457983 */ /* 0x000ee20000300800 */
[----:B------:R-:W-:-:S03]  /*f320*/  IMAD.MOV.U32 R99, RZ, RZ, R71 ;  /* 0x000000ffff637224 */ /* 0x000fc600078e0047 */
[----:B------:R-:W3:Y:S01]  /*f330*/  LDL.LU R71, [R1+0xa0] ;  /* 0x0000a00001477983 */ /* 0x000ee20000300800 */
[----:B------:R-:W-:Y:S02]  /*f340*/  IMAD.MOV.U32 R79, RZ, RZ, R78 ;  /* 0x000000ffff4f7224 */ /* 0x000fe400078e004e */
[----:B------:R-:W-:Y:S02]  /*f350*/  IMAD.MOV.U32 R78, RZ, RZ, R77 ;  /* 0x000000ffff4e7224 */ /* 0x000fe400078e004d */
[----:B------:R-:W-:Y:S02]  /*f360*/  IMAD R11, R174, UR4, RZ ;  /* 0x00000004ae0b7c24 */ /* 0x000fe4000f8e02ff */
[----:B------:R-:W-:Y:S02]  /*f370*/  IMAD.MOV.U32 R174, RZ, RZ, R75 ;  /* 0x000000ffffae7224 */ /* 0x000fe400078e004b */
[----:B------:R-:W-:Y:S02]  /*f380*/  IMAD.MOV.U32 R192, RZ, RZ, R252 ;  /* 0x000000ffffc07224 */ /* 0x000fe400078e00fc */
[----:B------:R-:W-:Y:S01]  /*f390*/  IMAD.MOV.U32 R252, RZ, RZ, R79 ;  /* 0x000000fffffc7224 */ /* 0x000fe200078e004f */
[----:B------:R-:W-:Y:S01]  /*f3a0*/  MOV R79, R78 ;  /* 0x0000004e004f7202 */ /* 0x000fe20000000f00 */
[----:B------:R-:W-:-:S04]  /*f3b0*/  IMAD.MOV.U32 R199, RZ, RZ, R192 ;  /* 0x000000ffffc77224 */ /* 0x000fc800078e00c0 */
[----:B------:R-:W-:Y:S02]  /*f3c0*/  IMAD.MOV.U32 R192, RZ, RZ, R79 ;  /* 0x000000ffffc07224 */ /* 0x000fe400078e004f */
[----:B------:R-:W-:Y:S02]  /*f3d0*/  IMAD R44, R44, UR4, RZ ;  /* 0x000000042c2c7c24 */ /* 0x000fe4000f8e02ff */
[----:B------:R-:W-:Y:S02]  /*f3e0*/  IMAD R42, R42, UR4, RZ ;  /* 0x000000042a2a7c24 */ /* 0x000fe4000f8e02ff */
[----:B--2---:R-:W-:Y:S02]  /*f3f0*/  IMAD R4, R100, UR4, RZ ;  /* 0x0000000464047c24 */ /* 0x004fe4000f8e02ff */
[----:B------:R-:W-:Y:S02]  /*f400*/  IMAD.MOV.U32 R100, RZ, RZ, R73 ;  /* 0x000000ffff647224 */ /* 0x000fe400078e0049 */
[----:B------:R-:W2:Y:S04]  /*f410*/  LDL.LU R73, [R1+0x98] ;  /* 0x0000980001497983 */ /* 0x000ea80000300800 */
[----:B------:R-:W2:Y:S04]  /*f420*/  LDL.LU R75, [R1+0x90] ;  /* 0x00009000014b7983 */ /* 0x000ea80000300800 */
[----:B------:R-:W2:Y:S04]  /*f430*/  LDL.LU R77, [R1+0x88] ;  /* 0x00008800014d7983 */ /* 0x000ea80000300800 */
[----:B------:R-:W2:Y:S04]  /*f440*/  LDL.LU R78, [R1+0x84] ;  /* 0x00008400014e7983 */ /* 0x000ea80000300800 */
[----:B------:R-:W2:Y:S01]  /*f450*/  LDL.LU R79, [R1+0x80] ;  /* 0x00008000014f7983 */ /* 0x000ea20000300800 */
[----:B------:R-:W-:-:S02]  /*f460*/  IMAD R40, R40, UR4, RZ ;  /* 0x0000000428287c24 */ /* 0x000fc4000f8e02ff */
[----:B------:R-:W-:Y:S01]  /*f470*/  IMAD R38, R38, UR4, RZ ;  /* 0x0000000426267c24 */ /* 0x000fe2000f8e02ff */
[-C--:B------:R-:W-:Y:S01]  /*f480*/  LEA R228, P0, R44, R114.reuse, 0x2 ;  /* 0x000000722ce47211 */ /* 0x080fe200078010ff */
[----:B------:R-:W-:Y:S01]  /*f490*/  IMAD R36, R36, UR4, RZ ;  /* 0x0000000424247c24 */ /* 0x000fe2000f8e02ff */
[-C--:B------:R-:W-:Y:S01]  /*f4a0*/  LEA R226, P1, R42, R114.reuse, 0x2 ;  /* 0x000000722ae27211 */ /* 0x080fe200078210ff */
[----:B------:R-:W-:Y:S01]  /*f4b0*/  IMAD R34, R34, UR4, RZ ;  /* 0x0000000422227c24 */ /* 0x000fe2000f8e02ff */
[-C--:B------:R-:W-:Y:S01]  /*f4c0*/  LEA R224, P2, R40, R114.reuse, 0x2 ;  /* 0x0000007228e07211 */ /* 0x080fe200078410ff */
[----:B------:R-:W-:Y:S01]  /*f4d0*/  IMAD R32, R32, UR4, RZ ;  /* 0x0000000420207c24 */ /* 0x000fe2000f8e02ff */
[-C--:B------:R-:W-:Y:S01]  /*f4e0*/  LEA R222, P3, R38, R114.reuse, 0x2 ;  /* 0x0000007226de7211 */ /* 0x080fe200078610ff */
[----:B------:R-:W-:Y:S01]  /*f4f0*/  IMAD R188, R199, UR4, RZ ;  /* 0x00000004c7bc7c24 */ /* 0x000fe2000f8e02ff */
[----:B------:R-:W-:Y:S01]  /*f500*/  LEA R198, P4, R36, R114, 0x2 ;  /* 0x0000007224c67211 */ /* 0x000fe200078810ff */
[----:B------:R-:W-:Y:S01]  /*f510*/  IMAD.MOV.U32 R199, RZ, RZ, R192 ;  /* 0x000000ffffc77224 */ /* 0x000fe200078e00c0 */
[----:B------:R-:W-:Y:S01]  /*f520*/  LEA.HI.X.SX32 R229, R44, R0, 0x2, P0 ;  /* 0x000000002ce57211 */ /* 0x000fe200000f16ff */
[----:B----4-:R-:W-:Y:S01]  /*f530*/  IMAD R30, R30, UR4, RZ ;  /* 0x000000041e1e7c24 */ /* 0x010fe2000f8e02ff */
[----:B------:R-:W-:Y:S01]  /*f540*/  LEA R196, P5, R34, R114, 0x2 ;  /* 0x0000007222c47211 */ /* 0x000fe200078a10ff */
[----:B------:R-:W-:Y:S01]  /*f550*/  IMAD R192, R180, UR45, RZ ;  /* 0x0000002db4c07c24 */ /* 0x000fe2000f8e02ff */
[-C--:B------:R-:W-:Y:S01]  /*f560*/  LEA.HI.X.SX32 R227, R42, R0.reuse, 0x2, P1 ;  /* 0x000000002ae37211 */ /* 0x080fe200008f16ff */
[----:B------:R-:W-:Y:S01]  /*f570*/  IMAD R28, R28, UR4, RZ ;  /* 0x000000041c1c7c24 */ /* 0x000fe2000f8e02ff */
[----:B------:R-:W-:Y:S01]  /*f580*/  LEA.HI.X.SX32 R225, R40, R0, 0x2, P2 ;  /* 0x0000000028e17211 */ /* 0x000fe200010f16ff */
[----:B------:R-:W-:Y:S01]  /*f590*/  IMAD R180, R23, UR53, RZ ;  /* 0x0000003517b47c24 */ /* 0x000fe2000f8e02ff */
[----:B------:R-:W-:Y:S01]  /*f5a0*/  LEA R194, P6, R32, R114, 0x2 ;  /* 0x0000007220c27211 */ /* 0x000fe200078c10ff */
[----:B---3--:R-:W-:Y:S01]  /*f5b0*/  IMAD R26, R26, UR4, RZ ;  /* 0x000000041a1a7c24 */ /* 0x008fe2000f8e02ff */
[-C--:B------:R-:W-:Y:S01]  /*f5c0*/  LEA.HI.X.SX32 R223, R38, R0.reuse, 0x2, P3 ;  /* 0x0000000026df7211 */ /* 0x080fe200018f16ff */
[----:B------:R-:W-:Y:S01]  /*f5d0*/  IMAD R23, R199, UR56, RZ ;  /* 0x00000038c7177c24 */ /* 0x000fe2000f8e02ff */
[-C--:B------:R-:W-:Y:S01]  /*f5e0*/  LEA.HI.X.SX32 R199, R36, R0.reuse, 0x2, P4 ;  /* 0x0000000024c77211 */ /* 0x080fe200020f16ff */
[----:B------:R-:W-:Y:S01]  /*f5f0*/  IMAD R24, R24, UR4, RZ ;  /* 0x0000000418187c24 */ /* 0x000fe2000f8e02ff */
[----:B------:R3:W-:Y:S01]  /*f600*/  STL.64 [R1+0x410], R228 ;  /* 0x000410e401007387 */ /* 0x0007e20000100a00 */
[----:B------:R-:W-:Y:S01]  /*f610*/  IMAD R22, R22, UR4, RZ ;  /* 0x0000000416167c24 */ /* 0x000fe2000f8e02ff */
[-C--:B------:R-:W-:Y:S01]  /*f620*/  LEA.HI.X.SX32 R197, R34, R0.reuse, 0x2, P5 ;  /* 0x0000000022c57211 */ /* 0x080fe200028f16ff */
[----:B------:R-:W-:Y:S01]  /*f630*/  IMAD R21, R21, UR4, RZ ;  /* 0x0000000415157c24 */ /* 0x000fe2000f8e02ff */
[----:B------:R4:W-:Y:S01]  /*f640*/  STL.64 [R1+0x408], R226 ;  /* 0x000408e201007387 */ /* 0x0009e20000100a00 */
[----:B------:R-:W-:Y:S01]  /*f650*/  LEA.HI.X.SX32 R195, R32, R0, 0x2, P6 ;  /* 0x0000000020c37211 */ /* 0x000fe200030f16ff */
[----:B------:R-:W-:-:S02]  /*f660*/  IMAD R20, R20, UR4, RZ ;  /* 0x0000000414147c24 */ /* 0x000fc4000f8e02ff */
[----:B------:R1:W-:Y:S01]  /*f670*/  STL.64 [R1+0x3f8], R224 ;  /* 0x0003f8e001007387 */ /* 0x0003e20000100a00 */
[----:B---3--:R-:W-:-:S03]  /*f680*/  LEA R228, P0, R30, R114, 0x2 ;  /* 0x000000721ee47211 */ /* 0x008fc600078010ff */
[----:B------:R3:W-:Y:S01]  /*f690*/  STL.64 [R1+0x3f0], R222 ;  /* 0x0003f0de01007387 */ /* 0x0007e20000100a00 */
[----:B----4-:R-:W-:-:S03]  /*f6a0*/  LEA R226, P1, R28, R114, 0x2 ;  /* 0x000000721ce27211 */ /* 0x010fc600078210ff */
[----:B------:R4:W-:Y:S01]  /*f6b0*/  STL.64 [R1+0x3e8], R198 ;  /* 0x0003e8c601007387 */ /* 0x0009e20000100a00 */
[----:B------:R-:W-:Y:S02]  /*f6c0*/  LEA.HI.X.SX32 R229, R30, R0, 0x2, P0 ;  /* 0x000000001ee57211 */ /* 0x000fe400000f16ff */
[----:B-1----:R-:W-:Y:S01]  /*f6d0*/  LEA R224, P2, R26, R114, 0x2 ;  /* 0x000000721ae07211 */ /* 0x002fe200078410ff */
[----:B------:R1:W-:Y:S01]  /*f6e0*/  STL.64 [R1+0x3e0], R196 ;  /* 0x0003e0c401007387 */ /* 0x0003e20000100a00 */
[----:B------:R-:W-:Y:S02]  /*f6f0*/  LEA.HI.X.SX32 R227, R28, R0, 0x2, P1 ;  /* 0x000000001ce37211 */ /* 0x000fe400008f16ff */
[----:B---3--:R-:W-:Y:S01]  /*f700*/  LEA R222, P3, R24, R114, 0x2 ;  /* 0x0000007218de7211 */ /* 0x008fe200078610ff */
[----:B------:R3:W-:Y:S01]  /*f710*/  STL.64 [R1+0x3d8], R194 ;  /* 0x0003d8c201007387 */ /* 0x0007e20000100a00 */
[----:B------:R-:W-:Y:S02]  /*f720*/  LEA.HI.X.SX32 R225, R26, R0, 0x2, P2 ;  /* 0x000000001ae17211 */ /* 0x000fe400010f16ff */
[----:B----4-:R-:W-:-:S02]  /*f730*/  LEA R198, P4, R22, R114, 0x2 ;  /* 0x0000007216c67211 */ /* 0x010fc400078810ff */
[----:B------:R-:W-:Y:S02]  /*f740*/  LEA.HI.X.SX32 R223, R24, R0, 0x2, P3 ;  /* 0x0000000018df7211 */ /* 0x000fe400018f16ff */
[C---:B-1----:R-:W-:Y:S01]  /*f750*/  LEA R196, P5, R21.reuse, R114, 0x2 ;  /* 0x0000007215c47211 */ /* 0x042fe200078a10ff */
[----:B------:R1:W-:Y:S01]  /*f760*/  STL.64 [R1+0x3d0], R228 ;  /* 0x0003d0e401007387 */ /* 0x0003e20000100a00 */
[----:B------:R-:W-:Y:S02]  /*f770*/  LEA.HI.X.SX32 R199, R22, R0, 0x2, P4 ;  /* 0x0000000016c77211 */ /* 0x000fe400020f16ff */
[C---:B---3--:R-:W-:Y:S01]  /*f780*/  LEA R194, P6, R20.reuse, R114, 0x2 ;  /* 0x0000007214c27211 */ /* 0x048fe200078c10ff */
[----:B------:R3:W-:Y:S01]  /*f790*/  STL.64 [R1+0x3c8], R226 ;  /* 0x0003c8e201007387 */ /* 0x0007e20000100a00 */
[-C--:B------:R-:W-:Y:S02]  /*f7a0*/  LEA.HI.X.SX32 R197, R21, R0.reuse, 0x2, P5 ;  /* 0x0000000015c57211 */ /* 0x080fe400028f16ff */
[----:B------:R-:W-:Y:S01]  /*f7b0*/  LEA.HI.X.SX32 R195, R20, R0, 0x2, P6 ;  /* 0x0000000014c37211 */ /* 0x000fe200030f16ff */
[----:B------:R4:W-:Y:S01]  /*f7c0*/  STL.64 [R1+0x3c0], R224 ;  /* 0x0003c0e001007387 */ /* 0x0009e20000100a00 */
[----:B-1----:R-:W-:-:S03]  /*f7d0*/  LEA R228, P0, R19, R114, 0x2 ;  /* 0x0000007213e47211 */ /* 0x002fc600078010ff */
[----:B------:R1:W-:Y:S01]  /*f7e0*/  STL.64 [R1+0x3b8], R222 ;  /* 0x0003b8de01007387 */ /* 0x0003e20000100a00 */
[----:B---3--:R-:W-:-:S03]  /*f7f0*/  LEA R226, P1, R18, R114, 0x2 ;  /* 0x0000007212e27211 */ /* 0x008fc600078210ff */
[----:B------:R3:W-:Y:S01]  /*f800*/  STL.64 [R1+0x3b0], R198 ;  /* 0x0003b0c601007387 */ /* 0x0007e20000100a00 */
[----:B------:R-:W-:Y:S02]  /*f810*/  LEA.HI.X.SX32 R229, R19, R0, 0x2, P0 ;  /* 0x0000000013e57211 */ /* 0x000fe400000f16ff */
[C---:B----4-:R-:W-:Y:S01]  /*f820*/  LEA R224, P2, R17.reuse, R114, 0x2 ;  /* 0x0000007211e07211 */ /* 0x050fe200078410ff */
[----:B------:R4:W-:Y:S01]  /*f830*/  STL.64 [R1+0x3a8], R196 ;  /* 0x0003a8c401007387 */ /* 0x0009e20000100a00 */
[----:B------:R-:W-:Y:S02]  /*f840*/  LEA.HI.X.SX32 R227, R18, R0, 0x2, P1 ;  /* 0x0000000012e37211 */ /* 0x000fe400008f16ff */
[----:B-1----:R-:W-:Y:S01]  /*f850*/  LEA R222, P3, R16, R114, 0x2 ;  /* 0x0000007210de7211 */ /* 0x002fe200078610ff */
[----:B------:R1:W-:Y:S01]  /*f860*/  STL.64 [R1+0x3a0], R194 ;  /* 0x0003a0c201007387 */ /* 0x0003e20000100a00 */
[----:B------:R-:W-:Y:S02]  /*f870*/  LEA.HI.X.SX32 R225, R17, R0, 0x2, P2 ;  /* 0x0000000011e17211 */ /* 0x000fe400010f16ff */
[----:B---3--:R-:W-:-:S02]  /*f880*/  LEA R198, P4, R15, R114, 0x2 ;  /* 0x000000720fc67211 */ /* 0x008fc400078810ff */
[-C--:B----4-:R-:W-:Y:S02]  /*f890*/  LEA R196, P5, R14, R114.reuse, 0x2 ;  /* 0x000000720ec47211 */ /* 0x090fe400078a10ff */
[-C--:B------:R-:W-:Y:S02]  /*f8a0*/  LEA R26, P0, R12, R114.reuse, 0x2 ;  /* 0x000000720c1a7211 */ /* 0x080fe400078010ff */
[----:B-1----:R-:W-:Y:S02]  /*f8b0*/  LEA R194, P6, R13, R114, 0x2 ;  /* 0x000000720dc27211 */ /* 0x002fe400078c10ff */
[----:B------:R-:W-:Y:S01]  /*f8c0*/  LEA.HI.X.SX32 R223, R16, R0, 0x2, P3 ;  /* 0x0000000010df7211 */ /* 0x000fe200018f16ff */
[----:B------:R-:W-:Y:S01]  /*f8d0*/  IMAD R190, R178, UR43, RZ ;  /* 0x0000002bb2be7c24 */ /* 0x000fe2000f8e02ff */
[----:B------:R-:W-:Y:S01]  /*f8e0*/  LEA R24, P1, R11, R114, 0x2 ;  /* 0x000000720b187211 */ /* 0x000fe200078210ff */
[----:B------:R-:W-:Y:S01]  /*f8f0*/  STL.64 [R1+0x398], R228 ;  /* 0x000398e401007387 */ /* 0x000fe20000100a00 */
[----:B------:R-:W-:Y:S01]  /*f900*/  LEA.HI.X.SX32 R197, R14, R0, 0x2, P5 ;  /* 0x000000000ec57211 */ /* 0x000fe200028f16ff */
[----:B------:R-:W-:Y:S01]  /*f910*/  IMAD R191, R179, UR44, RZ ;  /* 0x0000002cb3bf7c24 */ /* 0x000fe2000f8e02ff */
[----:B------:R-:W-:Y:S01]  /*f920*/  LEA R20, P2, R10, R114, 0x2 ;  /* 0x000000720a147211 */ /* 0x000fe200078410ff */
[----:B------:R-:W-:Y:S01]  /*f930*/  IMAD R178, R27, UR55, RZ ;  /* 0x000000371bb27c24 */ /* 0x000fe2000f8e02ff */
[----:B------:R-:W-:Y:S01]  /*f940*/  LEA.HI.X.SX32 R199, R15, R0, 0x2, P4 ;  /* 0x000000000fc77211 */ /* 0x000fe200020f16ff */
[----:B------:R-:W-:Y:S01]  /*f950*/  STL.64 [R1+0x390], R226 ;  /* 0x000390e201007387 */ /* 0x000fe20000100a00 */
        /* <DEDUP_REMOVED lines=8> */
[-C--:B------:R-:W-:Y:S01]  /*f9e0*/  LEA.HI.X.SX32 R25, R11, R0.reuse, 0x2, P1 ;  /* 0x000000000b197211 */ /* 0x080fe200008f16ff */
[----:B------:R-:W-:Y:S01]  /*f9f0*/  IMAD R47, R47, UR4, RZ ;  /* 0x000000042f2f7c24 */ /* 0x000fe2000f8e02ff */
[-C--:B------:R-:W-:Y:S01]  /*fa00*/  LEA.HI.X.SX32 R21, R10, R0.reuse, 0x2, P2 ;  /* 0x000000000a157211 */ /* 0x080fe200010f16ff */
[----:B------:R3:W-:Y:S01]  /*fa10*/  STL.64 [R1+0x370], R196 ;  /* 0x000370c401007387 */ /* 0x0007e20000100a00 */
[-C--:B------:R-:W-:Y:S01]  /*fa20*/  LEA.HI.X.SX32 R19, R9, R0.reuse, 0x2, P3 ;  /* 0x0000000009137211 */ /* 0x080fe200018f16ff */
[----:B------:R-:W-:Y:S01]  /*fa30*/  IMAD R48, R48, UR4, RZ ;  /* 0x0000000430307c24 */ /* 0x000fe2000f8e02ff */
[----:B------:R-:W-:Y:S01]  /*fa40*/  LEA.HI.X.SX32 R17, R8, R0, 0x2, P4 ;  /* 0x0000000008117211 */ /* 0x000fe200020f16ff */
[----:B------:R-:W-:Y:S01]  /*fa50*/  STL.64 [R1+0x378], R198 ;  /* 0x000378c601007387 */ /* 0x000fe20000100a00 */
[----:B------:R-:W-:Y:S01]  /*fa60*/  IMAD R50, R50, UR4, RZ ;  /* 0x0000000432327c24 */ /* 0x000fe2000f8e02ff */
[----:B-1----:R-:W1:Y:S02]  /*fa70*/  LDC R224, c[0x0][0x230] ;  /* 0x00008c00ffe07b82 */ /* 0x002e640000000800 */
[----:B------:R4:W-:Y:S01]  /*fa80*/  STL.64 [R1+0x368], R194 ;  /* 0x000368c201007387 */ /* 0x0009e20000100a00 */
[----:B---3--:R-:W-:-:S03]  /*fa90*/  LEA R196, P5, R7, R114, 0x2 ;  /* 0x0000007207c47211 */ /* 0x008fc600078a10ff */
[----:B------:R3:W-:Y:S01]  /*faa0*/  STL.64 [R1+0x360], R26 ;  /* 0x0003601a01007387 */ /* 0x0007e20000100a00 */
[----:B------:R-:W-:Y:S01]  /*fab0*/  IMAD R51, R51, UR4, RZ ;  /* 0x0000000433337c24 */ /* 0x000fe2000f8e02ff */
[----:B------:R-:W1:Y:S02]  /*fac0*/  LDC R222, c[0x0][0x230] ;  /* 0x00008c00ffde7b82 */ /* 0x000e640000000800 */
[----:B------:R3:W-:Y:S01]  /*fad0*/  STL.64 [R1+0x358], R24 ;  /* 0x0003581801007387 */ /* 0x0007e20000100a00 */
[----:B----4-:R-:W-:-:S03]  /*fae0*/  LEA R194, P6, R5, R114, 0x2 ;  /* 0x0000007205c27211 */ /* 0x010fc600078c10ff */
[----:B------:R4:W-:Y:S01]  /*faf0*/  STL.64 [R1+0x350], R20 ;  /* 0x0003501401007387 */ /* 0x0009e20000100a00 */
[----:B------:R-:W-:Y:S01]  /*fb00*/  LEA.HI.X.SX32 R197, R7, R0, 0x2, P5 ;  /* 0x0000000007c57211 */ /* 0x000fe200028f16ff */
[----:B------:R-:W-:Y:S01]  /*fb10*/  IMAD R52, R52, UR4, RZ ;  /* 0x0000000434347c24 */ /* 0x000fe2000f8e02ff */
[----:B------:R-:W1:Y:S01]  /*fb20*/  LDC R199, c[0x0][0x230] ;  /* 0x00008c00ffc77b82 */ /* 0x000e620000000800 */
[C---:B---3--:R-:W-:Y:S01]  /*fb30*/  LEA R26, P0, R4.reuse, R114, 0x2 ;  /* 0x00000072041a7211 */ /* 0x048fe200078010ff */
[----:B------:R3:W-:Y:S01]  /*fb40*/  STL.64 [R1+0x348], R18 ;  /* 0x0003481201007387 */ /* 0x0007e20000100a00 */
[----:B------:R-:W-:Y:S02]  /*fb50*/  LEA.HI.X.SX32 R195, R5, R0, 0x2, P6 ;  /* 0x0000000005c37211 */ /* 0x000fe400030f16ff */
[----:B------:R-:W-:Y:S01]  /*fb60*/  LEA R24, P1, R3, R114, 0x2 ;  /* 0x0000007203187211 */ /* 0x000fe200078210ff */
[----:B------:R3:W-:Y:S01]  /*fb70*/  STL.64 [R1+0x340], R16 ;  /* 0x0003401001007387 */ /* 0x0007e20000100a00 */
[----:B------:R-:W-:Y:S01]  /*fb80*/  LEA.HI.X.SX32 R27, R4, R0, 0x2, P0 ;  /* 0x00000000041b7211 */ /* 0x000fe200000f16ff */
[----:B------:R-:W-:Y:S01]  /*fb90*/  IMAD R53, R53, UR4, RZ ;  /* 0x0000000435357c24 */ /* 0x000fe2000f8e02ff */
[-C--:B----4-:R-:W-:Y:S01]  /*fba0*/  LEA R20, P2, R29, R114.reuse, 0x2 ;  /* 0x000000721d147211 */ /* 0x090fe200078410ff */
[----:B------:R-:W-:Y:S01]  /*fbb0*/  IMAD R54, R54, UR4, RZ ;  /* 0x0000000436367c24 */ /* 0x000fe2000f8e02ff */
[----:B------:R-:W-:Y:S01]  /*fbc0*/  LEA R14, P5, R35, R114, 0x2 ;  /* 0x00000072230e7211 */ /* 0x000fe200078a10ff */
[----:B------:R-:W-:Y:S01]  /*fbd0*/  IMAD R55, R55, UR4, RZ ;  /* 0x0000000437377c24 */ /* 0x000fe2000f8e02ff */
[----:B------:R-:W-:Y:S01]  /*fbe0*/  LEA.HI.X.SX32 R25, R3, R0, 0x2, P1 ;  /* 0x0000000003197211 */ /* 0x000fe200008f16ff */
[----:B------:R-:W-:Y:S01]  /*fbf0*/  IMAD R56, R56, UR4, RZ ;  /* 0x0000000438387c24 */ /* 0x000fe2000f8e02ff */
[-C--:B---3--:R-:W-:Y:S01]  /*fc00*/  LEA R18, P3, R31, R114.reuse, 0x2 ;  /* 0x000000721f127211 */ /* 0x088fe200078610ff */
[----:B------:R-:W-:Y:S01]  /*fc10*/  IMAD R57, R57, UR4, RZ ;  /* 0x0000000439397c24 */ /* 0x000fe2000f8e02ff */
[----:B------:R-:W3:Y:S01]  /*fc20*/  LDC R223, c[0x0][0x230] ;  /* 0x00008c00ffdf7b82 */ /* 0x000ee20000000800 */
[-C--:B------:R-:W-:Y:S01]  /*fc30*/  LEA R16, P4, R33, R114.reuse, 0x2 ;  /* 0x0000007221107211 */ /* 0x080fe200078810ff */
[----:B------:R-:W-:Y:S01]  /*fc40*/  STL.64 [R1+0x338], R196 ;  /* 0x000338c401007387 */ /* 0x000fe20000100a00 */
[----:B------:R-:W-:-:S02]  /*fc50*/  LEA R8, P6, R37, R114, 0x2 ;  /* 0x0000007225087211 */ /* 0x000fc400078c10ff */
[-C--:B------:R-:W-:Y:S01]  /*fc60*/  LEA.HI.X.SX32 R21, R29, R0.reuse, 0x2, P2 ;  /* 0x000000001d157211 */ /* 0x080fe200010f16ff */
[----:B------:R-:W-:Y:S01]  /*fc70*/  STL.64 [R1+0x330], R194 ;  /* 0x000330c201007387 */ /* 0x000fe20000100a00 */
[-C--:B------:R-:W-:Y:S01]  /*fc80*/  LEA.HI.X.SX32 R17, R33, R0.reuse, 0x2, P4 ;  /* 0x0000000021117211 */ /* 0x080fe200020f16ff */
[----:B------:R-:W-:Y:S01]  /*fc90*/  IMAD R58, R58, UR4, RZ ;  /* 0x000000043a3a7c24 */ /* 0x000fe2000f8e02ff */
[-C--:B------:R-:W-:Y:S01]  /*fca0*/  LEA.HI.X.SX32 R19, R31, R0.reuse, 0x2, P3 ;  /* 0x000000001f137211 */ /* 0x080fe200018f16ff */
[----:B------:R-:W-:Y:S01]  /*fcb0*/  STL.64 [R1+0x328], R26 ;  /* 0x0003281a01007387 */ /* 0x000fe20000100a00 */
[----:B------:R-:W-:Y:S01]  /*fcc0*/  LEA.HI.X.SX32 R15, R35, R0, 0x2, P5 ;  /* 0x00000000230f7211 */ /* 0x000fe200028f16ff */
[----:B------:R-:W-:Y:S01]  /*fcd0*/  IMAD R59, R59, UR4, RZ ;  /* 0x000000043b3b7c24 */ /* 0x000fe2000f8e02ff */
[----:B------:R-:W-:Y:S01]  /*fce0*/  LEA R12, P0, R39, R114, 0x2 ;  /* 0x00000072270c7211 */ /* 0x000fe200078010ff */
[----:B------:R-:W-:Y:S01]  /*fcf0*/  STL.64 [R1+0x320], R24 ;  /* 0x0003201801007387 */ /* 0x000fe20000100a00 */
[----:B------:R-:W-:Y:S01]  /*fd00*/  LEA.HI.X.SX32 R9, R37, R0, 0x2, P6 ;  /* 0x0000000025097211 */ /* 0x000fe200030f16ff */
[----:B------:R-:W-:Y:S01]  /*fd10*/  IMAD R60, R60, UR4, RZ ;  /* 0x000000043c3c7c24 */ /* 0x000fe2000f8e02ff */
[-C--:B------:R-:W-:Y:S01]  /*fd20*/  LEA R10, P1, R41, R114.reuse, 0x2 ;  /* 0x00000072290a7211 */ /* 0x080fe200078210ff */
[----:B------:R-:W-:Y:S01]  /*fd30*/  STL.64 [R1+0x318], R20 ;  /* 0x0003181401007387 */ /* 0x000fe20000100a00 */
[-C--:B------:R-:W-:Y:S01]  /*fd40*/  LEA R6, P2, R43, R114.reuse, 0x2 ;  /* 0x000000722b067211 */ /* 0x080fe200078410ff */
[----:B------:R-:W-:Y:S01]  /*fd50*/  IMAD R61, R61, UR4, RZ ;  /* 0x000000043d3d7c24 */ /* 0x000fe2000f8e02ff */
[----:B------:R-:W-:Y:S01]  /*fd60*/  LEA R4, P3, R45, R114, 0x2 ;  /* 0x000000722d047211 */ /* 0x000fe200078610ff */
[----:B------:R4:W-:Y:S01]  /*fd70*/  STL.64 [R1+0x308], R16 ;  /* 0x0003081001007387 */ /* 0x0009e20000100a00 */
[-C--:B------:R-:W-:Y:S01]  /*fd80*/  LEA.HI.X.SX32 R13, R39, R0.reuse, 0x2, P0 ;  /* 0x00000000270d7211 */ /* 0x080fe200000f16ff */
[----:B------:R-:W-:Y:S01]  /*fd90*/  IMAD R62, R62, UR4, RZ ;  /* 0x000000043e3e7c24 */ /* 0x000fe2000f8e02ff */
[----:B------:R-:W3:Y:S01]  /*fda0*/  LDC R229, c[0x0][0x230] ;  /* 0x00008c00ffe57b82 */ /* 0x000ee20000000800 */
[----:B------:R-:W-:Y:S01]  /*fdb0*/  STL.64 [R1+0x310], R18 ;  /* 0x0003101201007387 */ /* 0x000fe20000100a00 */
[----:B------:R-:W-:-:S03]  /*fdc0*/  LEA.HI.X.SX32 R11, R41, R0, 0x2, P1 ;  /* 0x00000000290b7211 */ /* 0x000fc600008f16ff */
[----:B------:R1:W-:Y:S01]  /*fdd0*/  STL.64 [R1+0x300], R14 ;  /* 0x0003000e01007387 */ /* 0x0003e20000100a00 */
[----:B------:R-:W-:Y:S02]  /*fde0*/  LEA.HI.X.SX32 R7, R43, R0, 0x2, P2 ;  /* 0x000000002b077211 */ /* 0x000fe400010f16ff */
[----:B----4-:R-:W-:Y:S01]  /*fdf0*/  LEA R16, P4, R47, R114, 0x2 ;  /* 0x000000722f107211 */ /* 0x010fe200078810ff */
[----:B------:R4:W-:Y:S01]  /*fe00*/  STL.64 [R1+0x2f8], R8 ;  /* 0x0002f80801007387 */ /* 0x0009e20000100a00 */
[-C--:B------:R-:W-:Y:S02]  /*fe10*/  LEA.HI.X.SX32 R5, R45, R0.reuse, 0x2, P3 ;  /* 0x000000002d057211 */ /* 0x080fe400018f16ff */
[----:B------:R-:W-:Y:S02]  /*fe20*/  LEA.HI.X.SX32 R17, R47, R0, 0x2, P4 ;  /* 0x000000002f117211 */ /* 0x000fe400020f16ff */
[-C--:B-1----:R-:W-:Y:S01]  /*fe30*/  LEA R14, P5, R48, R114.reuse, 0x2 ;  /* 0x00000072300e7211 */ /* 0x082fe200078a10ff */
[----:B------:R1:W-:Y:S01]  /*fe40*/  STL.64 [R1+0x2f0], R12 ;  /* 0x0002f00c01007387 */ /* 0x0003e20000100a00 */
[----:B----4-:R-:W-:-:S03]  /*fe50*/  LEA R8, P6, R50, R114, 0x2 ;  /* 0x0000007232087211 */ /* 0x010fc600078c10ff */
[----:B------:R4:W-:Y:S01]  /*fe60*/  STL.64 [R1+0x2e8], R10 ;  /* 0x0002e80a01007387 */ /* 0x0009e20000100a00 */
[-C--:B------:R-:W-:Y:S02]  /*fe70*/  LEA.HI.X.SX32 R15, R48, R0.reuse, 0x2, P5 ;  /* 0x00000000300f7211 */ /* 0x080fe400028f16ff */
[----:B------:R-:W-:Y:S01]  /*fe80*/  LEA.HI.X.SX32 R9, R50, R0, 0x2, P6 ;  /* 0x0000000032097211 */ /* 0x000fe200030f16ff */
[----:B------:R4:W-:Y:S01]  /*fe90*/  STL.64 [R1+0x2e0], R6 ;  /* 0x0002e00601007387 */ /* 0x0009e20000100a00 */
[----:B-1----:R-:W-:-:S03]  /*fea0*/  LEA R12, P0, R51, R114, 0x2 ;  /* 0x00000072330c7211 */ /* 0x002fc600078010ff */
[----:B------:R1:W-:Y:S01]  /*feb0*/  STL.64 [R1+0x2d8], R4 ;  /* 0x0002d80401007387 */ /* 0x0003e20000100a00 */
[----:B----4-:R-:W-:-:S03]  /*fec0*/  LEA R10, P1, R52, R114, 0x2 ;  /* 0x00000072340a7211 */ /* 0x010fc600078210ff */
[----:B------:R4:W-:Y:S01]  /*fed0*/  STL.64 [R1+0x2d0], R16 ;  /* 0x0002d01001007387 */ /* 0x0009e20000100a00 */
[----:B------:R-:W-:Y:S02]  /*fee0*/  LEA.HI.X.SX32 R13, R51, R0, 0x2, P0 ;  /* 0x00000000330d7211 */ /* 0x000fe400000f16ff */
[C---:B------:R-:W-:Y:S01]  /*fef0*/  LEA R6, P2, R53.reuse, R114, 0x2 ;  /* 0x0000007235067211 */ /* 0x040fe200078410ff */
[----:B------:R3:W-:Y:S01]  /*ff00*/  STL.64 [R1+0x2c8], R14 ;  /* 0x0002c80e01007387 */ /* 0x0007e20000100a00 */
[----:B------:R-:W-:Y:S02]  /*ff10*/  LEA.HI.X.SX32 R11, R52, R0, 0x2, P1 ;  /* 0x00000000340b7211 */ /* 0x000fe400008f16ff */
[----:B-1----:R-:W-:Y:S01]  /*ff20*/  LEA R4, P3, R54, R114, 0x2 ;  /* 0x0000007236047211 */ /* 0x002fe200078610ff */
[----:B------:R1:W-:Y:S01]  /*ff30*/  STL.64 [R1+0x2c0], R8 ;  /* 0x0002c00801007387 */ /* 0x0003e20000100a00 */
[----:B------:R-:W-:Y:S02]  /*ff40*/  LEA.HI.X.SX32 R7, R53, R0, 0x2, P2 ;  /* 0x0000000035077211 */ /* 0x000fe400010f16ff */
[----:B----4-:R-:W-:-:S02]  /*ff50*/  LEA R16, P4, R55, R114, 0x2 ;  /* 0x0000007237107211 */ /* 0x010fc400078810ff */
[----:B------:R-:W-:Y:S02]  /*ff60*/  LEA.HI.X.SX32 R5, R54, R0, 0x2, P3 ;  /* 0x0000000036057211 */ /* 0x000fe400018f16ff */
[C---:B---3--:R-:W-:Y:S01]  /*ff70*/  LEA R14, P5, R56.reuse, R114, 0x2 ;  /* 0x00000072380e7211 */ /* 0x048fe200078a10ff */
[----:B------:R3:W-:Y:S01]  /*ff80*/  STL.64 [R1+0x2b8], R12 ;  /* 0x0002b80c01007387 */ /* 0x0007e20000100a00 */
[----:B------:R-:W-:Y:S02]  /*ff90*/  LEA.HI.X.SX32 R17, R55, R0, 0x2, P4 ;  /* 0x0000000037117211 */ /* 0x000fe400020f16ff */
[----:B-1----:R-:W-:Y:S01]  /*ffa0*/  LEA R8, P6, R57, R114, 0x2 ;  /* 0x0000007239087211 */ /* 0x002fe200078c10ff */
[----:B------:R-:W-:Y:S01]  /*ffb0*/  IMAD R63, R63, UR4, RZ ;  /* 0x000000043f3f7c24 */ /* 0x000fe2000f8e02ff */
[-C--:B------:R-:W-:Y:S01]  /*ffc0*/  LEA.HI.X.SX32 R15, R56, R0.reuse, 0x2, P5 ;  /* 0x00000000380f7211 */ /* 0x080fe200028f16ff */
[----:B------:R1:W-:Y:S01]  /*ffd0*/  STL.64 [R1+0x2b0], R10 ;  /* 0x0002b00a01007387 */ /* 0x0003e20000100a00 */
[----:B------:R-:W-:Y:S01]  /*ffe0*/  LEA.HI.X.SX32 R9, R57, R0, 0x2, P6 ;  /* 0x0000000039097211 */ /* 0x000fe200030f16ff */
[----:B------:R-:W-:-:S02]  /*fff0*/  IMAD R64, R64, UR4, RZ ;  /* 0x0000000440407c24 */ /* 0x000fc4000f8e02ff */
[----:B------:R4:W-:Y:S01]  /*10000*/  STL.64 [R1+0x2a8], R6 ;  /* 0x0002a80601007387 */ /* 0x0009e20000100a00 */
[----:B---3--:R-:W-:-:S03]  /*10010*/  LEA R12, P0, R58, R114, 0x2 ;  /* 0x000000723a0c7211 */ /* 0x008fc600078010ff */
[----:B------:R3:W-:Y:S01]  /*10020*/  STL.64 [R1+0x2a0], R4 ;  /* 0x0002a00401007387 */ /* 0x0007e20000100a00 */
[----:B-1----:R-:W-:-:S03]  /*10030*/  LEA R10, P1, R59, R114, 0x2 ;  /* 0x000000723b0a7211 */ /* 0x002fc600078210ff */
[----:B------:R1:W-:Y:S01]  /*10040*/  STL.64 [R1+0x298], R16 ;  /* 0x0002981001007387 */ /* 0x0003e20000100a00 */
[----:B------:R-:W-:Y:S02]  /*10050*/  LEA.HI.X.SX32 R13, R58, R0, 0x2, P0 ;  /* 0x000000003a0d7211 */ /* 0x000fe400000f16ff */
[-C--:B----4-:R-:W-:Y:S01]  /*10060*/  LEA R6, P2, R60, R114.reuse, 0x2 ;  /* 0x000000723c067211 */ /* 0x090fe200078410ff */
[----:B------:R4:W-:Y:S01]  /*10070*/  STL.64 [R1+0x290], R14 ;  /* 0x0002900e01007387 */ /* 0x0009e20000100a00 */
[----:B------:R-:W-:Y:S01]  /*10080*/  IMAD R65, R65, UR4, RZ ;  /* 0x0000000441417c24 */ /* 0x000fe2000f8e02ff */
[----:B---3--:R-:W-:Y:S02]  /*10090*/  LEA R4, P3, R61, R114, 0x2 ;  /* 0x000000723d047211 */ /* 0x008fe400078610ff */
[----:B------:R3:W-:Y:S01]  /*100a0*/  STL.64 [R1+0x288], R8 ;  /* 0x0002880801007387 */ /* 0x0007e20000100a00 */
[----:B------:R-:W-:Y:S01]  /*100b0*/  LEA.HI.X.SX32 R11, R59, R0, 0x2, P1 ;  /* 0x000000003b0b7211 */ /* 0x000fe200008f16ff */
[----:B------:R-:W-:Y:S01]  /*100c0*/  IMAD R66, R66, UR4, RZ ;  /* 0x0000000442427c24 */ /* 0x000fe2000f8e02ff */
[----:B-1----:R-:W-:Y:S01]  /*100d0*/  LEA R16, P4, R62, R114, 0x2 ;  /* 0x000000723e107211 */ /* 0x002fe200078810ff */
[----:B------:R-:W-:Y:S01]  /*100e0*/  IMAD R67, R67, UR4, RZ ;  /* 0x0000000443437c24 */ /* 0x000fe2000f8e02ff */
[----:B------:R-:W-:-:S02]  /*100f0*/  LEA.HI.X.SX32 R7, R60, R0, 0x2, P2 ;  /* 0x000000003c077211 */ /* 0x000fc400010f16ff */
[----:B----4-:R-:W-:Y:S01]  /*10100*/  LEA R14, P5, R63, R114, 0x2 ;  /* 0x000000723f0e7211 */ /* 0x010fe200078a10ff */
[----:B------:R-:W-:Y:S01]  /*10110*/  IMAD R68, R68, UR4, RZ ;  /* 0x0000000444447c24 */ /* 0x000fe2000f8e02ff */
[----:B------:R-:W-:Y:S02]  /*10120*/  LEA.HI.X.SX32 R5, R61, R0, 0x2, P3 ;  /* 0x000000003d057211 */ /* 0x000fe400018f16ff */
[----:B---3--:R-:W-:Y:S01]  /*10130*/  LEA R8, P6, R64, R114, 0x2 ;  /* 0x0000007240087211 */ /* 0x008fe200078c10ff */
        /* <DEDUP_REMOVED lines=11> */
[----:B---3--:R-:W-:-:S03]  /*101f0*/  LEA R10, P1, R66, R114, 0x2 ;  /* 0x00000072420a7211 */ /* 0x008fc600078210ff */
[----:B------:R3:W-:Y:S01]  /*10200*/  STL.64 [R1+0x260], R16 ;  /* 0x0002601001007387 */ /* 0x0007e20000100a00 */
[----:B------:R-:W-:Y:S02]  /*10210*/  LEA.HI.X.SX32 R13, R65, R0, 0x2, P0 ;  /* 0x00000000410d7211 */ /* 0x000fe400000f16ff */
[----:B----4-:R-:W-:Y:S01]  /*10220*/  LEA R6, P2, R67, R114, 0x2 ;  /* 0x0000007243067211 */ /* 0x010fe200078410ff */
[----:B------:R4:W-:Y:S01]  /*10230*/  STL.64 [R1+0x258], R14 ;  /* 0x0002580e01007387 */ /* 0x0009e20000100a00 */
[----:B------:R-:W-:Y:S01]  /*10240*/  IMAD R72, R72, UR4, RZ ;  /* 0x0000000448487c24 */ /* 0x000fe2000f8e02ff */
[----:B------:R-:W-:Y:S02]  /*10250*/  LEA.HI.X.SX32 R11, R66, R0, 0x2, P1 ;  /* 0x00000000420b7211 */ /* 0x000fe400008f16ff */
[-C--:B-1----:R-:W-:Y:S01]  /*10260*/  LEA R4, P3, R68, R114.reuse, 0x2 ;  /* 0x0000007244047211 */ /* 0x082fe200078610ff */
[----:B------:R1:W-:Y:S01]  /*10270*/  STL.64 [R1+0x250], R8 ;  /* 0x0002500801007387 */ /* 0x0003e20000100a00 */
[----:B--2---:R-:W-:Y:S01]  /*10280*/  IMAD R73, R73, UR4, RZ ;  /* 0x0000000449497c24 */ /* 0x004fe2000f8e02ff */
[----:B---3--:R-:W-:Y:S01]  /*10290*/  LEA R16, P4, R69, R114, 0x2 ;  /* 0x0000007245107211 */ /* 0x008fe200078810ff */
[----:B------:R-:W-:Y:S01]  /*102a0*/  IMAD R74, R74, UR4, RZ ;  /* 0x000000044a4a7c24 */ /* 0x000fe2000f8e02ff */
[----:B------:R-:W-:-:S02]  /*102b0*/  LEA.HI.X.SX32 R7, R67, R0, 0x2, P2 ;  /* 0x0000000043077211 */ /* 0x000fc400010f16ff */
[----:B----4-:R-:W-:Y:S01]  /*102c0*/  LEA R14, P5, R70, R114, 0x2 ;  /* 0x00000072460e7211 */ /* 0x010fe200078a10ff */
        /* <DEDUP_REMOVED lines=14> */
[----:B--2---:R-:W-:-:S03]  /*103b0*/  LEA R10, P1, R73, R114, 0x2 ;  /* 0x00000072490a7211 */ /* 0x004fc600078210ff */
[----:B------:R2:W-:Y:S01]  /*103c0*/  STL.64 [R1+0x228], R16 ;  /* 0x0002281001007387 */ /* 0x0005e20000100a00 */
[----:B------:R-:W-:Y:S02]  /*103d0*/  LEA.HI.X.SX32 R13, R72, R0, 0x2, P0 ;  /* 0x00000000480d7211 */ /* 0x000fe400000f16ff */
[----:B---3--:R-:W-:Y:S01]  /*103e0*/  LEA R6, P2, R74, R114, 0x2 ;  /* 0x000000724a067211 */ /* 0x008fe200078410ff */
[----:B------:R3:W-:Y:S01]  /*103f0*/  STL.64 [R1+0x220], R14 ;  /* 0x0002200e01007387 */ /* 0x0007e20000100a00 */
[----:B------:R-:W-:Y:S01]  /*10400*/  IMAD R79, R79, UR4, RZ ;  /* 0x000000044f4f7c24 */ /* 0x000fe2000f8e02ff */
[----:B------:R-:W-:Y:S02]  /*10410*/  LEA.HI.X.SX32 R11, R73, R0, 0x2, P1 ;  /* 0x00000000490b7211 */ /* 0x000fe400008f16ff */
[-C--:B-1----:R-:W-:Y:S01]  /*10420*/  LEA R4, P3, R75, R114.reuse, 0x2 ;  /* 0x000000724b047211 */ /* 0x082fe200078610ff */
[----:B------:R1:W-:Y:S01]  /*10430*/  STL.64 [R1+0x218], R8 ;  /* 0x0002180801007387 */ /* 0x0003e20000100a00 */
[----:B------:R-:W-:Y:S01]  /*10440*/  IMAD R80, R80, UR4, RZ ;  /* 0x0000000450507c24 */ /* 0x000fe2000f8e02ff */
[----:B--2---:R-:W-:Y:S01]  /*10450*/  LEA R16, P4, R76, R114, 0x2 ;  /* 0x000000724c107211 */ /* 0x004fe200078810ff */
[----:B------:R-:W-:Y:S01]  /*10460*/  IMAD R81, R81, UR4, RZ ;  /* 0x0000000451517c24 */ /* 0x000fe2000f8e02ff */
[----:B------:R-:W-:-:S02]  /*10470*/  LEA.HI.X.SX32 R7, R74, R0, 0x2, P2 ;  /* 0x000000004a077211 */ /* 0x000fc400010f16ff */
[----:B---3--:R-:W-:Y:S01]  /*10480*/  LEA R14, P5, R77, R114, 0x2 ;  /* 0x000000724d0e7211 */ /* 0x008fe200078a10ff */
        /* <DEDUP_REMOVED lines=80> */
[----:B--2---:R-:W-:-:S02]  /*10990*/  LEA R16, P4, R97, R114, 0x2 ;  /* 0x0000007261107211 */ /* 0x004fc400078810ff */
[----:B------:R-:W-:Y:S02]  /*109a0*/  LEA.HI.X.SX32 R7, R95, R0, 0x2, P2 ;  /* 0x000000005f077211 */ /* 0x000fe400010f16ff */
[----:B---3--:R-:W-:Y:S02]  /*109b0*/  LEA R14, P5, R98, R114, 0x2 ;  /* 0x00000072620e7211 */ /* 0x008fe400078a10ff */
[----:B------:R-:W-:Y:S02]  /*109c0*/  LEA.HI.X.SX32 R5, R96, R0, 0x2, P3 ;  /* 0x0000000060057211 */ /* 0x000fe400018f16ff */
[----:B-1----:R-:W-:Y:S01]  /*109d0*/  LEA R8, P6, R99, R114, 0x2 ;  /* 0x0000007263087211 */ /* 0x002fe200078c10ff */
[----:B------:R1:W-:Y:S01]  /*109e0*/  STL.64 [R1+0x168], R12 ;  /* 0x0001680c01007387 */ /* 0x0003e20000100a00 */
[-C--:B------:R-:W-:Y:S02]  /*109f0*/  LEA.HI.X.SX32 R17, R97, R0.reuse, 0x2, P4 ;  /* 0x0000000061117211 */ /* 0x080fe400020f16ff */
[-C--:B------:R-:W-:Y:S01]  /*10a00*/  LEA.HI.X.SX32 R15, R98, R0.reuse, 0x2, P5 ;  /* 0x00000000620f7211 */ /* 0x080fe200028f16ff */
[----:B------:R2:W-:Y:S01]  /*10a10*/  STL.64 [R1+0x160], R10 ;  /* 0x0001600a01007387 */ /* 0x0005e20000100a00 */
[----:B------:R-:W-:-:S03]  /*10a20*/  LEA.HI.X.SX32 R9, R99, R0, 0x2, P6 ;  /* 0x0000000063097211 */ /* 0x000fc600030f16ff */
        /* <DEDUP_REMOVED lines=8> */
[----:B------:R-:W-:Y:S02]  /*10ab0*/  LEA.HI.X.SX32 R11, R174, R0, 0x2, P1 ;  /* 0x00000000ae0b7211 */ /* 0x000fe400008f16ff */
[----:B-1----:R-:W-:Y:S01]  /*10ac0*/  LEA R4, P3, R189, R114, 0x2 ;  /* 0x00000072bd047211 */ /* 0x002fe200078610ff */
[----:B------:R1:W-:Y:S01]  /*10ad0*/  STL.64 [R1+0x138], R8 ;  /* 0x0001380801007387 */ /* 0x0003e20000100a00 */
[----:B------:R-:W-:Y:S02]  /*10ae0*/  LEA.HI.X.SX32 R7, R188, R0, 0x2, P2 ;  /* 0x00000000bc077211 */ /* 0x000fe400010f16ff */
[----:B--2---:R-:W-:-:S02]  /*10af0*/  LEA R16, P4, R101, R114, 0x2 ;  /* 0x0000007265107211 */ /* 0x004fc400078810ff */
[----:B------:R-:W-:Y:S02]  /*10b00*/  LEA.HI.X.SX32 R5, R189, R0, 0x2, P3 ;  /* 0x00000000bd057211 */ /* 0x000fe400018f16ff */
[C---:B---3--:R-:W-:Y:S01]  /*10b10*/  LEA R14, P5, R102.reuse, R114, 0x2 ;  /* 0x00000072660e7211 */ /* 0x048fe200078a10ff */
[----:B------:R2:W-:Y:S01]  /*10b20*/  STL.64 [R1+0x130], R12 ;  /* 0x0001300c01007387 */ /* 0x0005e20000100a00 */
[----:B------:R-:W-:Y:S02]  /*10b30*/  LEA.HI.X.SX32 R17, R101, R0, 0x2, P4 ;  /* 0x0000000065117211 */ /* 0x000fe400020f16ff */
[C---:B-1----:R-:W-:Y:S01]  /*10b40*/  LEA R8, P6, R103.reuse, R114, 0x2 ;  /* 0x0000007267087211 */ /* 0x042fe200078c10ff */
[----:B------:R1:W-:Y:S01]  /*10b50*/  STL.64 [R1+0x128], R10 ;  /* 0x0001280a01007387 */ /* 0x0003e20000100a00 */
[-C--:B------:R-:W-:Y:S02]  /*10b60*/  LEA.HI.X.SX32 R15, R102, R0.reuse, 0x2, P5 ;  /* 0x00000000660f7211 */ /* 0x080fe400028f16ff */
[----:B------:R-:W-:Y:S01]  /*10b70*/  LEA.HI.X.SX32 R9, R103, R0, 0x2, P6 ;  /* 0x0000000067097211 */ /* 0x000fe200030f16ff */
[----:B------:R3:W-:Y:S01]  /*10b80*/  STL.64 [R1+0x120], R6 ;  /* 0x0001200601007387 */ /* 0x0007e20000100a00 */
[----:B--2---:R-:W-:-:S03]  /*10b90*/  LEA R12, P0, R104, R114, 0x2 ;  /* 0x00000072680c7211 */ /* 0x004fc600078010ff */
[----:B------:R2:W-:Y:S01]  /*10ba0*/  STL.64 [R1+0x118], R4 ;  /* 0x0001180401007387 */ /* 0x0005e20000100a00 */
[----:B-1----:R-:W-:-:S03]  /*10bb0*/  LEA R10, P1, R105, R114, 0x2 ;  /* 0x00000072690a7211 */ /* 0x002fc600078210ff */
[----:B------:R1:W-:Y:S01]  /*10bc0*/  STL.64 [R1+0x110], R16 ;  /* 0x0001101001007387 */ /* 0x0003e20000100a00 */
[----:B------:R-:W-:Y:S02]  /*10bd0*/  LEA.HI.X.SX32 R13, R104, R0, 0x2, P0 ;  /* 0x00000000680d7211 */ /* 0x000fe400000f16ff */
[C---:B---3--:R-:W-:Y:S01]  /*10be0*/  LEA R6, P2, R106.reuse, R114, 0x2 ;  /* 0x000000726a067211 */ /* 0x048fe200078410ff */
[----:B------:R3:W-:Y:S01]  /*10bf0*/  STL.64 [R1+0x108], R14 ;  /* 0x0001080e01007387 */ /* 0x0007e20000100a00 */
[----:B------:R-:W-:Y:S02]  /*10c00*/  LEA.HI.X.SX32 R11, R105, R0, 0x2, P1 ;  /* 0x00000000690b7211 */ /* 0x000fe400008f16ff */
[----:B--2---:R-:W-:Y:S01]  /*10c10*/  LEA R4, P3, R107, R114, 0x2 ;  /* 0x000000726b047211 */ /* 0x004fe200078610ff */
[----:B------:R2:W-:Y:S01]  /*10c20*/  STL.64 [R1+0x100], R8 ;  /* 0x0001000801007387 */ /* 0x0005e20000100a00 */
[----:B------:R-:W-:Y:S02]  /*10c30*/  LEA.HI.X.SX32 R7, R106, R0, 0x2, P2 ;  /* 0x000000006a077211 */ /* 0x000fe400010f16ff */
[----:B-1----:R-:W-:-:S02]  /*10c40*/  LEA R16, P4, R108, R114, 0x2 ;  /* 0x000000726c107211 */ /* 0x002fc400078810ff */
[----:B------:R-:W-:Y:S02]  /*10c50*/  LEA.HI.X.SX32 R5, R107, R0, 0x2, P3 ;  /* 0x000000006b057211 */ /* 0x000fe400018f16ff */
[C---:B---3--:R-:W-:Y:S01]  /*10c60*/  LEA R14, P5, R109.reuse, R114, 0x2 ;  /* 0x000000726d0e7211 */ /* 0x048fe200078a10ff */
[----:B------:R1:W-:Y:S01]  /*10c70*/  STL.64 [R1+0xf8], R12 ;  /* 0x0000f80c01007387 */ /* 0x0003e20000100a00 */
[----:B------:R-:W-:Y:S02]  /*10c80*/  LEA.HI.X.SX32 R17, R108, R0, 0x2, P4 ;  /* 0x000000006c117211 */ /* 0x000fe400020f16ff */
[C---:B--2---:R-:W-:Y:S01]  /*10c90*/  LEA R8, P6, R110.reuse, R114, 0x2 ;  /* 0x000000726e087211 */ /* 0x044fe200078c10ff */
[----:B------:R2:W-:Y:S01]  /*10ca0*/  STL.64 [R1+0xf0], R10 ;  /* 0x0000f00a01007387 */ /* 0x0005e20000100a00 */
[-C--:B------:R-:W-:Y:S02]  /*10cb0*/  LEA.HI.X.SX32 R15, R109, R0.reuse, 0x2, P5 ;  /* 0x000000006d0f7211 */ /* 0x080fe400028f16ff */
[----:B------:R-:W-:Y:S01]  /*10cc0*/  LEA.HI.X.SX32 R9, R110, R0, 0x2, P6 ;  /* 0x000000006e097211 */ /* 0x000fe200030f16ff */
        /* <DEDUP_REMOVED lines=48> */
[C---:B---3--:R-:W-:Y:S01]  /*10fd0*/  LEA R6, P2, R128.reuse, R114, 0x2 ;  /* 0x0000007280067211 */ /* 0x048fe200078410ff */
[----:B------:R-:W-:Y:S01]  /*10fe0*/  STL.64 [R1+0x60], R14 ;  /* 0x0000600e01007387 */ /* 0x000fe20000100a00 */
[----:B------:R-:W-:Y:S02]  /*10ff0*/  LEA.HI.X.SX32 R11, R127, R0, 0x2, P1 ;  /* 0x000000007f0b7211 */ /* 0x000fe400008f16ff */
[----:B-1----:R-:W-:Y:S01]  /*11000*/  LEA R4, P3, R129, R114, 0x2 ;  /* 0x0000007281047211 */ /* 0x002fe200078610ff */
[----:B------:R1:W-:Y:S01]  /*11010*/  STL.64 [R1+0x58], R8 ;  /* 0x0000580801007387 */ /* 0x0003e20000100a00 */
[----:B------:R-:W-:Y:S02]  /*11020*/  LEA.HI.X.SX32 R7, R128, R0, 0x2, P2 ;  /* 0x0000000080077211 */ /* 0x000fe400010f16ff */
[----:B--2---:R-:W-:-:S02]  /*11030*/  LEA R16, P4, R130, R114, 0x2 ;  /* 0x0000007282107211 */ /* 0x004fc400078810ff */
[-C--:B------:R-:W-:Y:S01]  /*11040*/  LEA.HI.X.SX32 R5, R129, R0.reuse, 0x2, P3 ;  /* 0x0000000081057211 */ /* 0x080fe200018f16ff */
[----:B------:R2:W-:Y:S01]  /*11050*/  STL.64 [R1+0x50], R12 ;  /* 0x0000500c01007387 */ /* 0x0005e20000100a00 */
[----:B------:R-:W-:Y:S02]  /*11060*/  LEA.HI.X.SX32 R17, R130, R0, 0x2, P4 ;  /* 0x0000000082117211 */ /* 0x000fe400020f16ff */
[C---:B-1----:R-:W-:Y:S01]  /*11070*/  LEA R8, P6, R132.reuse, R114, 0x2 ;  /* 0x0000007284087211 */ /* 0x042fe200078c10ff */
[----:B------:R-:W-:Y:S03]  /*11080*/  STL.64 [R1+0x48], R10 ;  /* 0x0000480a01007387 */ /* 0x000fe60000100a00 */
[----:B------:R-:W-:Y:S01]  /*11090*/  LEA.HI.X.SX32 R9, R132, R0, 0x2, P6 ;  /* 0x0000000084097211 */ /* 0x000fe200030f16ff */
[----:B------:R-:W-:Y:S01]  /*110a0*/  STL.64 [R1+0x40], R6 ;  /* 0x0000400601007387 */ /* 0x000fe20000100a00 */
[----:B------:R-:W-:-:S02]  /*110b0*/  IMAD R136, R136, UR4, RZ ;  /* 0x0000000488887c24 */ /* 0x000fc4000f8e02ff */
[----:B------:R-:W-:Y:S01]  /*110c0*/  IMAD R49, R49, UR4, RZ ;  /* 0x0000000431317c24 */ /* 0x000fe2000f8e02ff */
[----:B------:R-:W-:Y:S01]  /*110d0*/  STL.64 [R1+0x38], R4 ;  /* 0x0000380401007387 */ /* 0x000fe20000100a00 */
[----:B------:R-:W-:Y:S01]  /*110e0*/  ULDC UR4, c[0x0][0x240] ;  /* 0x0000900000047ab9 */ /* 0x000fe20000000800 */
[-C--:B------:R-:W-:Y:S02]  /*110f0*/  LEA R14, P5, R131, R114.reuse, 0x2 ;  /* 0x00000072830e7211 */ /* 0x080fe400078a10ff */
[----:B------:R-:W-:Y:S01]  /*11100*/  STL.64 [R1+0x30], R16 ;  /* 0x0000301001007387 */ /* 0x000fe20000100a00 */
[----:B------:R-:W-:Y:S01]  /*11110*/  IMAD R140, R140, UR4, RZ ;  /* 0x000000048c8c7c24 */ /* 0x000fe2000f8e02ff */
[-C--:B------:R-:W-:Y:S02]  /*11120*/  LEA R60, P4, R137, R114.reuse, 0x2 ;  /* 0x00000072893c7211 */ /* 0x080fe400078810ff */
[----:B------:R1:W-:Y:S01]  /*11130*/  STL.64 [R1+0x20], R8 ;  /* 0x0000200801007387 */ /* 0x0003e20000100a00 */
[----:B------:R-:W-:Y:S01]  /*11140*/  IMAD R141, R141, UR5, RZ ;  /* 0x000000058d8d7c24 */ /* 0x000fe2000f8e02ff */
[----:B--2---:R-:W-:Y:S01]  /*11150*/  LEA R12, P0, R133, R114, 0x2 ;  /* 0x00000072850c7211 */ /* 0x004fe200078010ff */
[----:B------:R-:W-:Y:S01]  /*11160*/  IMAD R142, R142, UR7, RZ ;  /* 0x000000078e8e7c24 */ /* 0x000fe2000f8e02ff */
[-C--:B------:R-:W-:Y:S01]  /*11170*/  LEA.HI.X.SX32 R15, R131, R0.reuse, 0x2, P5 ;  /* 0x00000000830f7211 */ /* 0x080fe200028f16ff */
[----:B------:R-:W-:Y:S01]  /*11180*/  IMAD R143, R143, UR8, RZ ;  /* 0x000000088f8f7c24 */ /* 0x000fe2000f8e02ff */
[----:B------:R-:W-:Y:S01]  /*11190*/  LEA.HI.X.SX32 R61, R137, R0, 0x2, P4 ;  /* 0x00000000893d7211 */ /* 0x000fe200020f16ff */
[----:B------:R-:W-:Y:S01]  /*111a0*/  IMAD R144, R144, UR9, RZ ;  /* 0x0000000990907c24 */ /* 0x000fe2000f8e02ff */
[-C--:B-1----:R-:W-:Y:S01]  /*111b0*/  LEA R8, P6, R46, R114.reuse, 0x2 ;  /* 0x000000722e087211 */ /* 0x082fe200078c10ff */
[----:B------:R-:W-:Y:S01]  /*111c0*/  IMAD R145, R145, UR10, RZ ;  /* 0x0000000a91917c24 */ /* 0x000fe2000f8e02ff */
[----:B------:R-:W-:Y:S01]  /*111d0*/  LEA R10, P1, R134, R114, 0x2 ;  /* 0x00000072860a7211 */ /* 0x000fe200078210ff */
[----:B------:R-:W-:Y:S01]  /*111e0*/  IMAD R146, R146, UR11, RZ ;  /* 0x0000000b92927c24 */ /* 0x000fe2000f8e02ff */
[----:B------:R-:W-:Y:S01]  /*111f0*/  LEA.HI.X.SX32 R9, R46, R0, 0x2, P6 ;  /* 0x000000002e097211 */ /* 0x000fe200030f16ff */
[----:B------:R-:W-:Y:S01]  /*11200*/  IMAD R147, R147, UR12, RZ ;  /* 0x0000000c93937c24 */ /* 0x000fe2000f8e02ff */
[-C--:B------:R-:W-:Y:S01]  /*11210*/  LEA R6, P2, R135, R114.reuse, 0x2 ;  /* 0x0000007287067211 */ /* 0x080fe200078410ff */
[----:B------:R-:W-:Y:S01]  /*11220*/  IMAD R148, R148, UR13, RZ ;  /* 0x0000000d94947c24 */ /* 0x000fe2000f8e02ff */
[-C--:B------:R-:W-:Y:S01]  /*11230*/  LEA R4, P3, R136, R114.reuse, 0x2 ;  /* 0x0000007288047211 */ /* 0x080fe200078610ff */
        /* <DEDUP_REMOVED lines=11> */
[-C--:B------:R-:W-:Y:S01]  /*112f0*/  LEA.HI.X.SX32 R11, R134, R0.reuse, 0x2, P1 ;  /* 0x00000000860b7211 */ /* 0x080fe200008f16ff */
        /* <DEDUP_REMOVED lines=9> */
[----:B------:R-:W-:Y:S01]  /*11390*/  LEA.HI.X.SX32 R35, R140, R0, 0x2, P6 ;  /* 0x000000008c237211 */ /* 0x000fe200030f16ff */
        /* <DEDUP_REMOVED lines=42> */
[----:B------:R-:W-:Y:S01]  /*11640*/  STL.64 [R1+0x28], R14 ;  /* 0x0000280e01007387 */ /* 0x000fe20000100a00 */
        /* <DEDUP_REMOVED lines=10> */
[-C--:B------:R-:W-:Y:S01]  /*116f0*/  LEA.HI.X.SX32 R69, R153, R0.reuse, 0x2, P5 ;  /* 0x0000000099457211 */ /* 0x080fe200028f16ff */
[----:B------:R-:W-:Y:S01]  /*11700*/  IMAD R251, R251, UR52, RZ ;  /* 0x00000034fbfb7c24 */ /* 0x000fe2000f8e02ff */
[----:B------:R-:W-:Y:S01]  /*11710*/  LEA.HI.X.SX32 R97, R154, R0, 0x2, P6 ;  /* 0x000000009a617211 */ /* 0x000fe200030f16ff */
[----:B------:R-:W-:Y:S01]  /*11720*/  VIADD R3, R222, 0xfffffffd ;  /* 0xfffffffdde037836 */ /* 0x000fe20000000000 */
[-C--:B------:R-:W-:Y:S01]  /*11730*/  LEA R42, P1, R156, R114.reuse, 0x2 ;  /* 0x000000729c2a7211 */ /* 0x080fe200078210ff */
[C---:B------:R-:W-:Y:S01]  /*11740*/  IMAD R123, R2.reuse, 0x14, RZ ;  /* 0x00000014027b7824 */ /* 0x040fe200078e02ff */
[-C--:B------:R-:W-:Y:S01]  /*11750*/  LEA R70, P2, R157, R114.reuse, 0x2 ;  /* 0x000000729d467211 */ /* 0x080fe200078410ff */
[----:B------:R-:W-:Y:S01]  /*11760*/  IMAD R126, R2, 0x18, RZ ;  /* 0x00000018027e7824 */ /* 0x000fe200078e02ff */
[-C--:B------:R-:W-:Y:S01]  /*11770*/  LEA R98, P3, R158, R114.reuse, 0x2 ;  /* 0x000000729e627211 */ /* 0x080fe200078610ff */
[C---:B------:R-:W-:Y:S01]  /*11780*/  IMAD R118, R2.reuse, 0x7, RZ ;  /* 0x0000000702767824 */ /* 0x040fe200078e02ff */
[-C--:B-1----:R-:W-:Y:S01]  /*11790*/  LEA R10, P4, R159, R114.reuse, 0x2 ;  /* 0x000000729f0a7211 */ /* 0x082fe200078810ff */
[----:B------:R-:W-:Y:S01]  /*117a0*/  IMAD.SHL.U32 R119, R2, 0x8, RZ ;  /* 0x0000000802777824 */ /* 0x000fe200078e00ff */
[-C--:B------:R-:W-:Y:S01]  /*117b0*/  LEA R44, P5, R160, R114.reuse, 0x2 ;  /* 0x00000072a02c7211 */ /* 0x080fe200078a10ff */
[C---:B------:R-:W-:Y:S01]  /*117c0*/  IMAD R120, R2.reuse, 0x9, RZ ;  /* 0x0000000902787824 */ /* 0x040fe200078e02ff */
[----:B------:R-:W-:Y:S01]  /*117d0*/  LEA R72, P6, R161, R114, 0x2 ;  /* 0x00000072a1487211 */ /* 0x000fe200078c10ff */
[C---:B------:R-:W-:Y:S01]  /*117e0*/  IMAD R174, R2.reuse, 0x2c, RZ ;  /* 0x0000002c02ae7824 */ /* 0x040fe200078e02ff */
[----:B------:R-:W-:Y:S01]  /*117f0*/  LEA.HI.X.SX32 R33, R155, R0, 0x2, P0 ;  /* 0x000000009b217211 */ /* 0x000fe200000f16ff */
[----:B------:R-:W-:Y:S01]  /*11800*/  IMAD R121, R2, 0xa, RZ ;  /* 0x0000000a02797824 */ /* 0x000fe200078e02ff */
[----:B------:R-:W-:Y:S01]  /*11810*/  LEA R100, P0, R162, R114, 0x2 ;  /* 0x00000072a2647211 */ /* 0x000fe200078010ff */
[----:B------:R-:W-:Y:S01]  /*11820*/  IMAD R122, R2, 0xb, RZ ;  /* 0x0000000b027a7824 */ /* 0x000fe200078e02ff */
[-C--:B------:R-:W-:Y:S01]  /*11830*/  LEA.HI.X.SX32 R43, R156, R0.reuse, 0x2, P1 ;  /* 0x000000009c2b7211 */ /* 0x080fe200008f16ff */
[C---:B------:R-:W-:Y:S01]  /*11840*/  IMAD R197, R2.reuse, 0x30, RZ ;  /* 0x0000003002c57824 */ /* 0x040fe200078e02ff */
[-C--:B------:R-:W-:Y:S01]  /*11850*/  LEA.HI.X.SX32 R71, R157, R0.reuse, 0x2, P2 ;  /* 0x000000009d477211 */ /* 0x080fe200010f16ff */
[----:B------:R-:W-:Y:S01]  /*11860*/  IMAD R124, R2, 0xd, RZ ;  /* 0x0000000d027c7824 */ /* 0x000fe200078e02ff */
[-C--:B------:R-:W-:Y:S01]  /*11870*/  LEA.HI.X.SX32 R99, R158, R0.reuse, 0x2, P3 ;  /* 0x000000009e637211 */ /* 0x080fe200018f16ff */
[C---:B------:R-:W-:Y:S01]  /*11880*/  IMAD R227, R2.reuse, 0x38, RZ ;  /* 0x0000003802e37824 */ /* 0x040fe200078e02ff */
[-C--:B------:R-:W-:Y:S01]  /*11890*/  LEA.HI.X.SX32 R11, R159, R0.reuse, 0x2, P4 ;  /* 0x000000009f0b7211 */ /* 0x080fe200020f16ff */
[----:B------:R-:W-:Y:S01]  /*118a0*/  IMAD R246, R2, 0x3c, RZ ;  /* 0x0000003c02f67824 */ /* 0x000fe200078e02ff */
[-C--:B------:R-:W-:Y:S01]  /*118b0*/  LEA.HI.X.SX32 R45, R160, R0.reuse, 0x2, P5 ;  /* 0x00000000a02d7211 */ /* 0x080fe200028f16ff */
[C---:B------:R-:W-:Y:S01]  /*118c0*/  IMAD R125, R2.reuse, 0xe, RZ ;  /* 0x0000000e027d7824 */ /* 0x040fe200078e02ff */
[----:B------:R-:W-:Y:S01]  /*118d0*/  LEA.HI.X.SX32 R73, R161, R0, 0x2, P6 ;  /* 0x00000000a1497211 */ /* 0x000fe200030f16ff */
[C---:B------:R-:W-:Y:S01]  /*118e0*/  IMAD R127, R2.reuse, 0xf, RZ ;  /* 0x0000000f027f7824 */ /* 0x040fe200078e02ff */
[-C--:B------:R-:W-:Y:S01]  /*118f0*/  LEA R12, P1, R163, R114.reuse, 0x2 ;  /* 0x00000072a30c7211 */ /* 0x080fe200078210ff */
[----:B------:R-:W-:Y:S01]  /*11900*/  IMAD.SHL.U32 R128, R2, 0x10, RZ ;  /* 0x0000001002807824 */ /* 0x000fe200078e00ff */
[-C--:B------:R-:W-:Y:S01]  /*11910*/  LEA R46, P2, R164, R114.reuse, 0x2 ;  /* 0x00000072a42e7211 */ /* 0x080fe200078410ff */
[C---:B------:R-:W-:Y:S01]  /*11920*/  IMAD R129, R2.reuse, 0x11, RZ ;  /* 0x0000001102817824 */ /* 0x040fe200078e02ff */
[-C--:B------:R-:W-:Y:S01]  /*11930*/  LEA R74, P3, R165, R114.reuse, 0x2 ;  /* 0x00000072a54a7211 */ /* 0x080fe200078610ff */
[----:B------:R-:W-:Y:S01]  /*11940*/  IMAD R132, R2, 0x48, RZ ;  /* 0x0000004802847824 */ /* 0x000fe200078e02ff */
[-C--:B------:R-:W-:Y:S01]  /*11950*/  LEA R102, P4, R166, R114.reuse, 0x2 ;  /* 0x00000072a6667211 */ /* 0x080fe200078810ff */
[C---:B------:R-:W-:Y:S01]  /*11960*/  IMAD R130, R2.reuse, 0x50, RZ ;  /* 0x0000005002827824 */ /* 0x040fe200078e02ff */
[-C--:B------:R-:W-:Y:S01]  /*11970*/  LEA R24, P5, R167, R114.reuse, 0x2 ;  /* 0x00000072a7187211 */ /* 0x080fe200078a10ff */
[----:B------:R-:W-:Y:S01]  /*11980*/  IMAD R234, R2, 0x68, RZ ;  /* 0x0000006802ea7824 */ /* 0x000fe200078e02ff */
[----:B------:R-:W-:Y:S01]  /*11990*/  LEA R48, P6, R168, R114, 0x2 ;  /* 0x00000072a8307211 */ /* 0x000fe200078c10ff */
[----:B------:R-:W-:Y:S01]  /*119a0*/  IMAD R236, R2, 0x70, RZ ;  /* 0x0000007002ec7824 */ /* 0x000fe200078e02ff */
[----:B------:R-:W-:Y:S01]  /*119b0*/  LEA.HI.X.SX32 R101, R162, R0, 0x2, P0 ;  /* 0x00000000a2657211 */ /* 0x000fe200000f16ff */
[C---:B------:R-:W-:Y:S01]  /*119c0*/  IMAD R238, R2.reuse, 0x74, RZ ;  /* 0x0000007402ee7824 */ /* 0x040fe200078e02ff */
[----:B------:R-:W-:Y:S01]  /*119d0*/  LEA R76, P0, R169, R114, 0x2 ;  /* 0x00000072a94c7211 */ /* 0x000fe200078010ff */
        /* <DEDUP_REMOVED lines=11> */
[----:B------:R-:W-:Y:S01]  /*11a90*/  LEA.HI.X.SX32 R49, R168, R0, 0x2, P6 ;  /* 0x00000000a8317211 */ /* 0x000fe200030f16ff */
[----:B------:R-:W-:Y:S01]  /*11aa0*/  IMAD R230, R2, 0xec, RZ ;  /* 0x000000ec02e67824 */ /* 0x000fe200078e02ff */
[-C--:B------:R-:W-:Y:S01]  /*11ab0*/  LEA R104, P1, R170, R114.reuse, 0x2 ;  /* 0x00000072aa687211 */ /* 0x080fe200078210ff */
[----:B------:R-:W-:Y:S01]  /*11ac0*/  IMAD R228, R2, 0xe8, RZ ;  /* 0x000000e802e47824 */ /* 0x000fe200078e02ff */
[-C--:B------:R-:W-:Y:S01]  /*11ad0*/  LEA R20, P2, R171, R114.reuse, 0x2 ;  /* 0x00000072ab147211 */ /* 0x080fe200078410ff */
[----:B------:R-:W-:Y:S01]  /*11ae0*/  UMOV UR4, 0x400 ;  /* 0x0000040000047882 */ /* 0x000fe20000000000 */
[-C--:B------:R-:W-:Y:S01]  /*11af0*/  LEA R50, P3, R172, R114.reuse, 0x2 ;  /* 0x00000072ac327211 */ /* 0x080fe200078610ff */
[----:B------:R-:W-:Y:S01]  /*11b00*/  ULDC UR7, c[0x0][0x230] ;  /* 0x00008c0000077ab9 */ /* 0x000fe20000000800 */
[----:B------:R-:W-:-:S02]  /*11b10*/  LEA R78, P4, R173, R114, 0x2 ;  /* 0x00000072ad4e7211 */ /* 0x000fc400078810ff */
[-C--:B------:R-:W-:Y:S02]  /*11b20*/  LEA R106, P5, R184, R114.reuse, 0x2 ;  /* 0x00000072b86a7211 */ /* 0x080fe400078a10ff */
[----:B------:R-:W-:Y:S02]  /*11b30*/  LEA R14, P6, R175, R114, 0x2 ;  /* 0x00000072af0e7211 */ /* 0x000fe400078c10ff */
[----:B------:R-:W-:Y:S02]  /*11b40*/  LEA.HI.X.SX32 R77, R169, R0, 0x2, P0 ;  /* 0x00000000a94d7211 */ /* 0x000fe400000f16ff */
[----:B------:R-:W-:Y:S02]  /*11b50*/  LEA R52, P0, R176, R114, 0x2 ;  /* 0x00000072b0347211 */ /* 0x000fe400078010ff */
[-C--:B------:R-:W-:Y:S02]  /*11b60*/  LEA.HI.X.SX32 R105, R170, R0.reuse, 0x2, P1 ;  /* 0x00000000aa697211 */ /* 0x080fe400008f16ff */
[----:B------:R-:W-:-:S02]  /*11b70*/  LEA.HI.X.SX32 R21, R171, R0, 0x2, P2 ;  /* 0x00000000ab157211 */ /* 0x000fc400010f16ff */
[-C--:B------:R-:W-:Y:S02]  /*11b80*/  LEA.HI.X.SX32 R51, R172, R0.reuse, 0x2, P3 ;  /* 0x00000000ac337211 */ /* 0x080fe400018f16ff */
[-C--:B------:R-:W-:Y:S02]  /*11b90*/  LEA.HI.X.SX32 R79, R173, R0.reuse, 0x2, P4 ;  /* 0x00000000ad4f7211 */ /* 0x080fe400020f16ff */
[-C--:B------:R-:W-:Y:S02]  /*11ba0*/  LEA.HI.X.SX32 R107, R184, R0.reuse, 0x2, P5 ;  /* 0x00000000b86b7211 */ /* 0x080fe400028f16ff */
[----:B------:R-:W-:Y:S02]  /*11bb0*/  LEA.HI.X.SX32 R15, R175, R0, 0x2, P6 ;  /* 0x00000000af0f7211 */ /* 0x000fe400030f16ff */
[-C--:B------:R-:W-:Y:S02]  /*11bc0*/  LEA R80, P1, R177, R114.reuse, 0x2 ;  /* 0x00000072b1507211 */ /* 0x080fe400078210ff */
[----:B------:R-:W-:-:S02]  /*11bd0*/  LEA R108, P2, R190, R114, 0x2 ;  /* 0x00000072be6c7211 */ /* 0x000fc400078410ff */
[-C--:B------:R-:W-:Y:S02]  /*11be0*/  LEA R16, P3, R191, R114.reuse, 0x2 ;  /* 0x00000072bf107211 */ /* 0x080fe400078610ff */
[-C--:B------:R-:W-:Y:S02]  /*11bf0*/  LEA R54, P4, R192, R114.reuse, 0x2 ;  /* 0x00000072c0367211 */ /* 0x080fe400078810ff */
[-C--:B------:R-:W-:Y:S02]  /*11c00*/  LEA R82, P5, R181, R114.reuse, 0x2 ;  /* 0x00000072b5527211 */ /* 0x080fe400078a10ff */
[----:B------:R-:W-:Y:S02]  /*11c10*/  LEA R110, P6, R182, R114, 0x2 ;  /* 0x00000072b66e7211 */ /* 0x000fe400078c10ff */
[----:B------:R-:W-:Y:S02]  /*11c20*/  LEA.HI.X.SX32 R53, R176, R0, 0x2, P0 ;  /* 0x00000000b0357211 */ /* 0x000fe400000f16ff */
[----:B------:R-:W-:-:S02]  /*11c30*/  LEA R26, P0, R183, R114, 0x2 ;  /* 0x00000072b71a7211 */ /* 0x000fc400078010ff */
[-C--:B------:R-:W-:Y:S02]  /*11c40*/  LEA.HI.X.SX32 R81, R177, R0.reuse, 0x2, P1 ;  /* 0x00000000b1517211 */ /* 0x080fe400008f16ff */
[-C--:B------:R-:W-:Y:S02]  /*11c50*/  LEA.HI.X.SX32 R109, R190, R0.reuse, 0x2, P2 ;  /* 0x00000000be6d7211 */ /* 0x080fe400010f16ff */
[-C--:B------:R-:W-:Y:S02]  /*11c60*/  LEA.HI.X.SX32 R17, R191, R0.reuse, 0x2, P3 ;  /* 0x00000000bf117211 */ /* 0x080fe400018f16ff */
[-C--:B------:R-:W-:Y:S02]  /*11c70*/  LEA.HI.X.SX32 R55, R192, R0.reuse, 0x2, P4 ;  /* 0x00000000c0377211 */ /* 0x080fe400020f16ff */
[-C--:B------:R-:W-:Y:S02]  /*11c80*/  LEA.HI.X.SX32 R83, R181, R0.reuse, 0x2, P5 ;  /* 0x00000000b5537211 */ /* 0x080fe400028f16ff */
[----:B------:R-:W-:-:S02]  /*11c90*/  LEA.HI.X.SX32 R111, R182, R0, 0x2, P6 ;  /* 0x00000000b66f7211 */ /* 0x000fc400030f16ff */
[-C--:B------:R-:W-:Y:S02]  /*11ca0*/  LEA R56, P1, R187, R114.reuse, 0x2 ;  /* 0x00000072bb387211 */ /* 0x080fe400078210ff */
[-C--:B------:R-:W-:Y:S02]  /*11cb0*/  LEA R84, P2, R185, R114.reuse, 0x2 ;  /* 0x00000072b9547211 */ /* 0x080fe400078410ff */
[-C--:B------:R-:W-:Y:S02]  /*11cc0*/  LEA R112, P3, R186, R114.reuse, 0x2 ;  /* 0x00000072ba707211 */ /* 0x080fe400078610ff */
[-C--:B------:R-:W-:Y:S02]  /*11cd0*/  LEA R116, P4, R251, R114.reuse, 0x2 ;  /* 0x00000072fb747211 */ /* 0x080fe400078810ff */
[-C--:B------:R-:W-:Y:S02]  /*11ce0*/  LEA R58, P5, R180, R114.reuse, 0x2 ;  /* 0x00000072b43a7211 */ /* 0x080fe400078a10ff */
[----:B------:R-:W-:-:S02]  /*11cf0*/  LEA R86, P6, R179, R114, 0x2 ;  /* 0x00000072b3567211 */ /* 0x000fc400078c10ff */
[----:B------:R-:W-:Y:S02]  /*11d00*/  LEA.HI.X.SX32 R27, R183, R0, 0x2, P0 ;  /* 0x00000000b71b7211 */ /* 0x000fe400000f16ff */
[----:B------:R-:W-:Y:S02]  /*11d10*/  LEA R114, P0, R178, R114, 0x2 ;  /* 0x00000072b2727211 */ /* 0x000fe400078010ff */
[-C--:B------:R-:W-:Y:S02]  /*11d20*/  LEA.HI.X.SX32 R57, R187, R0.reuse, 0x2, P1 ;  /* 0x00000000bb397211 */ /* 0x080fe400008f16ff */
[-C--:B------:R-:W-:Y:S02]  /*11d30*/  LEA.HI.X.SX32 R85, R185, R0.reuse, 0x2, P2 ;  /* 0x00000000b9557211 */ /* 0x080fe400010f16ff */
[-C--:B------:R-:W-:Y:S02]  /*11d40*/  LEA.HI.X.SX32 R113, R186, R0.reuse, 0x2, P3 ;  /* 0x00000000ba717211 */ /* 0x080fe400018f16ff */
[----:B------:R-:W-:-:S02]  /*11d50*/  LEA.HI.X.SX32 R117, R251, R0, 0x2, P4 ;  /* 0x00000000fb757211 */ /* 0x000fc400020f16ff */
[-C--:B------:R-:W-:Y:S02]  /*11d60*/  LEA.HI.X.SX32 R59, R180, R0.reuse, 0x2, P5 ;  /* 0x00000000b43b7211 */ /* 0x080fe400028f16ff */
[-C--:B------:R-:W-:Y:S02]  /*11d70*/  LEA.HI.X.SX32 R87, R179, R0.reuse, 0x2, P6 ;  /* 0x00000000b3577211 */ /* 0x080fe400030f16ff */
[----:B------:R-:W-:Y:S01]  /*11d80*/  LEA.HI.X.SX32 R115, R178, R0, 0x2, P0 ;  /* 0x00000000b2737211 */ /* 0x000fe200000f16ff */
[----:B------:R-:W-:Y:S01]  /*11d90*/  VIADD R0, R199, 0xfffffffc ;  /* 0xfffffffcc7007836 */ /* 0x000fe20000000000 */
[----:B------:R-:W-:Y:S01]  /*11da0*/  STL.64 [R1+0x8], R6 ;  /* 0x0000080601007387 */ /* 0x000fe20000100a00 */
[----:B------:R-:W-:Y:S02]  /*11db0*/  ISETP.GE.U32.AND P5, PT, R3, 0x7fffffbe, PT ;  /* 0x7fffffbe0300780c */ /* 0x000fe40003fa6070 */
[----:B------:R-:W-:Y:S01]  /*11dc0*/  LEA R136, P1, R2, R138, 0x3 ;  /* 0x0000008a02887211 */ /* 0x000fe200078218ff */
[----:B------:R1:W-:Y:S01]  /*11dd0*/  STL.64 [R1], R4 ;  /* 0x0000000401007387 */ /* 0x0003e20000100a00 */
[----:B------:R-:W-:Y:S01]  /*11de0*/  ISETP.GE.U32.AND P3, PT, R0, 0x7fffffbd, PT ;  /* 0x7fffffbd0000780c */ /* 0x000fe20003f66070 */
[----:B------:R-:W-:-:S02]  /*11df0*/  IMAD.SHL.U32 R0, R2, 0x2, RZ ;  /* 0x0000000202007824 */ /* 0x000fc400078e00ff */
[C---:B------:R-:W-:Y:S02]  /*11e00*/  IMAD R140, R2.reuse, 0x1c, RZ ;  /* 0x0000001c028c7824 */ /* 0x040fe400078e02ff */
[C---:B------:R-:W-:Y:S02]  /*11e10*/  IMAD R152, R2.reuse, 0x24, RZ ;  /* 0x0000002402987824 */ /* 0x040fe400078e02ff */
[C---:B------:R-:W-:Y:S02]  /*11e20*/  IMAD R131, R2.reuse, 0x12, RZ ;  /* 0x0000001202837824 */ /* 0x040fe400078e02ff */
[C---:B------:R-:W-:Y:S02]  /*11e30*/  IMAD R141, R2.reuse, 0x13, RZ ;  /* 0x00000013028d7824 */ /* 0x040fe400078e02ff */
[C---:B------:R-:W-:Y:S02]  /*11e40*/  IMAD R150, R2.reuse, 0x54, RZ ;  /* 0x0000005402967824 */ /* 0x040fe400078e02ff */
[----:B------:R-:W-:-:S02]  /*11e50*/  IMAD R142, R2, 0x15, RZ ;  /* 0x00000015028e7824 */ /* 0x000fc400078e02ff */
        /* <DEDUP_REMOVED lines=12> */
[C---:B------:R-:W-:Y:S02]  /*11f20*/  IMAD.SHL.U32 R161, R2.reuse, 0x20, RZ ;  /* 0x0000002002a17824 */ /* 0x040fe400078e00ff */
[C---:B------:R-:W-:Y:S02]  /*11f30*/  IMAD R163, R2.reuse, 0x21, RZ ;  /* 0x0000002102a37824 */ /* 0x040fe400078e02ff */
[C---:B------:R-:W-:Y:S02]  /*11f40*/  IMAD R160, R2.reuse, 0x88, RZ ;  /* 0x0000008802a07824 */ /* 0x040fe400078e02ff */
[C---:B------:R-:W-:Y:S02]  /*11f50*/  IMAD R162, R2.reuse, 0x8c, RZ ;  /* 0x0000008c02a27824 */ /* 0x040fe400078e02ff */
[----:B------:R-:W-:Y:S01]  /*11f60*/  IMAD R168, R2, 0x90, RZ ;  /* 0x0000009002a87824 */ /* 0x000fe200078e02ff */
[----:B------:R-:W-:Y:S01]  /*11f70*/  ULEA UR6, UR6, UR4, 0x18 ;  /* 0x0000000406067291 */ /* 0x000fe2000f8ec03f */
[----:B-1----:R-:W-:Y:S01]  /*11f80*/  VIADD R4, R223, 0xfffffffe ;  /* 0xfffffffedf047836 */ /* 0x002fe20000000000 */
[----:B------:R-:W1:Y:S01]  /*11f90*/  LDC R251, c[0x0][0x230] ;  /* 0x00008c00fffb7b82 */ /* 0x000e620000000800 */
[----:B------:R-:W-:-:S02]  /*11fa0*/  VIADD R5, R224, 0xffffffff ;  /* 0xffffffffe0057836 */ /* 0x000fc40000000000 */
[----:B------:R-:W-:Y:S01]  /*11fb0*/  IMAD R3, R2, 0xc, RZ ;  /* 0x0000000c02037824 */ /* 0x000fe200078e02ff */
[----:B------:R-:W-:Y:S01]  /*11fc0*/  ISETP.GE.U32.AND P6, PT, R4, 0x7fffffbf, PT ;  /* 0x7fffffbf0400780c */ /* 0x000fe20003fc6070 */
[C---:B------:R-:W-:Y:S01]  /*11fd0*/  IMAD R4, R2.reuse, 0x3, RZ ;  /* 0x0000000302047824 */ /* 0x040fe200078e02ff */
[----:B------:R-:W-:Y:S01]  /*11fe0*/  ISETP.GE.U32.AND P0, PT, R5, 0x7fffffc0, PT ;  /* 0x7fffffc00500780c */ /* 0x000fe20003f06070 */
[----:B------:R-:W-:Y:S01]  /*11ff0*/  IMAD R5, R2, 0x5, RZ ;  /* 0x0000000502057824 */ /* 0x000fe200078e02ff */
[-C--:B------:R-:W-:Y:S02]  /*12000*/  IADD3 R242, P2, R3, R138.reuse, RZ ;  /* 0x0000008a03f27210 */ /* 0x080fe40007f5e0ff */
[-C--:B------:R-:W-:Y:S02]  /*12010*/  LEA.HI.X.SX32 R137, R0, R139.reuse, 0x2, P1 ;  /* 0x0000008b00897211 */ /* 0x080fe400008f16ff */
[----:B------:R-:W-:Y:S01]  /*12020*/  IADD3 R240, P1, R123, R138, RZ ;  /* 0x0000008a7bf07210 */ /* 0x000fe20007f3e0ff */
[----:B------:R-:W-:Y:S01]  /*12030*/  IMAD R7, R2, 0x6, RZ ;  /* 0x0000000602077824 */ /* 0x000fe200078e02ff */
[----:B------:R-:W-:-:S02]  /*12040*/  LEA.HI.X.SX32 R243, R4, R139, 0x2, P2 ;  /* 0x0000008b04f37211 */ /* 0x000fc400010f16ff */
[-C--:B------:R-:W-:Y:S02]  /*12050*/  IADD3 R176, P2, R126, R138.reuse, RZ ;  /* 0x0000008a7eb07210 */ /* 0x080fe40007f5e0ff */
[-C--:B------:R-:W-:Y:S02]  /*12060*/  LEA.HI.X.SX32 R241, R5, R139.reuse, 0x2, P1 ;  /* 0x0000008b05f17211 */ /* 0x080fe400008f16ff */
[-C--:B------:R-:W-:Y:S01]  /*12070*/  IADD3 R154, P1, R140, R138.reuse, RZ ;  /* 0x0000008a8c9a7210 */ /* 0x080fe20007f3e0ff */
[C---:B------:R-:W-:Y:S01]  /*12080*/  IMAD R169, R2.reuse, 0x28, RZ ;  /* 0x0000002802a97824 */ /* 0x040fe200078e02ff */
[-C--:B------:R-:W-:Y:S02]  /*12090*/  LEA.HI.X.SX32 R177, R7, R139.reuse, 0x2, P2 ;  /* 0x0000008b07b17211 */ /* 0x080fe400010f16ff */
[----:B------:R-:W-:Y:S02]  /*120a0*/  LEA R244, P2, R2, R138, 0x5 ;  /* 0x0000008a02f47211 */ /* 0x000fe400078428ff */
[----:B------:R-:W-:-:S02]  /*120b0*/  LEA.HI.X.SX32 R155, R118, R139, 0x2, P1 ;  /* 0x0000008b769b7211 */ /* 0x000fc400008f16ff */
[-C--:B------:R-:W-:Y:S01]  /*120c0*/  IADD3 R164, P1, R152, R138.reuse, RZ ;  /* 0x0000008a98a47210 */ /* 0x080fe20007f3e0ff */
[----:B------:R2:W-:Y:S01]  /*120d0*/  STL.64 [R1+0x19b8], R60 ;  /* 0x0019b83c01007387 */ /* 0x0005e20000100a00 */
[-C--:B------:R-:W-:Y:S02]  /*120e0*/  LEA.HI.X.SX32 R245, R119, R139.reuse, 0x2, P2 ;  /* 0x0000008b77f57211 */ /* 0x080fe400010f16ff */
[-C--:B------:R-:W-:Y:S02]  /*120f0*/  IADD3 R222, P2, R169, R138.reuse, RZ ;  /* 0x0000008aa9de7210 */ /* 0x080fe40007f5e0ff */
[-C--:B------:R-:W-:Y:S02]  /*12100*/  LEA.HI.X.SX32 R165, R120, R139.reuse, 0x2, P1 ;  /* 0x0000008b78a57211 */ /* 0x080fe400008f16ff */
[----:B------:R-:W-:Y:S01]  /*12110*/  IADD3 R166, P1, R174, R138, RZ ;  /* 0x0000008aaea67210 */ /* 0x000fe20007f3e0ff */
[----:B--2---:R-:W-:Y:S02]  /*12120*/  IMAD.MOV.U32 R61, RZ, RZ, R211 ;  /* 0x000000ffff3d7224 */ /* 0x004fe400078e00d3 */
[----:B------:R-:W-:Y:S01]  /*12130*/  IMAD R211, R2, 0x34, RZ ;  /* 0x0000003402d37824 */ /* 0x000fe200078e02ff */
[----:B------:R-:W-:-:S02]  /*12140*/  LEA.HI.X.SX32 R223, R121, R139, 0x2, P2 ;  /* 0x0000008b79df7211 */ /* 0x000fc400010f16ff */
[-C--:B------:R-:W-:Y:S02]  /*12150*/  IADD3 R178, P2, R197, R138.reuse, RZ ;  /* 0x0000008ac5b27210 */ /* 0x080fe40007f5e0ff */
[-C--:B------:R-:W-:Y:S01]  /*12160*/  LEA.HI.X.SX32 R167, R122, R139.reuse, 0x2, P1 ;  /* 0x0000008b7aa77211 */ /* 0x080fe200008f16ff */
[----:B------:R-:W-:Y:S01]  /*12170*/  STL.64 [R1+0x1950], R88 ;  /* 0x0019505801007387 */ /* 0x000fe20000100a00 */
[-C--:B------:R-:W-:Y:S02]  /*12180*/  IADD3 R134, P1, R211, R138.reuse, RZ ;  /* 0x0000008ad3867210 */ /* 0x080fe40007f3e0ff */
[-C--:B------:R-:W-:Y:S01]  /*12190*/  LEA.HI.X.SX32 R179, R3, R139.reuse, 0x2, P2 ;  /* 0x0000008b03b37211 */ /* 0x080fe200010f16ff */
[----:B------:R-:W-:Y:S01]  /*121a0*/  STL.64 [R1+0x18c8], R8 ;  /* 0x0018c80801007387 */ /* 0x000fe20000100a00 */
[-C--:B------:R-:W-:Y:S02]  /*121b0*/  IADD3 R232, P2, R227, R138.reuse, RZ ;  /* 0x0000008ae3e87210 */ /* 0x080fe40007f5e0ff */
[----:B------:R-:W-:Y:S01]  /*121c0*/  LEA.HI.X.SX32 R135, R124, R139, 0x2, P1 ;  /* 0x0000008b7c877211 */ /* 0x000fe200008f16ff */
[----:B------:R2:W-:Y:S01]  /*121d0*/  STL.64 [R1+0x18d0], R18 ;  /* 0x0018d01201007387 */ /* 0x0005e20000100a00 */
[----:B------:R-:W-:-:S02]  /*121e0*/  IADD3 R180, P1, R246, R138, RZ ;  /* 0x0000008af6b47210 */ /* 0x000fc40007f3e0ff */
[-C--:B------:R-:W-:Y:S01]  /*121f0*/  LEA.HI.X.SX32 R233, R125, R139.reuse, 0x2, P2 ;  /* 0x0000008b7de97211 */ /* 0x080fe200010f16ff */
[C---:B------:R-:W-:Y:S01]  /*12200*/  IMAD R192, R2.reuse, 0x4c, RZ ;  /* 0x0000004c02c07824 */ /* 0x040fe200078e02ff */
[C---:B------:R-:W-:Y:S02]  /*12210*/  LEA R190, P2, R2.reuse, R138, 0x6 ;  /* 0x0000008a02be7211 */ /* 0x040fe400078430ff */
[----:B------:R-:W-:Y:S01]  /*12220*/  LEA.HI.X.SX32 R181, R127, R139, 0x2, P1 ;  /* 0x0000008b7fb57211 */ /* 0x000fe200008f16ff */
[----:B--2---:R-:W-:Y:S02]  /*12230*/  IMAD.MOV.U32 R18, RZ, RZ, R204 ;  /* 0x000000ffff127224 */ /* 0x004fe400078e00cc */
[----:B------:R-:W-:Y:S01]  /*12240*/  IMAD R204, R2, 0x44, RZ ;  /* 0x0000004402cc7824 */ /* 0x000fe200078e02ff */
[----:B------:R-:W-:Y:S01]  /*12250*/  STL.64 [R1+0x1958], R90 ;  /* 0x0019585a01007387 */ /* 0x000fe20000100a00 */
[----:B------:R-:W-:-:S03]  /*12260*/  IMAD.MOV.U32 R19, RZ, RZ, R205 ;  /* 0x000000ffff137224 */ /* 0x000fc600078e00cd */
[-C--:B------:R-:W-:Y:S01]  /*12270*/  IADD3 R204, P1, R204, R138.reuse, RZ ;  /* 0x0000008acccc7210 */ /* 0x080fe20007f3e0ff */
[----:B------:R2:W-:Y:S01]  /*12280*/  STL.64 [R1+0x18d8], R28 ;  /* 0x0018d81c01007387 */ /* 0x0005e20000100a00 */
[-C--:B------:R-:W-:Y:S02]  /*12290*/  LEA.HI.X.SX32 R191, R128, R139.reuse, 0x2, P2 ;  /* 0x0000008b80bf7211 */ /* 0x080fe400010f16ff */
[-C--:B------:R-:W-:Y:S01]  /*122a0*/  IADD3 R132, P2, R132, R138.reuse, RZ ;  /* 0x0000008a84847210 */ /* 0x080fe20007f5e0ff */
[----:B------:R-:W-:Y:S01]  /*122b0*/  STL.64 [R1+0x1960], R92 ;  /* 0x0019605c01007387 */ /* 0x000fe20000100a00 */
[-C--:B------:R-:W-:Y:S02]  /*122c0*/  LEA.HI.X.SX32 R205, R129, R139.reuse, 0x2, P1 ;  /* 0x0000008b81cd7211 */ /* 0x080fe400008f16ff */
[----:B------:R-:W-:Y:S01]  /*122d0*/  IADD3 R192, P1, R192, R138, RZ ;  /* 0x0000008ac0c07210 */ /* 0x000fe20007f3e0ff */
[----:B------:R-:W-:Y:S01]  /*122e0*/  STL.64 [R1+0x18e0], R30 ;  /* 0x0018e01e01007387 */ /* 0x000fe20000100a00 */
[----:B------:R-:W-:-:S03]  /*122f0*/  LEA.HI.X.SX32 R133, R131, R139, 0x2, P2 ;  /* 0x0000008b83857211 */ /* 0x000fc600010f16ff */
[----:B------:R3:W-:Y:S01]  /*12300*/  STL.64 [R1+0x1968], R94 ;  /* 0x0019685e01007387 */ /* 0x0007e20000100a00 */
[----:B--2---:R-:W-:Y:S01]  /*12310*/  IMAD.MOV.U32 R28, RZ, RZ, R208 ;  /* 0x000000ffff1c7224 */ /* 0x004fe200078e00d0 */
[-C--:B------:R-:W-:Y:S01]  /*12320*/  IADD3 R130, P2, R130, R138.reuse, RZ ;  /* 0x0000008a82827210 */ /* 0x080fe20007f5e0ff */
[----:B------:R-:W-:Y:S01]  /*12330*/  IMAD R208, R2, 0x5c, RZ ;  /* 0x0000005c02d07824 */ /* 0x000fe200078e02ff */
[-C--:B------:R-:W-:Y:S01]  /*12340*/  LEA.HI.X.SX32 R193, R141, R139.reuse, 0x2, P1 ;  /* 0x0000008b8dc17211 */ /* 0x080fe200008f16ff */
[----:B------:R-:W-:Y:S01]  /*12350*/  STL.64 [R1+0x18e8], R22 ;  /* 0x0018e81601007387 */ /* 0x000fe20000100a00 */
[----:B------:R-:W-:Y:S01]  /*12360*/  IADD3 R150, P1, R150, R138, RZ ;  /* 0x0000008a96967210 */ /* 0x000fe20007f3e0ff */
[----:B---3--:R-:W-:Y:S02]  /*12370*/  IMAD.MOV.U32 R94, RZ, RZ, R218 ;  /* 0x000000ffff5e7224 */ /* 0x008fe400078e00da */
[----:B------:R-:W-:Y:S01]  /*12380*/  IMAD R218, R2, 0x58, RZ ;  /* 0x0000005802da7824 */ /* 0x000fe200078e02ff */
[----:B------:R2:W-:Y:S01]  /*12390*/  STL.64 [R1+0x1970], R96 ;  /* 0x0019706001007387 */ /* 0x0005e20000100a00 */
[----:B------:R-:W-:-:S02]  /*123a0*/  LEA.HI.X.SX32 R131, R123, R139, 0x2, P2 ;  /* 0x0000008b7b837211 */ /* 0x000fc400010f16ff */
[-C--:B------:R-:W-:Y:S02]  /*123b0*/  LEA.HI.X.SX32 R151, R142, R139.reuse, 0x2, P1 ;  /* 0x0000008b8e977211 */ /* 0x080fe400008f16ff */
[-C--:B------:R-:W-:Y:S02]  /*123c0*/  IADD3 R218, P2, R218, R138.reuse, RZ ;  /* 0x0000008adada7210 */ /* 0x080fe40007f5e0ff */
[-C--:B------:R-:W-:Y:S01]  /*123d0*/  IADD3 R208, P1, R208, R138.reuse, RZ ;  /* 0x0000008ad0d07210 */ /* 0x080fe20007f3e0ff */
[----:B------:R-:W-:Y:S02]  /*123e0*/  IMAD.MOV.U32 R95, RZ, RZ, R219 ;  /* 0x000000ffff5f7224 */ /* 0x000fe400078e00db */
[----:B--2---:R-:W-:Y:S02]  /*123f0*/  IMAD.MOV.U32 R96, RZ, RZ, R220 ;  /* 0x000000ffff607224 */ /* 0x004fe400078e00dc */
[C---:B------:R-:W-:Y:S01]  /*12400*/  IMAD R220, R2.reuse, 0x60, RZ ;  /* 0x0000006002dc7824 */ /* 0x040fe200078e02ff */
[-C--:B------:R-:W-:Y:S01]  /*12410*/  LEA.HI.X.SX32 R219, R143, R139.reuse, 0x2, P2 ;  /* 0x0000008b8fdb7211 */ /* 0x080fe200010f16ff */
[----:B------:R-:W-:Y:S01]  /*12420*/  IMAD.MOV.U32 R29, RZ, RZ, R209 ;  /* 0x000000ffff1d7224 */ /* 0x000fe200078e00d1 */
[----:B------:R-:W-:Y:S01]  /*12430*/  LEA.HI.X.SX32 R209, R145, R139, 0x2, P1 ;  /* 0x0000008b91d17211 */ /* 0x000fe200008f16ff */
[----:B------:R-:W-:Y:S01]  /*12440*/  IMAD R224, R2, 0x6c, RZ ;  /* 0x0000006c02e07824 */ /* 0x000fe200078e02ff */
[----:B------:R-:W-:-:S02]  /*12450*/  IADD3 R220, P2, R220, R138, RZ ;  /* 0x0000008adcdc7210 */ /* 0x000fc40007f5e0ff */
[-C--:B------:R-:W-:Y:S01]  /*12460*/  IADD3 R142, P1, R144, R138.reuse, RZ ;  /* 0x0000008a908e7210 */ /* 0x080fe20007f3e0ff */
[----:B------:R-:W-:Y:S01]  /*12470*/  IMAD.MOV.U32 R97, RZ, RZ, R221 ;  /* 0x000000ffff617224 */ /* 0x000fe200078e00dd */
[-C--:B------:R-:W-:Y:S02]  /*12480*/  LEA.HI.X.SX32 R221, R126, R139.reuse, 0x2, P2 ;  /* 0x0000008b7edd7211 */ /* 0x080fe400010f16ff */
[-C--:B------:R-:W-:Y:S02]  /*12490*/  IADD3 R234, P2, R234, R138.reuse, RZ ;  /* 0x0000008aeaea7210 */ /* 0x080fe40007f5e0ff */
[-C--:B------:R-:W-:Y:S02]  /*124a0*/  LEA.HI.X.SX32 R143, R146, R139.reuse, 0x2, P1 ;  /* 0x0000008b928f7211 */ /* 0x080fe400008f16ff */
[----:B------:R-:W-:Y:S02]  /*124b0*/  IADD3 R224, P1, R224, R138, RZ ;  /* 0x0000008ae0e07210 */ /* 0x000fe40007f3e0ff */
[----:B------:R-:W-:-:S02]  /*124c0*/  LEA.HI.X.SX32 R235, R147, R139, 0x2, P2 ;  /* 0x0000008b93eb7211 */ /* 0x000fc400010f16ff */
[-C--:B------:R-:W-:Y:S02]  /*124d0*/  IADD3 R236, P2, R236, R138.reuse, RZ ;  /* 0x0000008aecec7210 */ /* 0x080fe40007f5e0ff */
[-C--:B------:R-:W-:Y:S02]  /*124e0*/  LEA.HI.X.SX32 R225, R148, R139.reuse, 0x2, P1 ;  /* 0x0000008b94e17211 */ /* 0x080fe400008f16ff */
[-C--:B------:R-:W-:Y:S02]  /*124f0*/  IADD3 R238, P1, R238, R138.reuse, RZ ;  /* 0x0000008aeeee7210 */ /* 0x080fe40007f3e0ff */
[-C--:B------:R-:W-:Y:S02]  /*12500*/  LEA.HI.X.SX32 R237, R140, R139.reuse, 0x2, P2 ;  /* 0x0000008b8ced7211 */ /* 0x080fe400010f16ff */
[----:B------:R-:W-:Y:S02]  /*12510*/  IADD3 R118, P2, R149, R138, RZ ;  /* 0x0000008a95767210 */ /* 0x000fe40007f5e0ff */
[----:B------:R-:W-:-:S02]  /*12520*/  LEA.HI.X.SX32 R239, R156, R139, 0x2, P1 ;  /* 0x0000008b9cef7211 */ /* 0x000fc400008f16ff */
[-C--:B------:R-:W-:Y:S02]  /*12530*/  IADD3 R120, P1, R153, R138.reuse, RZ ;  /* 0x0000008a99787210 */ /* 0x080fe40007f3e0ff */
[-C--:B------:R-:W-:Y:S02]  /*12540*/  LEA.HI.X.SX32 R119, R157, R139.reuse, 0x2, P2 ;  /* 0x0000008b9d777211 */ /* 0x080fe400010f16ff */
[-C--:B------:R-:W-:Y:S02]  /*12550*/  LEA R140, P2, R2, R138.reuse, 0x7 ;  /* 0x0000008a028c7211 */ /* 0x080fe400078438ff */
[-C--:B------:R-:W-:Y:S02]  /*12560*/  LEA.HI.X.SX32 R121, R159, R139.reuse, 0x2, P1 ;  /* 0x0000008b9f797211 */ /* 0x080fe400008f16ff */
[-C--:B------:R-:W-:Y:S01]  /*12570*/  IADD3 R144, P1, R158, R138.reuse, RZ ;  /* 0x0000008a9e907210 */ /* 0x080fe20007f3e0ff */
[C---:B------:R-:W-:Y:S01]  /*12580*/  IMAD R170, R2.reuse, 0x22, RZ ;  /* 0x0000002202aa7824 */ /* 0x040fe200078e02ff */
[-C--:B------:R-:W-:Y:S01]  /*12590*/  LEA.HI.X.SX32 R141, R161, R139.reuse, 0x2, P2 ;  /* 0x0000008ba18d7211 */ /* 0x080fe200010f16ff */
[----:B------:R-:W-:Y:S01]  /*125a0*/  IMAD R172, R2, 0x23, RZ ;  /* 0x0000002302ac7824 */ /* 0x000fe200078e02ff */
[----:B------:R-:W-:Y:S01]  /*125b0*/  IADD3 R146, P2, R160, R138, RZ ;  /* 0x0000008aa0927210 */ /* 0x000fe20007f5e0ff */
[----:B------:R-:W-:Y:S01]  /*125c0*/  IMAD R171, R2, 0x94, RZ ;  /* 0x0000009402ab7824 */ /* 0x000fe200078e02ff */
[----:B------:R-:W-:-:S02]  /*125d0*/  LEA.HI.X.SX32 R145, R163, R139, 0x2, P1 ;  /* 0x0000008ba3917211 */ /* 0x000fc400008f16ff */
[-C--:B------:R-:W-:Y:S01]  /*125e0*/  IADD3 R148, P1, R162, R138.reuse, RZ ;  /* 0x0000008aa2947210 */ /* 0x080fe20007f3e0ff */
[----:B------:R-:W-:Y:S01]  /*125f0*/  IMAD R182, R2, 0x25, RZ ;  /* 0x0000002502b67824 */ /* 0x000fe200078e02ff */
[-C--:B------:R-:W-:Y:S01]  /*12600*/  LEA.HI.X.SX32 R147, R170, R139.reuse, 0x2, P2 ;  /* 0x0000008baa937211 */ /* 0x080fe200010f16ff */
[----:B------:R-:W-:Y:S01]  /*12610*/  IMAD R173, R2, 0x98, RZ ;  /* 0x0000009802ad7824 */ /* 0x000fe200078e02ff */
[-C--:B------:R-:W-:Y:S01]  /*12620*/  IADD3 R156, P2, R168, R138.reuse, RZ ;  /* 0x0000008aa89c7210 */ /* 0x080fe20007f5e0ff */
[----:B------:R-:W-:Y:S01]  /*12630*/  IMAD R175, R2, 0x9c, RZ ;  /* 0x0000009c02af7824 */ /* 0x000fe200078e02ff */
[-C--:B------:R-:W-:Y:S02]  /*12640*/  LEA.HI.X.SX32 R149, R172, R139.reuse, 0x2, P1 ;  /* 0x0000008bac957211 */ /* 0x080fe400008f16ff */
[-C--:B------:R-:W-:Y:S01]  /*12650*/  IADD3 R158, P1, R171, R138.reuse, RZ ;  /* 0x0000008aab9e7210 */ /* 0x080fe20007f3e0ff */
[----:B------:R-:W-:Y:S01]  /*12660*/  IMAD R183, R2, 0x26, RZ ;  /* 0x0000002602b77824 */ /* 0x000fe200078e02ff */
[-C--:B------:R-:W-:Y:S01]  /*12670*/  LEA.HI.X.SX32 R157, R152, R139.reuse, 0x2, P2 ;  /* 0x0000008b989d7211 */ /* 0x080fe200010f16ff */
[C---:B------:R-:W-:Y:S01]  /*12680*/  IMAD R185, R2.reuse, 0x27, RZ ;  /* 0x0000002702b97824 */ /* 0x040fe200078e02ff */
[----:B------:R-:W-:Y:S01]  /*12690*/  IADD3 R160, P2, R173, R138, RZ ;  /* 0x0000008aada07210 */ /* 0x000fe20007f5e0ff */
[----:B------:R-:W-:Y:S01]  /*126a0*/  IMAD R184, R2, 0xa4, RZ ;  /* 0x000000a402b87824 */ /* 0x000fe200078e02ff */
[----:B------:R-:W-:-:S02]  /*126b0*/  LEA.HI.X.SX32 R159, R182, R139, 0x2, P1 ;  /* 0x0000008bb69f7211 */ /* 0x000fc400008f16ff */
[-C--:B------:R-:W-:Y:S01]  /*126c0*/  IADD3 R162, P1, R175, R138.reuse, RZ ;  /* 0x0000008aafa27210 */ /* 0x080fe20007f3e0ff */
[C---:B------:R-:W-:Y:S01]  /*126d0*/  IMAD R186, R2.reuse, 0xa8, RZ ;  /* 0x000000a802ba7824 */ /* 0x040fe200078e02ff */
[-C--:B------:R-:W-:Y:S01]  /*126e0*/  LEA.HI.X.SX32 R161, R183, R139.reuse, 0x2, P2 ;  /* 0x0000008bb7a17211 */ /* 0x080fe200010f16ff */
[----:B------:R-:W-:Y:S01]  /*126f0*/  IMAD R187, R2, 0xac, RZ ;  /* 0x000000ac02bb7824 */ /* 0x000fe200078e02ff */
[-C--:B------:R-:W-:Y:S02]  /*12700*/  IADD3 R194, P2, R194, R138.reuse, RZ ;  /* 0x0000008ac2c27210 */ /* 0x080fe40007f5e0ff */
[-C--:B------:R-:W-:Y:S02]  /*12710*/  LEA.HI.X.SX32 R163, R185, R139.reuse, 0x2, P1 ;  /* 0x0000008bb9a37211 */ /* 0x080fe400008f16ff */
[-C--:B------:R-:W-:Y:S01]  /*12720*/  IADD3 R168, P1, R184, R138.reuse, RZ ;  /* 0x0000008ab8a87210 */ /* 0x080fe20007f3e0ff */
[----:B------:R-:W-:Y:S01]  /*12730*/  IMAD.MOV.U32 R89, RZ, RZ, R201 ;  /* 0x000000ffff597224 */ /* 0x000fe200078e00c9 */
[-C--:B------:R-:W-:Y:S01]  /*12740*/  LEA.HI.X.SX32 R195, R169, R139.reuse, 0x2, P2 ;  /* 0x0000008ba9c37211 */ /* 0x080fe200010f16ff */
[----:B------:R-:W-:Y:S01]  /*12750*/  IMAD.MOV.U32 R91, RZ, RZ, R207 ;  /* 0x000000ffff5b7224 */ /* 0x000fe200078e00cf */
[-C--:B------:R-:W-:Y:S01]  /*12760*/  IADD3 R170, P2, R186, R138.reuse, RZ ;  /* 0x0000008abaaa7210 */ /* 0x080fe20007f5e0ff */
[----:B------:R-:W-:Y:S01]  /*12770*/  IMAD R201, R2, 0x2a, RZ ;  /* 0x0000002a02c97824 */ /* 0x000fe200078e02ff */
[----:B------:R-:W-:Y:S01]  /*12780*/  LEA.HI.X.SX32 R169, R188, R139, 0x2, P1 ;  /* 0x0000008bbca97211 */ /* 0x000fe200008f16ff */
[----:B------:R-:W-:Y:S01]  /*12790*/  IMAD.MOV.U32 R9, RZ, RZ, R203 ;  /* 0x000000ffff097224 */ /* 0x000fe200078e00cb */
[----:B------:R-:W-:Y:S01]  /*127a0*/  IADD3 R172, P1, R187, R138, RZ ;  /* 0x0000008abbac7210 */ /* 0x000fe20007f3e0ff */
[----:B------:R-:W-:-:S02]  /*127b0*/  IMAD R207, R2, 0x2b, RZ ;  /* 0x0000002b02cf7824 */ /* 0x000fc400078e02ff */
[C---:B------:R-:W-:Y:S02]  /*127c0*/  IMAD R199, R2.reuse, 0xb0, RZ ;  /* 0x000000b002c77824 */ /* 0x040fe400078e02ff */
[C---:B------:R-:W-:Y:S01]  /*127d0*/  IMAD R203, R2.reuse, 0xb4, RZ ;  /* 0x000000b402cb7824 */ /* 0x040fe200078e02ff */
[-C--:B------:R-:W-:Y:S01]  /*127e0*/  LEA.HI.X.SX32 R171, R201, R139.reuse, 0x2, P2 ;  /* 0x0000008bc9ab7211 */ /* 0x080fe200010f16ff */
[----:B------:R-:W-:Y:S01]  /*127f0*/  IMAD.MOV.U32 R31, RZ, RZ, R217 ;  /* 0x000000ffff1f7224 */ /* 0x000fe200078e00d9 */
[-C--:B------:R-:W-:Y:S01]  /*12800*/  IADD3 R182, P2, R199, R138.reuse, RZ ;  /* 0x0000008ac7b67210 */ /* 0x080fe20007f5e0ff */
[C---:B------:R-:W-:Y:S01]  /*12810*/  IMAD R217, R2.reuse, 0x2d, RZ ;  /* 0x0000002d02d97824 */ /* 0x040fe200078e02ff */
[-C--:B------:R-:W-:Y:S01]  /*12820*/  LEA.HI.X.SX32 R173, R207, R139.reuse, 0x2, P1 ;  /* 0x0000008bcfad7211 */ /* 0x080fe200008f16ff */
[----:B------:R-:W-:Y:S01]  /*12830*/  IMAD R7, R2, 0xb8, RZ ;  /* 0x000000b802077824 */ /* 0x000fe200078e02ff */
[-C--:B------:R-:W-:Y:S01]  /*12840*/  IADD3 R184, P1, R203, R138.reuse, RZ ;  /* 0x0000008acbb87210 */ /* 0x080fe20007f3e0ff */
[----:B------:R-:W-:Y:S01]  /*12850*/  IMAD.MOV.U32 R93, RZ, RZ, R215 ;  /* 0x000000ffff5d7224 */ /* 0x000fe200078e00d7 */
        /* <DEDUP_REMOVED lines=15> */
[----:B------:R-:W-:Y:S01]  /*12950*/  IMAD R202, R2, 0xcc, RZ ;  /* 0x000000cc02ca7824 */ /* 0x000fe200078e02ff */
        /* <DEDUP_REMOVED lines=9> */
[----:B------:R-:W-:Y:S01]  /*129f0*/  IMAD R212, R2, 0xd4, RZ ;  /* 0x000000d402d47824 */ /* 0x000fe200078e02ff */
[-C--:B------:R-:W-:Y:S01]  /*12a00*/  LEA.HI.X.SX32 R201, R124, R139.reuse, 0x2, P2 ;  /* 0x0000008b7cc97211 */ /* 0x080fe200010f16ff */
[----:B------:R-:W-:Y:S01]  /*12a10*/  IMAD.MOV.U32 R92, RZ, RZ, R214 ;  /* 0x000000ffff5c7224 */ /* 0x000fe200078e00d6 */
[-C--:B------:R-:W-:Y:S01]  /*12a20*/  IADD3 R210, P2, R210, R138.reuse, RZ ;  /* 0x0000008ad2d27210 */ /* 0x080fe20007f5e0ff */
[----:B------:R-:W-:Y:S01]  /*12a30*/  IMAD.MOV.U32 R30, RZ, RZ, R216 ;  /* 0x000000ffff1e7224 */ /* 0x000fe200078e00d8 */
[-C--:B------:R-:W-:Y:S01]  /*12a40*/  LEA.HI.X.SX32 R203, R5, R139.reuse, 0x2, P1 ;  /* 0x0000008b05cb7211 */ /* 0x080fe200008f16ff */
[C---:B------:R-:W-:Y:S01]  /*12a50*/  IMAD R122, R2.reuse, 0x35, RZ ;  /* 0x00000035027a7824 */ /* 0x040fe200078e02ff */
[----:B------:R2:W-:Y:S01]  /*12a60*/  STL.64 [R1+0x18f0], R32 ;  /* 0x0018f02001007387 */ /* 0x0005e20000100a00 */
[----:B------:R-:W-:Y:S01]  /*12a70*/  IMAD R214, R2, 0xd8, RZ ;  /* 0x000000d802d67824 */ /* 0x000fe200078e02ff */
[-C--:B------:R-:W-:Y:S01]  /*12a80*/  IADD3 R212, P1, R212, R138.reuse, RZ ;  /* 0x0000008ad4d47210 */ /* 0x080fe20007f3e0ff */
[----:B------:R-:W-:Y:S01]  /*12a90*/  IMAD R216, R2, 0xdc, RZ ;  /* 0x000000dc02d87824 */ /* 0x000fe200078e02ff */
[-C--:B------:R-:W-:Y:S01]  /*12aa0*/  LEA.HI.X.SX32 R211, R211, R139.reuse, 0x2, P2 ;  /* 0x0000008bd3d37211 */ /* 0x080fe200010f16ff */
[----:B------:R-:W-:Y:S01]  /*12ab0*/  IMAD.MOV.U32 R90, RZ, RZ, R206 ;  /* 0x000000ffff5a7224 */ /* 0x000fe200078e00ce */
[-C--:B------:R-:W-:Y:S01]  /*12ac0*/  IADD3 R214, P2, R214, R138.reuse, RZ ;  /* 0x0000008ad6d67210 */ /* 0x080fe20007f5e0ff */
[----:B------:R-:W-:Y:S01]  /*12ad0*/  IMAD R0, R2, 0x36, RZ ;  /* 0x0000003602007824 */ /* 0x000fe200078e02ff */
[-C--:B------:R-:W-:Y:S01]  /*12ae0*/  LEA.HI.X.SX32 R213, R122, R139.reuse, 0x2, P1 ;  /* 0x0000008b7ad57211 */ /* 0x080fe200008f16ff */
[C---:B------:R-:W-:Y:S01]  /*12af0*/  IMAD R3, R2.reuse, 0x37, RZ ;  /* 0x0000003702037824 */ /* 0x040fe200078e02ff */
[----:B--2---:R-:W2:Y:S01]  /*12b00*/  S2R R33, SR_TID.X ;  /* 0x0000000000217919 */ /* 0x004ea20000002100 */
[----:B------:R-:W-:Y:S01]  /*12b10*/  IMAD R206, R2, 0xe0, RZ ;  /* 0x000000e002ce7824 */ /* 0x000fe200078e02ff */
[-C--:B------:R-:W-:Y:S01]  /*12b20*/  IADD3 R216, P1, R216, R138.reuse, RZ ;  /* 0x0000008ad8d87210 */ /* 0x080fe20007f3e0ff */
[----:B------:R-:W3:Y:S01]  /*12b30*/  S2R R6, SR_TID.X ;  /* 0x0000000000067919 */ /* 0x000ee20000002100 */
[----:B------:R-:W-:Y:S01]  /*12b40*/  LEA.HI.X.SX32 R215, R0, R139, 0x2, P2 ;  /* 0x0000008b00d77211 */ /* 0x000fe200010f16ff */
[----:B------:R-:W-:Y:S01]  /*12b50*/  IMAD R4, R2, 0x39, RZ ;  /* 0x0000003902047824 */ /* 0x000fe200078e02ff */
[----:B------:R-:W-:-:S02]  /*12b60*/  IADD3 R206, P2, R206, R138, RZ ;  /* 0x0000008acece7210 */ /* 0x000fc40007f5e0ff */
[-C--:B------:R-:W-:Y:S02]  /*12b70*/  LEA.HI.X.SX32 R217, R3, R139.reuse, 0x2, P1 ;  /* 0x0000008b03d97211 */ /* 0x080fe400008f16ff */
[-C--:B------:R-:W-:Y:S01]  /*12b80*/  IADD3 R226, P1, R226, R138.reuse, RZ ;  /* 0x0000008ae2e27210 */ /* 0x080fe20007f3e0ff */
[----:B------:R-:W-:Y:S01]  /*12b90*/  IMAD R5, R2, 0x3b, RZ ;  /* 0x0000003b02057824 */ /* 0x000fe200078e02ff */
[-C--:B------:R-:W-:Y:S02]  /*12ba0*/  LEA.HI.X.SX32 R207, R227, R139.reuse, 0x2, P2 ;  /* 0x0000008be3cf7211 */ /* 0x080fe400010f16ff */
[-C--:B------:R-:W-:Y:S02]  /*12bb0*/  LEA.HI.X.SX32 R227, R4, R139.reuse, 0x2, P1 ;  /* 0x0000008b04e37211 */ /* 0x080fe400008f16ff */
[----:B------:R-:W-:Y:S01]  /*12bc0*/  IADD3 R230, P1, R230, R138, RZ ;  /* 0x0000008ae6e67210 */ /* 0x000fe20007f3e0ff */
[----:B------:R-:W-:Y:S01]  /*12bd0*/  IMAD.SHL.U32 R174, R2, 0x4, RZ ;  /* 0x0000000402ae7824 */ /* 0x000fe200078e00ff */
[----:B------:R-:W4:Y:S02]  /*12be0*/  LDC R4, c[0x0][0x230] ;  /* 0x00008c00ff047b82 */ /* 0x000f240000000800 */
[----:B------:R-:W-:-:S02]  /*12bf0*/  LEA.HI.X.SX32 R231, R5, R139, 0x2, P1 ;  /* 0x0000008b05e77211 */ /* 0x000fc400008f16ff */
[----:B------:R-:W-:-:S04]  /*12c00*/  LEA R152, P1, R2, R138, 0x4 ;  /* 0x0000008a02987211 */ /* 0x000fc800078220ff */
[----:B------:R-:W1:Y:S01]  /*12c10*/  LDC R5, c[0x0][0x230] ;  /* 0x00008c00ff057b82 */ /* 0x000e620000000800 */
[----:B------:R-:W-:Y:S01]  /*12c20*/  VIADD R0, R229, 0xffffffdf ;  /* 0xffffffdfe5007836 */ /* 0x000fe20000000000 */
[-C--:B------:R-:W-:Y:S01]  /*12c30*/  LEA.HI.X.SX32 R153, R174, R139.reuse, 0x2, P1 ;  /* 0x0000008bae997211 */ /* 0x080fe200008f16ff */
[----:B------:R-:W-:Y:S01]  /*12c40*/  IMAD R124, R2, 0xf4, RZ ;  /* 0x000000f4027c7824 */ /* 0x000fe200078e02ff */
[-C--:B------:R-:W-:Y:S01]  /*12c50*/  IADD3 R174, P1, R174, R138.reuse, RZ ;  /* 0x0000008aaeae7210 */ /* 0x080fe20007f3e0ff */
[----:B------:R-:W-:Y:S01]  /*12c60*/  STL.64 [R1+0x1978], R98 ;  /* 0x0019786201007387 */ /* 0x000fe20000100a00 */
[----:B------:R-:W-:Y:S01]  /*12c70*/  ISETP.GE.U32.AND P4, PT, R0, 0x7fffffa0, PT ;  /* 0x7fffffa00000780c */ /* 0x000fe20003f86070 */
[C---:B------:R-:W-:Y:S01]  /*12c80*/  IMAD R0, R2.reuse, 0x3d, RZ ;  /* 0x0000003d02007824 */ /* 0x040fe200078e02ff */
[CC--:B------:R-:W-:Y:S01]  /*12c90*/  LEA.HI.X.SX32 R175, R2.reuse, R139.reuse, 0x2, P1 ;  /* 0x0000008b02af7211 */ /* 0x0c0fe200008f16ff */
[----:B------:R2:W-:Y:S01]  /*12ca0*/  STL.64 [R1+0x18f8], R10 ;  /* 0x0018f80a01007387 */ /* 0x0005e20000100a00 */
[----:B------:R-:W-:Y:S01]  /*12cb0*/  IMAD R7, R2, 0x3a, RZ ;  /* 0x0000003a02077824 */ /* 0x000fe200078e02ff */
[-C--:B------:R-:W-:Y:S01]  /*12cc0*/  IADD3 R124, P1, R124, R138.reuse, RZ ;  /* 0x0000008a7c7c7210 */ /* 0x080fe20007f3e0ff */
[----:B------:R-:W-:Y:S01]  /*12cd0*/  IMAD R122, R2, 0xf0, RZ ;  /* 0x000000f0027a7824 */ /* 0x000fe200078e02ff */
[----:B------:R-:W-:Y:S01]  /*12ce0*/  IADD3 R228, P2, R228, R138, RZ ;  /* 0x0000008ae4e47210 */ /* 0x000fe20007f5e0ff */
[----:B------:R-:W-:Y:S01]  /*12cf0*/  IMAD R126, R2, 0xf8, RZ ;  /* 0x000000f8027e7824 */ /* 0x000fe200078e02ff */
[----:B------:R-:W-:Y:S01]  /*12d00*/  STL.64 [R1+0x1980], R100 ;  /* 0x0019806401007387 */ /* 0x000fe20000100a00 */
[----:B------:R-:W-:Y:S01]  /*12d10*/  LEA.HI.X.SX32 R125, R0, R139, 0x2, P1 ;  /* 0x0000008b007d7211 */ /* 0x000fe200008f16ff */
[----:B--2---:R-:W-:-:S02]  /*12d20*/  IMAD.SHL.U32 R10, R33, 0x10, RZ ;  /* 0x00000010210a7824 */ /* 0x004fc400078e00ff */
[----:B------:R2:W-:Y:S01]  /*12d30*/  STL.64 [R1+0x1900], R12 ;  /* 0x0019000c01007387 */ /* 0x0005e20000100a00 */
[-C--:B------:R-:W-:Y:S01]  /*12d40*/  LEA.HI.X.SX32 R229, R7, R139.reuse, 0x2, P2 ;  /* 0x0000008b07e57211 */ /* 0x080fe200010f16ff */
[----:B------:R-:W-:Y:S01]  /*12d50*/  IMAD R3, R2, 0x3e, RZ ;  /* 0x0000003e02037824 */ /* 0x000fe200078e02ff */
[----:B---3--:R-:W-:Y:S01]  /*12d60*/  LOP3.LUT R6, R6, 0x7f, RZ, 0xc0, !PT ;  /* 0x0000007f06067812 */ /* 0x008fe200078ec0ff */
[----:B------:R-:W-:Y:S01]  /*12d70*/  STL.64 [R1+0x1988], R102 ;  /* 0x0019886601007387 */ /* 0x000fe20000100a00 */
[----:B------:R-:W-:Y:S01]  /*12d80*/  LOP3.LUT R0, R10, 0x70, RZ, 0xc0, !PT ;  /* 0x000000700a007812 */ /* 0x000fe200078ec0ff */
[----:B------:R-:W-:Y:S01]  /*12d90*/  IMAD R128, R2, 0xfc, RZ ;  /* 0x000000fc02807824 */ /* 0x000fe200078e02ff */
[-C--:B------:R-:W-:Y:S01]  /*12da0*/  IADD3 R122, P2, R122, R138.reuse, RZ ;  /* 0x0000008a7a7a7210 */ /* 0x080fe20007f5e0ff */
[----:B------:R-:W-:Y:S01]  /*12db0*/  STL.64 [R1+0x1908], R24 ;  /* 0x0019081801007387 */ /* 0x000fe20000100a00 */
[----:B------:R-:W-:Y:S01]  /*12dc0*/  IADD3 R126, P1, R126, R138, RZ ;  /* 0x0000008a7e7e7210 */ /* 0x000fe20007f3e0ff */
[----:B------:R-:W3:Y:S02]  /*12dd0*/  LDC R7, c[0x0][0x230] ;  /* 0x00008c00ff077b82 */ /* 0x000ee40000000800 */
[----:B------:R-:W-:Y:S01]  /*12de0*/  STL.64 [R1+0x1990], R104 ;  /* 0x0019906801007387 */ /* 0x000fe20000100a00 */
[----:B------:R-:W-:-:S03]  /*12df0*/  LEA.HI.X.SX32 R123, R246, R139, 0x2, P2 ;  /* 0x0000008bf67b7211 */ /* 0x000fc600010f16ff */
[----:B------:R-:W-:Y:S01]  /*12e00*/  STL.64 [R1+0x1910], R20 ;  /* 0x0019101401007387 */ /* 0x000fe20000100a00 */
[----:B------:R-:W-:Y:S01]  /*12e10*/  IMAD R2, R2, 0x3f, RZ ;  /* 0x0000003f02027824 */ /* 0x000fe200078e02ff */
[----:B------:R-:W-:Y:S01]  /*12e20*/  LEA.HI.X.SX32 R127, R3, R139, 0x2, P1 ;  /* 0x0000008b037f7211 */ /* 0x000fe200008f16ff */
[----:B------:R-:W3:Y:S01]  /*12e30*/  LDC R246, c[0x0][0x230] ;  /* 0x00008c00fff67b82 */ /* 0x000ee20000000800 */
[----:B------:R-:W-:Y:S01]  /*12e40*/  STL.64 [R1+0x1998], R106 ;  /* 0x0019986a01007387 */ /* 0x000fe20000100a00 */
[----:B------:R-:W-:-:S03]  /*12e50*/  IADD3 R128, P1, R128, R138, RZ ;  /* 0x0000008a80807210 */ /* 0x000fc60007f3e0ff */
[----:B------:R4:W-:Y:S01]  /*12e60*/  STL.64 [R1+0x1918], R14 ;  /* 0x0019180e01007387 */ /* 0x0009e20000100a00 */
[----:B------:R-:W-:Y:S01]  /*12e70*/  LEA.HI.X.SX32 R129, R2, R139, 0x2, P1 ;  /* 0x0000008b02817211 */ /* 0x000fe200008f16ff */
[----:B------:R-:W-:Y:S01]  /*12e80*/  ULDC.64 UR4, c[0x0][0x208] ;  /* 0x0000820000047ab9 */ /* 0x000fe20000000a00 */
[----:B--2---:R-:W2:Y:S08]  /*12e90*/  LDC R12, c[0x0][0x230] ;  /* 0x00008c00ff0c7b82 */ /* 0x004eb00000000800 */
[----:B------:R-:W2:Y:S01]  /*12ea0*/  LDC R13, c[0x0][0x230] ;  /* 0x00008c00ff0d7b82 */ /* 0x000ea20000000800 */
[----:B----4-:R-:W-:-:S02]  /*12eb0*/  IMAD R14, R6, 0x80, R0 ;  /* 0x00000080060e7824 */ /* 0x010fc400078e0200 */
[----:B-1----:R-:W-:Y:S02]  /*12ec0*/  VIADD R0, R5, 0xffffffdd ;  /* 0xffffffdd05007836 */ /* 0x002fe40000000000 */
[----:B------:R-:W-:-:S03]  /*12ed0*/  VIADD R2, R14, UR6 ;  /* 0x000000060e027c36 */ /* 0x000fc60008000000 */
[----:B------:R-:W-:Y:S01]  /*12ee0*/  ISETP.GE.U32.AND P2, PT, R0, 0x7fffff9e, PT ;  /* 0x7fffff9e0000780c */ /* 0x000fe20003f46070 */
[----:B------:R-:W-:Y:S01]  /*12ef0*/  VIADD R0, R249, 0xffffffdc ;  /* 0xffffffdcf9007836 */ /* 0x000fe20000000000 */
[----:B------:R-:W1:Y:S01]  /*12f00*/  LDC R5, c[0x0][0x230] ;  /* 0x00008c00ff057b82 */ /* 0x000e620000000800 */
[----:B------:R-:W-:Y:S01]  /*12f10*/  VIADD R3, R4, 0xffffffde ;  /* 0xffffffde04037836 */ /* 0x000fe20000000000 */
[----:B------:R-:W-:Y:S01]  /*12f20*/  @!PT LDS RZ, [RZ] ;  /* 0x00000000fffff984 */ /* 0x000fe20000000800 */
[----:B------:R-:W-:Y:S01]  /*12f30*/  @!PT LDS RZ, [RZ] ;  /* 0x00000000fffff984 */ /* 0x000fe20000000800 */
[----:B------:R-:W-:Y:S01]  /*12f40*/  @!PT LDS RZ, [RZ] ;  /* 0x00000000fffff984 */ /* 0x000fe20000000800 */
[----:B------:R-:W-:Y:S02]  /*12f50*/  LDGSTS.E [R2+0x60000], desc[UR4][R138.64], !P0 ;  /* 0x600000008a027fae */ /* 0x000fe4000c121844 */
[----:B------:R-:W-:Y:S01]  /*12f60*/  ISETP.GE.U32.AND P0, PT, R0, 0x7fffff9d, PT ;  /* 0x7fffff9d0000780c */ /* 0x000fe20003f06070 */
[----:B------:R-:W-:Y:S01]  /*12f70*/  VIADD R0, R247, 0xfffffffb ;  /* 0xfffffffbf7007836 */ /* 0x000fe20000000000 */
[----:B------:R-:W-:Y:S01]  /*12f80*/  ISETP.GE.U32.AND P1, PT, R3, 0x7fffff9f, PT ;  /* 0x7fffff9f0300780c */ /* 0x000fe20003f26070 */
[----:B------:R-:W-:Y:S01]  /*12f90*/  LDGSTS.E [R2+0x60004], desc[UR4][R174.64], !P6 ;  /* 0x60004000ae027fae */ /* 0x000fe2000f121844 */
[----:B------:R-:W4:Y:S01]  /*12fa0*/  LDC R4, c[0x0][0x230] ;  /* 0x00008c00ff047b82 */ /* 0x000f220000000800 */
[----:B------:R-:W-:Y:S01]  /*12fb0*/  VIADD R3, R248, 0xfffffffa ;  /* 0xfffffffaf8037836 */ /* 0x000fe20000000000 */
[----:B------:R-:W-:Y:S01]  /*12fc0*/  ISETP.GE.U32.AND P6, PT, R0, 0x7fffffbc, PT ;  /* 0x7fffffbc0000780c */ /* 0x000fe20003fc6070 */
[----:B------:R-:W-:Y:S01]  /*12fd0*/  VIADD R0, R250, 0xfffffff9 ;  /* 0xfffffff9fa007836 */ /* 0x000fe20000000000 */
[----:B------:R2:W-:Y:S04]  /*12fe0*/  LDGSTS.E [R2+0x60008], desc[UR4][R136.64], !P5 ;  /* 0x6000800088027fae */ /* 0x0005e8000e921844 */
[----:B------:R-:W2:Y:S01]  /*12ff0*/  LDC R249, c[0x0][0x230] ;  /* 0x00008c00fff97b82 */ /* 0x000ea20000000800 */
[----:B------:R-:W-:Y:S01]  /*13000*/  LDGSTS.E [R2+0x6000c], desc[UR4][R242.64], !P3 ;  /* 0x6000c000f2027fae */ /* 0x000fe2000d921844 */
[----:B------:R-:W-:Y:S01]  /*13010*/  ISETP.GE.U32.AND P5, PT, R3, 0x7fffffbb, PT ;  /* 0x7fffffbb0300780c */ /* 0x000fe20003fa6070 */
[----:B---3--:R-:W-:Y:S01]  /*13020*/  VIADD R3, R7, 0xfffffff8 ;  /* 0xfffffff807037836 */ /* 0x008fe20000000000 */
[----:B------:R-:W-:Y:S01]  /*13030*/  ISETP.GE.U32.AND P3, PT, R0, 0x7fffffba, PT ;  /* 0x7fffffba0000780c */ /* 0x000fe20003f66070 */
[----:B------:R-:W-:Y:S01]  /*13040*/  VIADD R0, R246, 0xffffffdb ;  /* 0xffffffdbf6007836 */ /* 0x000fe20000000000 */
[----:B------:R-:W-:Y:S02]  /*13050*/  LDGSTS.E [R2+0x64000], desc[UR4][R140.64], !P4 ;  /* 0x640000008c027fae */ /* 0x000fe4000e121844 */
[----:B------:R-:W3:Y:S02]  /*13060*/  LDC R7, c[0x0][0x230] ;  /* 0x00008c00ff077b82 */ /* 0x000ee40000000800 */
[----:B------:R-:W-:Y:S01]  /*13070*/  LDGSTS.E [R2+0x64004], desc[UR4][R144.64], !P1 ;  /* 0x6400400090027fae */ /* 0x000fe2000c921844 */
[----:B------:R-:W-:Y:S01]  /*13080*/  ISETP.GE.U32.AND P1, PT, R0, 0x7fffff9c, PT ;  /* 0x7fffff9c0000780c */ /* 0x000fe20003f26070 */
[----:B-1----:R-:W-:-:S02]  /*13090*/  VIADD R0, R5, 0xffffffda ;  /* 0xffffffda05007836 */ /* 0x002fc40000000000 */
[----:B------:R-:W-:Y:S02]  /*130a0*/  LDGSTS.E [R2+0x64008], desc[UR4][R146.64], !P2 ;  /* 0x6400800092027fae */ /* 0x000fe4000d121844 */
[----:B------:R-:W1:Y:S01]  /*130b0*/  LDC R5, c[0x0][0x230] ;  /* 0x00008c00ff057b82 */ /* 0x000e620000000800 */
[----:B------:R-:W-:Y:S01]  /*130c0*/  ISETP.GE.U32.AND P2, PT, R0, 0x7fffff9b, PT ;  /* 0x7fffff9b0000780c */ /* 0x000fe20003f46070 */
[----:B----4-:R-:W-:Y:S01]  /*130d0*/  VIADD R0, R4, 0xffffffd9 ;  /* 0xffffffd904007836 */ /* 0x010fe20000000000 */
[----:B------:R-:W-:Y:S01]  /*130e0*/  LOP3.LUT R6, R14, 0x10, RZ, 0x3c, !PT ;  /* 0x000000100e067812 */ /* 0x000fe200078e3cff */
[----:B------:R-:W-:Y:S04]  /*130f0*/  LDGSTS.E [R2+0x6400c], desc[UR4][R148.64], !P0 ;  /* 0x6400c00094027fae */ /* 0x000fe8000c121844 */
[----:B------:R-:W4:Y:S01]  /*13100*/  LDC R250, c[0x0][0x230] ;  /* 0x00008c00fffa7b82 */ /* 0x000f220000000800 */
[----:B------:R-:W-:Y:S01]  /*13110*/  ISETP.GE.U32.AND P4, PT, R3, 0x7fffffb9, PT ;  /* 0x7fffffb90300780c */ /* 0x000fe20003f86070 */
[----:B------:R-:W-:Y:S01]  /*13120*/  VIADD R247, R6, UR6 ;  /* 0x0000000606f77c36 */ /* 0x000fe20008000000 */
[----:B------:R-:W-:Y:S01]  /*13130*/  ISETP.GE.U32.AND P0, PT, R0, 0x7fffff9a, PT ;  /* 0x7fffff9a0000780c */ /* 0x000fe20003f06070 */
[----:B--2---:R-:W-:-:S03]  /*13140*/  VIADD R0, R249, 0xffffffd8 ;  /* 0xffffffd8f9007836 */ /* 0x004fc60000000000 */
[----:B------:R-:W-:Y:S01]  /*13150*/  LDGSTS.E [R247+0x60000], desc[UR4][R152.64], !P6 ;  /* 0x6000000098f77fae */ /* 0x000fe2000f121844 */
[----:B------:R-:W2:Y:S01]  /*13160*/  LDC R248, c[0x0][0x230] ;  /* 0x00008c00fff87b82 */ /* 0x000ea20000000800 */
[----:B------:R-:W-:Y:S01]  /*13170*/  ISETP.GE.U32.AND P6, PT, R0, 0x7fffff99, PT ;  /* 0x7fffff990000780c */ /* 0x000fe20003fc6070 */
[----:B---3--:R-:W-:Y:S01]  /*13180*/  VIADD R0, R7, 0xfffffff5 ;  /* 0xfffffff507007836 */ /* 0x008fe20000000000 */
[----:B------:R-:W-:Y:S04]  /*13190*/  LDGSTS.E [R247+0x60004], desc[UR4][R240.64], !P5 ;  /* 0x60004000f0f77fae */ /* 0x000fe8000e921844 */
[----:B------:R-:W-:Y:S01]  /*131a0*/  LDGSTS.E [R247+0x60008], desc[UR4][R176.64], !P3 ;  /* 0x60008000b0f77fae */ /* 0x000fe2000d921844 */
[----:B------:R-:W3:Y:S03]  /*131b0*/  LDC R246, c[0x0][0x230] ;  /* 0x00008c00fff67b82 */ /* 0x000ee60000000800 */
[----:B------:R-:W-:Y:S01]  /*131c0*/  LDGSTS.E [R247+0x6000c], desc[UR4][R154.64], !P4 ;  /* 0x6000c0009af77fae */ /* 0x000fe2000e121844 */
[----:B------:R-:W-:Y:S01]  /*131d0*/  ISETP.GE.U32.AND P4, PT, R0, 0x7fffffb6, PT ;  /* 0x7fffffb60000780c */ /* 0x000fe20003f86070 */
[----:B-1----:R-:W-:-:S02]  /*131e0*/  VIADD R0, R5, 0xfffffff4 ;  /* 0xfffffff405007836 */ /* 0x002fc40000000000 */
[----:B------:R-:W-:Y:S01]  /*131f0*/  LDGSTS.E [R247+0x64000], desc[UR4][R156.64], !P1 ;  /* 0x640000009cf77fae */ /* 0x000fe2000c921844 */
[----:B------:R-:W1:Y:S01]  /*13200*/  LDC R5, c[0x0][0x230] ;  /* 0x00008c00ff057b82 */ /* 0x000e620000000800 */
[----:B----4-:R-:W-:-:S07]  /*13210*/  VIADD R3, R250, 0xfffffff7 ;  /* 0xfffffff7fa037836 */ /* 0x010fce0000000000 */
[----:B------:R-:W4:Y:S01]  /*13220*/  LDC R4, c[0x0][0x230] ;  /* 0x00008c00ff047b82 */ /* 0x000f220000000800 */
[----:B------:R-:W-:Y:S01]  /*13230*/  ISETP.GE.U32.AND P5, PT, R3, 0x7fffffb8, PT ;  /* 0x7fffffb80300780c */ /* 0x000fe20003fa6070 */
[----:B------:R-:W-:Y:S01]  /*13240*/  IMAD.MOV.U32 R6, RZ, RZ, R252 ;  /* 0x000000ffff067224 */ /* 0x000fe200078e00fc */
[----:B------:R-:W-:-:S05]  /*13250*/  ISETP.GE.U32.AND P1, PT, R0, 0x7fffffb5, PT ;  /* 0x7fffffb50000780c */ /* 0x000fca0003f26070 */
[----:B------:R-:W4:Y:S01]  /*13260*/  LDC R249, c[0x0][0x230] ;  /* 0x00008c00fff97b82 */ /* 0x000f220000000800 */
[----:B--2---:R-:W-:Y:S01]  /*13270*/  VIADD R0, R248, 0xffffffd6 ;  /* 0xffffffd6f8007836 */ /* 0x004fe20000000000 */
[----:B------:R-:W-:Y:S01]  /*13280*/  LOP3.LUT R10, R14, 0x20, RZ, 0x3c, !PT ;  /* 0x000000200e0a7812 */ /* 0x000fe200078e3cff */
[----:B------:R-:W-:Y:S01]  /*13290*/  LDGSTS.E [R247+0x64004], desc[UR4][R158.64], !P2 ;  /* 0x640040009ef77fae */ /* 0x000fe2000d121844 */
[----:B---3--:R-:W-:-:S03]  /*132a0*/  VIADD R3, R246, 0xfffffff6 ;  /* 0xfffffff6f6037836 */ /* 0x008fc60000000000 */
[----:B------:R-:W-:Y:S01]  /*132b0*/  LDGSTS.E [R247+0x64008], desc[UR4][R160.64], !P0 ;  /* 0x64008000a0f77fae */ /* 0x000fe2000c121844 */
[----:B------:R-:W2:Y:S01]  /*132c0*/  LDC R250, c[0x0][0x230] ;  /* 0x00008c00fffa7b82 */ /* 0x000ea20000000800 */
[----:B------:R-:W-:Y:S01]  /*132d0*/  ISETP.GE.U32.AND P0, PT, R0, 0x7fffff97, PT ;  /* 0x7fffff970000780c */ /* 0x000fe20003f06070 */
[----:B------:R-:W-:Y:S01]  /*132e0*/  VIADD R248, R10, UR6 ;  /* 0x000000060af87c36 */ /* 0x000fe20008000000 */
[----:B------:R-:W-:Y:S05]  /*132f0*/  LDGSTS.E [R247+0x6400c], desc[UR4][R162.64], !P6 ;  /* 0x6400c000a2f77fae */ /* 0x000fea000f121844 */
[----:B------:R-:W3:Y:S01]  /*13300*/  LDC R252, c[0x0][0x230] ;  /* 0x00008c00fffc7b82 */ /* 0x000ee20000000800 */
[----:B------:R-:W-:Y:S01]  /*13310*/  VIADD R0, R251, 0xffffffd4 ;  /* 0xffffffd4fb007836 */ /* 0x000fe20000000000 */
[----:B------:R-:W-:Y:S01]  /*13320*/  ISETP.GE.U32.AND P3, PT, R3, 0x7fffffb7, PT ;  /* 0x7fffffb70300780c */ /* 0x000fe20003f66070 */
[----:B------:R-:W-:Y:S05]  /*13330*/  LDGSTS.E [R248+0x60000], desc[UR4][R244.64], !P5 ;  /* 0x60000000f4f87fae */ /* 0x000fea000e921844 */
[----:B------:R-:W3:Y:S01]  /*13340*/  LDC R7, c[0x0][0x230] ;  /* 0x00008c00ff077b82 */ /* 0x000ee20000000800 */
[----:B------:R-:W-:Y:S01]  /*13350*/  ISETP.GE.U32.AND P5, PT, R0, 0x7fffff95, PT ;  /* 0x7fffff950000780c */ /* 0x000fe20003fa6070 */
[----:B-1----:R-:W-:-:S06]  /*13360*/  VIADD R0, R5, 0xfffffff3 ;  /* 0xfffffff305007836 */ /* 0x002fcc0000000000 */
[----:B------:R-:W1:Y:S01]  /*13370*/  LDC R246, c[0x0][0x230] ;  /* 0x00008c00fff67b82 */ /* 0x000e620000000800 */
[----:B----4-:R-:W-:Y:S01]  /*13380*/  VIADD R3, R4, 0xffffffd7 ;  /* 0xffffffd704037836 */ /* 0x010fe20000000000 */
[----:B------:R-:W-:Y:S06]  /*13390*/  LDGSTS.E [R248+0x60004], desc[UR4][R164.64], !P3 ;  /* 0x60004000a4f87fae */ /* 0x000fec000d921844 */
[----:B------:R-:W4:Y:S01]  /*133a0*/  LDC R5, c[0x0][0x230] ;  /* 0x00008c00ff057b82 */ /* 0x000f220000000800 */
[----:B------:R-:W-:Y:S01]  /*133b0*/  ISETP.GE.U32.AND P2, PT, R3, 0x7fffff98, PT ;  /* 0x7fffff980300780c */ /* 0x000fe20003f46070 */
[----:B------:R-:W-:Y:S01]  /*133c0*/  VIADD R3, R249, 0xffffffd5 ;  /* 0xffffffd5f9037836 */ /* 0x000fe20000000000 */
[----:B------:R-:W-:-:S05]  /*133d0*/  ISETP.GE.U32.AND P3, PT, R0, 0x7fffffb4, PT ;  /* 0x7fffffb40000780c */ /* 0x000fca0003f66070 */
[----:B------:R-:W4:Y:S01]  /*133e0*/  LDC R4, c[0x0][0x230] ;  /* 0x00008c00ff047b82 */ /* 0x000f220000000800 */
[----:B------:R-:W-:Y:S01]  /*133f0*/  ISETP.GE.U32.AND P6, PT, R3, 0x7fffff96, PT ;  /* 0x7fffff960300780c */ /* 0x000fe20003fc6070 */
[----:B--2---:R-:W-:Y:S01]  /*13400*/  VIADD R3, R250, 0xfffffff2 ;  /* 0xfffffff2fa037836 */ /* 0x004fe20000000000 */
[----:B------:R-:W-:Y:S01]  /*13410*/  LDGSTS.E [R248+0x60008], desc[UR4][R222.64], !P4 ;  /* 0x60008000def87fae */ /* 0x000fe2000e121844 */
[----:B---3--:R-:W-:-:S03]  /*13420*/  VIADD R0, R252, 0xfffffff1 ;  /* 0xfffffff1fc007836 */ /* 0x008fc60000000000 */
[----:B------:R-:W-:Y:S01]  /*13430*/  LDGSTS.E [R248+0x6000c], desc[UR4][R166.64], !P1 ;  /* 0x6000c000a6f87fae */ /* 0x000fe2000c921844 */
[----:B------:R-:W2:Y:S01]  /*13440*/  LDC R251, c[0x0][0x230] ;  /* 0x00008c00fffb7b82 */ /* 0x000ea20000000800 */
[----:B------:R-:W-:Y:S01]  /*13450*/  ISETP.GE.U32.AND P4, PT, R3, 0x7fffffb3, PT ;  /* 0x7fffffb30300780c */ /* 0x000fe20003f86070 */
[----:B------:R-:W-:Y:S01]  /*13460*/  VIADD R3, R7, 0xfffffff0 ;  /* 0xfffffff007037836 */ /* 0x000fe20000000000 */
[----:B------:R-:W-:Y:S01]  /*13470*/  ISETP.GE.U32.AND P1, PT, R0, 0x7fffffb2, PT ;  /* 0x7fffffb20000780c */ /* 0x000fe20003f26070 */
[----:B-1----:R-:W-:Y:S01]  /*13480*/  VIADD R0, R246, 0xffffffd3 ;  /* 0xffffffd3f6007836 */ /* 0x002fe20000000000 */
[----:B------:R-:W-:Y:S03]  /*13490*/  LDGSTS.E [R248+0x64000], desc[UR4][R194.64], !P2 ;  /* 0x64000000c2f87fae */ /* 0x000fe6000d121844 */
[----:B------:R-:W1:Y:S01]  /*134a0*/  LDC R7, c[0x0][0x230] ;  /* 0x00008c00ff077b82 */ /* 0x000e620000000800 */
[----:B------:R-:W-:Y:S01]  /*134b0*/  LDGSTS.E [R248+0x64004], desc[UR4][R168.64], !P0 ;  /* 0x64004000a8f87fae */ /* 0x000fe2000c121844 */
[----:B------:R-:W-:Y:S01]  /*134c0*/  ISETP.GE.U32.AND P0, PT, R0, 0x7fffff94, PT ;  /* 0x7fffff940000780c */ /* 0x000fe20003f06070 */
[----:B----4-:R-:W-:-:S02]  /*134d0*/  VIADD R0, R5, 0xffffffd2 ;  /* 0xffffffd205007836 */ /* 0x010fc40000000000 */
[----:B------:R-:W-:Y:S03]  /*134e0*/  LDGSTS.E [R248+0x64008], desc[UR4][R170.64], !P6 ;  /* 0x64008000aaf87fae */ /* 0x000fe6000f121844 */
[----:B------:R-:W3:Y:S01]  /*134f0*/  LDC R5, c[0x0][0x230] ;  /* 0x00008c00ff057b82 */ /* 0x000ee20000000800 */
[----:B------:R-:W-:Y:S01]  /*13500*/  ISETP.GE.U32.AND P6, PT, R0, 0x7fffff93, PT ;  /* 0x7fffff930000780c */ /* 0x000fe20003fc6070 */
[----:B------:R-:W-:Y:S01]  /*13510*/  VIADD R0, R4, 0xffffffd1 ;  /* 0xffffffd104007836 */ /* 0x000fe20000000000 */
        /* <DEDUP_REMOVED lines=10> */
[----:B-1----:R-:W-:Y:S01]  /*135c0*/  VIADD R0, R7, 0xffffffed ;  /* 0xffffffed07007836 */ /* 0x002fe20000000000 */
[----:B------:R-:W-:Y:S04]  /*135d0*/  LDGSTS.E [R249+0x60004], desc[UR4][R134.64], !P4 ;  /* 0x6000400086f97fae */ /* 0x000fe8000e121844 */
[----:B------:R-:W-:Y:S01]  /*135e0*/  LDGSTS.E [R249+0x60008], desc[UR4][R232.64], !P1 ;  /* 0x60008000e8f97fae */ /* 0x000fe2000c921844 */
[----:B------:R-:W1:Y:S03]  /*135f0*/  LDC R246, c[0x0][0x230] ;  /* 0x00008c00fff67b82 */ /* 0x000e660000000800 */
[----:B------:R-:W-:Y:S01]  /*13600*/  LDGSTS.E [R249+0x6000c], desc[UR4][R180.64], !P2 ;  /* 0x6000c000b4f97fae */ /* 0x000fe2000d121844 */
[----:B------:R-:W-:Y:S01]  /*13610*/  ISETP.GE.U32.AND P2, PT, R0, 0x7fffffae, PT ;  /* 0x7fffffae0000780c */ /* 0x000fe20003f46070 */
[----:B---3--:R-:W-:-:S02]  /*13620*/  VIADD R0, R5, 0xffffffec ;  /* 0xffffffec05007836 */ /* 0x008fc40000000000 */
[----:B------:R-:W-:Y:S01]  /*13630*/  LDGSTS.E [R249+0x64000], desc[UR4][R182.64], !P0 ;  /* 0x64000000b6f97fae */ /* 0x000fe2000c121844 */
[----:B------:R-:W3:Y:S01]  /*13640*/  LDC R5, c[0x0][0x230] ;  /* 0x00008c00ff057b82 */ /* 0x000ee20000000800 */
[----:B----4-:R-:W-:-:S07]  /*13650*/  VIADD R3, R252, 0xffffffef ;  /* 0xffffffeffc037836 */ /* 0x010fce0000000000 */
[----:B------:R-:W4:Y:S01]  /*13660*/  LDC R4, c[0x0][0x230] ;  /* 0x00008c00ff047b82 */ /* 0x000f220000000800 */
[----:B------:R-:W-:Y:S01]  /*13670*/  ISETP.GE.U32.AND P4, PT, R3, 0x7fffffb0, PT ;  /* 0x7fffffb00300780c */ /* 0x000fe20003f86070 */
[----:B------:R-:W-:Y:S01]  /*13680*/  LDGSTS.E [R249+0x64004], desc[UR4][R184.64], !P6 ;  /* 0x64004000b8f97fae */ /* 0x000fe2000f121844 */
[----:B------:R-:W-:Y:S01]  /*13690*/  ISETP.GE.U32.AND P0, PT, R0, 0x7fffffad, PT ;  /* 0x7fffffad0000780c */ /* 0x000fe20003f06070 */
[----:B--2---:R-:W-:Y:S01]  /*136a0*/  VIADD R0, R250, 0xffffffce ;  /* 0xffffffcefa007836 */ /* 0x004fe20000000000 */
[----:B------:R-:W-:Y:S01]  /*136b0*/  LOP3.LUT R11, R14, 0x40, RZ, 0x3c, !PT ;  /* 0x000000400e0b7812 */ /* 0x000fe200078e3cff */
[----:B------:R-:W-:Y:S02]  /*136c0*/  LDGSTS.E [R249+0x64008], desc[UR4][R186.64], !P5 ;  /* 0x64008000baf97fae */ /* 0x000fe4000e921844 */
[----:B------:R-:W2:Y:S01]  /*136d0*/  LDC R251, c[0x0][0x230] ;  /* 0x00008c00fffb7b82 */ /* 0x000ea20000000800 */
[----:B-1----:R-:W-:Y:S01]  /*136e0*/  VIADD R3, R246, 0xffffffee ;  /* 0xffffffeef6037836 */ /* 0x002fe20000000000 */
[----:B------:R-:W-:Y:S01]  /*136f0*/  ISETP.GE.U32.AND P5, PT, R0, 0x7fffff8f, PT ;  /* 0x7fffff8f0000780c */ /* 0x000fe20003fa6070 */
[----:B------:R-:W-:Y:S01]  /*13700*/  VIADD R250, R11, UR6 ;  /* 0x000000060bfa7c36 */ /* 0x000fe20008000000 */
[----:B------:R-:W-:Y:S04]  /*13710*/  LDGSTS.E [R249+0x6400c], desc[UR4][R188.64], !P3 ;  /* 0x6400c000bcf97fae */ /* 0x000fe8000d921844 */
[----:B------:R-:W1:Y:S01]  /*13720*/  LDC R10, c[0x0][0x230] ;  /* 0x00008c00ff0a7b82 */ /* 0x000e620000000800 */
[----:B------:R-:W-:Y:S01]  /*13730*/  VIADD R0, R12, 0xffffffcc ;  /* 0xffffffcc0c007836 */ /* 0x000fe20000000000 */
[----:B------:R-:W-:Y:S01]  /*13740*/  ISETP.GE.U32.AND P1, PT, R3, 0x7fffffaf, PT ;  /* 0x7fffffaf0300780c */ /* 0x000fe20003f26070 */
[----:B------:R-:W-:Y:S05]  /*13750*/  LDGSTS.E [R250+0x60000], desc[UR4][R190.64], !P4 ;  /* 0x60000000befa7fae */ /* 0x000fea000e121844 */
[----:B------:R-:W1:Y:S01]  /*13760*/  LDC R252, c[0x0][0x230] ;  /* 0x00008c00fffc7b82 */ /* 0x000e620000000800 */
[----:B------:R-:W-:Y:S01]  /*13770*/  ISETP.GE.U32.AND P4, PT, R0, 0x7fffff8d, PT ;  /* 0x7fffff8d0000780c */ /* 0x000fe20003f86070 */
[----:B---3--:R-:W-:-:S06]  /*13780*/  VIADD R0, R5, 0xffffffeb ;  /* 0xffffffeb05007836 */ /* 0x008fcc0000000000 */
[----:B------:R-:W3:Y:S01]  /*13790*/  LDC R246, c[0x0][0x230] ;  /* 0x00008c00fff67b82 */ /* 0x000ee20000000800 */
[----:B----4-:R-:W-:Y:S01]  /*137a0*/  VIADD R3, R4, 0xffffffcf ;  /* 0xffffffcf04037836 */ /* 0x010fe20000000000 */
[----:B------:R-:W-:Y:S06]  /*137b0*/  LDGSTS.E [R250+0x60004], desc[UR4][R204.64], !P1 ;  /* 0x60004000ccfa7fae */ /* 0x000fec000c921844 */
[----:B------:R-:W4:Y:S08]  /*137c0*/  LDC R7, c[0x0][0x230] ;  /* 0x00008c00ff077b82 */ /* 0x000f300000000800 */
[----:B------:R-:W4:Y:S01]  /*137d0*/  LDC R5, c[0x0][0x230] ;  /* 0x00008c00ff057b82 */ /* 0x000f220000000800 */
[----:B------:R-:W-:Y:S01]  /*137e0*/  ISETP.GE.U32.AND P6, PT, R3, 0x7fffff90, PT ;  /* 0x7fffff900300780c */ /* 0x000fe20003fc6070 */
[----:B--2---:R-:W-:Y:S01]  /*137f0*/  VIADD R3, R251, 0xffffffcd ;  /* 0xffffffcdfb037836 */ /* 0x004fe20000000000 */
[----:B------:R-:W-:-:S05]  /*13800*/  ISETP.GE.U32.AND P1, PT, R0, 0x7fffffac, PT ;  /* 0x7fffffac0000780c */ /* 0x000fca0003f26070 */
[----:B------:R-:W2:Y:S01]  /*13810*/  LDC R4, c[0x0][0x230] ;  /* 0x00008c00ff047b82 */ /* 0x000ea20000000800 */
[----:B-1----:R-:W-:Y:S01]  /*13820*/  VIADD R0, R10, 0xffffffe9 ;  /* 0xffffffe90a007836 */ /* 0x002fe20000000000 */
[----:B------:R-:W-:Y:S01]  /*13830*/  LDGSTS.E [R250+0x60008], desc[UR4][R132.64], !P2 ;  /* 0x6000800084fa7fae */ /* 0x000fe2000d121844 */
[----:B------:R-:W-:-:S05]  /*13840*/  ISETP.GE.U32.AND P3, PT, R3, 0x7fffff8e, PT ;  /* 0x7fffff8e0300780c */ /* 0x000fca0003f66070 */
[----:B------:R-:W1:Y:S01]  /*13850*/  LDC R11, c[0x0][0x230] ;  /* 0x00008c00ff0b7b82 */ /* 0x000e620000000800 */
[----:B------:R-:W-:Y:S01]  /*13860*/  LDGSTS.E [R250+0x6000c], desc[UR4][R192.64], !P0 ;  /* 0x6000c000c0fa7fae */ /* 0x000fe2000c121844 */
[----:B------:R-:W-:Y:S01]  /*13870*/  ISETP.GE.U32.AND P0, PT, R0, 0x7fffffaa, PT ;  /* 0x7fffffaa0000780c */ /* 0x000fe20003f06070 */
[----:B------:R-:W-:Y:S02]  /*13880*/  VIADD R3, R252, 0xffffffea ;  /* 0xffffffeafc037836 */ /* 0x000fe40000000000 */
[----:B---3--:R-:W-:Y:S01]  /*13890*/  VIADD R0, R246, 0xffffffcb ;  /* 0xffffffcbf6007836 */ /* 0x008fe20000000000 */
[----:B------:R-:W-:Y:S02]  /*138a0*/  LDGSTS.E [R250+0x64000], desc[UR4][R196.64], !P6 ;  /* 0x64000000c4fa7fae */ /* 0x000fe4000f121844 */
[----:B------:R-:W3:Y:S01]  /*138b0*/  LDC R246, c[0x0][0x230] ;  /* 0x00008c00fff67b82 */ /* 0x000ee20000000800 */
[----:B------:R-:W-:Y:S01]  /*138c0*/  ISETP.GE.U32.AND P2, PT, R3, 0x7fffffab, PT ;  /* 0x7fffffab0300780c */ /* 0x000fe20003f46070 */
[----:B------:R-:W-:Y:S01]  /*138d0*/  LDGSTS.E [R250+0x64004], desc[UR4][R198.64], !P5 ;  /* 0x64004000c6fa7fae */ /* 0x000fe2000e921844 */
[----:B----4-:R-:W-:Y:S01]  /*138e0*/  VIADD R3, R7, 0xffffffe8 ;  /* 0xffffffe807037836 */ /* 0x010fe20000000000 */
[----:B------:R-:W-:Y:S01]  /*138f0*/  ISETP.GE.U32.AND P5, PT, R0, 0x7fffff8c, PT ;  /* 0x7fffff8c0000780c */ /* 0x000fe20003fa6070 */
[----:B------:R-:W-:Y:S01]  /*13900*/  VIADD R0, R5, 0xffffffca ;  /* 0xffffffca05007836 */ /* 0x000fe20000000000 */
[----:B------:R-:W-:Y:S02]  /*13910*/  LDGSTS.E [R250+0x64008], desc[UR4][R200.64], !P3 ;  /* 0x64008000c8fa7fae */ /* 0x000fe4000d921844 */
[----:B------:R-:W4:Y:S01]  /*13920*/  LDC R7, c[0x0][0x230] ;  /* 0x00008c00ff077b82 */ /* 0x000f220000000800 */
[----:B------:R-:W-:Y:S01]  /*13930*/  LOP3.LUT R12, R14, 0x50, RZ, 0x3c, !PT ;  /* 0x000000500e0c7812 */ /* 0x000fe200078e3cff */
[----:B------:R-:W-:Y:S01]  /*13940*/  LDGSTS.E [R250+0x6400c], desc[UR4][R202.64], !P4 ;  /* 0x6400c000cafa7fae */ /* 0x000fe2000e121844 */
[----:B------:R-:W-:Y:S01]  /*13950*/  ISETP.GE.U32.AND P3, PT, R0, 0x7fffff8b, PT ;  /* 0x7fffff8b0000780c */ /* 0x000fe20003f66070 */
[----:B--2---:R-:W-:Y:S01]  /*13960*/  VIADD R0, R4, 0xffffffc9 ;  /* 0xffffffc904007836 */ /* 0x004fe20000000000 */
[----:B------:R-:W-:-:S03]  /*13970*/  ISETP.GE.U32.AND P6, PT, R3, 0x7fffffa9, PT ;  /* 0x7fffffa90300780c */ /* 0x000fc60003fc6070 */
[----:B------:R-:W2:Y:S01]  /*13980*/  LDC R10, c[0x0][0x230] ;  /* 0x00008c00ff0a7b82 */ /* 0x000ea20000000800 */
[----:B------:R-:W-:Y:S01]  /*13990*/  ISETP.GE.U32.AND P4, PT, R0, 0x7fffff8a, PT ;  /* 0x7fffff8a0000780c */ /* 0x000fe20003f86070 */
[----:B------:R-:W-:Y:S02]  /*139a0*/  VIADD R251, R12, UR6 ;  /* 0x000000060cfb7c36 */ /* 0x000fe40008000000 */
[----:B-1----:R-:W-:-:S03]  /*139b0*/  VIADD R0, R11, 0xffffffc8 ;  /* 0xffffffc80b007836 */ /* 0x002fc60000000000 */
[----:B------:R-:W-:Y:S01]  /*139c0*/  LDGSTS.E [R251+0x60000], desc[UR4][R130.64], !P1 ;  /* 0x6000000082fb7fae */ /* 0x000fe2000c921844 */
[----:B------:R-:W1:Y:S01]  /*139d0*/  LDC R252, c[0x0][0x230] ;  /* 0x00008c00fffc7b82 */ /* 0x000e620000000800 */
[----:B------:R-:W-:Y:S01]  /*139e0*/  ISETP.GE.U32.AND P1, PT, R0, 0x7fffff89, PT ;  /* 0x7fffff890000780c */ /* 0x000fe20003f26070 */
[----:B---3--:R-:W-:Y:S01]  /*139f0*/  VIADD R0, R246, 0xffffffe5 ;  /* 0xffffffe5f6007836 */ /* 0x008fe20000000000 */
[----:B------:R-:W-:Y:S04]  /*13a00*/  LDGSTS.E [R251+0x60004], desc[UR4][R150.64], !P2 ;  /* 0x6000400096fb7fae */ /* 0x000fe8000d121844 */
[----:B------:R-:W-:Y:S01]  /*13a10*/  LDGSTS.E [R251+0x60008], desc[UR4][R218.64], !P0 ;  /* 0x60008000dafb7fae */ /* 0x000fe2000c121844 */
[----:B------:R-:W3:Y:S03]  /*13a20*/  LDC R5, c[0x0][0x230] ;  /* 0x00008c00ff057b82 */ /* 0x000ee60000000800 */
[----:B------:R-:W-:Y:S01]  /*13a30*/  LDGSTS.E [R251+0x6000c], desc[UR4][R208.64], !P6 ;  /* 0x6000c000d0fb7fae */ /* 0x000fe2000f121844 */
[----:B------:R-:W-:Y:S01]  /*13a40*/  ISETP.GE.U32.AND P6, PT, R0, 0x7fffffa6, PT ;  /* 0x7fffffa60000780c */ /* 0x000fe20003fc6070 */
[----:B----4-:R-:W-:-:S02]  /*13a50*/  VIADD R0, R7, 0xffffffe4 ;  /* 0xffffffe407007836 */ /* 0x010fc40000000000 */
[----:B------:R-:W-:Y:S01]  /*13a60*/  LDGSTS.E [R251+0x64000], desc[UR4][R210.64], !P5 ;  /* 0x64000000d2fb7fae */ /* 0x000fe2000e921844 */
[----:B------:R-:W4:Y:S01]  /*13a70*/  LDC R4, c[0x0][0x230] ;  /* 0x00008c00ff047b82 */ /* 0x000f220000000800 */
[----:B--2---:R-:W-:-:S07]  /*13a80*/  IADD3 R3, R10, -0x19, RZ ;  /* 0xffffffe70a037810 */ /* 0x004fce0007ffe0ff */
[----:B------:R-:W2:Y:S01]  /*13a90*/  LDC R7, c[0x0][0x230] ;  /* 0x00008c00ff077b82 */ /* 0x000ea20000000800 */
[----:B------:R-:W-:Y:S01]  /*13aa0*/  ISETP.GE.U32.AND P2, PT, R3, 0x7fffffa8, PT ;  /* 0x7fffffa80300780c */ /* 0x000fe20003f46070 */
[----:B-1----:R-:W-:-:S06]  /*13ab0*/  VIADD R3, R252, 0xffffffe6 ;  /* 0xffffffe6fc037836 */ /* 0x002fcc0000000000 */
[----:B------:R-:W1:Y:S01]  /*13ac0*/  LDC R15, c[0x0][0x230] ;  /* 0x00008c00ff0f7b82 */ /* 0x000e620000000800 */
[----:B------:R-:W-:Y:S01]  /*13ad0*/  ISETP.GE.U32.AND P5, PT, R0, 0x7fffffa5, PT ;  /* 0x7fffffa50000780c */ /* 0x000fe20003fa6070 */
[----:B---3--:R-:W-:-:S06]  /*13ae0*/  VIADD R0, R5, 0xffffffc6 ;  /* 0xffffffc605007836 */ /* 0x008fcc0000000000 */
[----:B------:R-:W3:Y:S01]  /*13af0*/  LDC R11, c[0x0][0x230] ;  /* 0x00008c00ff0b7b82 */ /* 0x000ee20000000800 */
[----:B------:R-:W-:Y:S01]  /*13b00*/  LOP3.LUT R12, R14, 0x60, RZ, 0x3c, !PT ;  /* 0x000000600e0c7812 */ /* 0x000fe200078e3cff */
[----:B------:R-:W-:Y:S01]  /*13b10*/  LDGSTS.E [R251+0x64004], desc[UR4][R212.64], !P3 ;  /* 0x64004000d4fb7fae */ /* 0x000fe2000d921844 */
[----:B------:R-:W-:-:S03]  /*13b20*/  ISETP.GE.U32.AND P0, PT, R3, 0x7fffffa7, PT ;  /* 0x7fffffa70300780c */ /* 0x000fc60003f06070 */
[----:B------:R-:W-:Y:S02]  /*13b30*/  LDGSTS.E [R251+0x64008], desc[UR4][R214.64], !P4 ;  /* 0x64008000d6fb7fae */ /* 0x000fe4000e121844 */
[----:B------:R-:W3:Y:S01]  /*13b40*/  LDC R5, c[0x0][0x230] ;  /* 0x00008c00ff057b82 */ /* 0x000ee20000000800 */
[----:B------:R-:W-:Y:S01]  /*13b50*/  ISETP.GE.U32.AND P4, PT, R0, 0x7fffff87, PT ;  /* 0x7fffff870000780c */ /* 0x000fe20003f86070 */
[----:B------:R-:W-:Y:S01]  /*13b60*/  VIADD R252, R12, UR6 ;  /* 0x000000060cfc7c36 */ /* 0x000fe20008000000 */
[----:B------:R-:W-:Y:S01]  /*13b70*/  LDGSTS.E [R251+0x6400c], desc[UR4][R216.64], !P1 ;  /* 0x6400c000d8fb7fae */ /* 0x000fe2000c921844 */
[----:B------:R-:W-:Y:S02]  /*13b80*/  VIADD R0, R13, 0xffffffc4 ;  /* 0xffffffc40d007836 */ /* 0x000fe40000000000 */
[----:B----4-:R-:W-:Y:S01]  /*13b90*/  VIADD R3, R4, 0xffffffc7 ;  /* 0xffffffc704037836 */ /* 0x010fe20000000000 */
[----:B------:R-:W-:Y:S01]  /*13ba0*/  LDGSTS.E [R252+0x60000], desc[UR4][R220.64], !P2 ;  /* 0x60000000dcfc7fae */ /* 0x000fe2000d121844 */
[----:B------:R-:W4:Y:S01]  /*13bb0*/  LDC R10, c[0x0][0x230] ;  /* 0x00008c00ff0a7b82 */ /* 0x000f220000000800 */
[----:B------:R-:W-:Y:S01]  /*13bc0*/  ISETP.GE.U32.AND P2, PT, R0, 0x7fffff85, PT ;  /* 0x7fffff850000780c */ /* 0x000fe20003f46070 */
[----:B--2---:R-:W-:-:S06]  /*13bd0*/  VIADD R0, R7, 0xffffffe3 ;  /* 0xffffffe307007836 */ /* 0x004fcc0000000000 */
[----:B------:R-:W2:Y:S01]  /*13be0*/  LDC R246, c[0x0][0x230] ;  /* 0x00008c00fff67b82 */ /* 0x000ea20000000800 */
[----:B------:R-:W-:-:S07]  /*13bf0*/  ISETP.GE.U32.AND P3, PT, R3, 0x7fffff88, PT ;  /* 0x7fffff880300780c */ /* 0x000fce0003f66070 */
[----:B------:R-:W2:Y:S01]  /*13c00*/  LDC R4, c[0x0][0x230] ;  /* 0x00008c00ff047b82 */ /* 0x000ea20000000800 */
[----:B-1----:R-:W-:Y:S01]  /*13c10*/  VIADD R3, R15, 0xffffffc5 ;  /* 0xffffffc50f037836 */ /* 0x002fe20000000000 */
[----:B------:R-:W-:Y:S01]  /*13c20*/  LDGSTS.E [R252+0x60004], desc[UR4][R142.64], !P0 ;  /* 0x600040008efc7fae */ /* 0x000fe2000c121844 */
[----:B------:R-:W-:Y:S01]  /*13c30*/  ISETP.GE.U32.AND P0, PT, R0, 0x7fffffa4, PT ;  /* 0x7fffffa40000780c */ /* 0x000fe20003f06070 */
[----:B---3--:R-:W-:-:S04]  /*13c40*/  VIADD R0, R11, 0xffffffe2 ;  /* 0xffffffe20b007836 */ /* 0x008fc80000000000 */
[----:B------:R-:W1:Y:S01]  /*13c50*/  LDC R7, c[0x0][0x230] ;  /* 0x00008c00ff077b82 */ /* 0x000e620000000800 */
[----:B------:R-:W-:Y:S01]  /*13c60*/  ISETP.GE.U32.AND P1, PT, R3, 0x7fffff86, PT ;  /* 0x7fffff860300780c */ /* 0x000fe20003f26070 */
[----:B------:R-:W-:Y:S06]  /*13c70*/  LDGSTS.E [R252+0x60008], desc[UR4][R234.64], !P6 ;  /* 0x60008000eafc7fae */ /* 0x000fec000f121844 */
[----:B------:R-:W3:Y:S01]  /*13c80*/  LDC R15, c[0x0][0x230] ;  /* 0x00008c00ff0f7b82 */ /* 0x000ee20000000800 */
[----:B------:R-:W-:Y:S01]  /*13c90*/  ISETP.GE.U32.AND P6, PT, R0, 0x7fffffa3, PT ;  /* 0x7fffffa30000780c */ /* 0x000fe20003fc6070 */
[----:B------:R-:W-:Y:S01]  /*13ca0*/  VIADD R0, R5, 0xffffffe0 ;  /* 0xffffffe005007836 */ /* 0x000fe20000000000 */
[----:B------:R-:W-:Y:S04]  /*13cb0*/  LDGSTS.E [R252+0x6000c], desc[UR4][R224.64], !P5 ;  /* 0x6000c000e0fc7fae */ /* 0x000fe8000e921844 */
[----:B------:R-:W-:Y:S01]  /*13cc0*/  LDGSTS.E [R252+0x64000], desc[UR4][R206.64], !P3 ;  /* 0x64000000cefc7fae */ /* 0x000fe2000d921844 */
[----:B------:R-:W-:Y:S01]  /*13cd0*/  ISETP.GE.U32.AND P3, PT, R0, 0x7fffffa1, PT ;  /* 0x7fffffa10000780c */ /* 0x000fe20003f66070 */
[----:B----4-:R-:W-:Y:S01]  /*13ce0*/  VIADD R0, R10, 0xffffffc3 ;  /* 0xffffffc30a007836 */ /* 0x010fe20000000000 */
[----:B------:R-:W-:Y:S01]  /*13cf0*/  LOP3.LUT R14, R14, 0x70, RZ, 0x3c, !PT ;  /* 0x000000700e0e7812 */ /* 0x000fe200078e3cff */
[----:B--2---:R-:W-:Y:S01]  /*13d00*/  VIADD R10, R246, 0x3f ;  /* 0x0000003ff60a7836 */ /* 0x004fe20000000000 */
[----:B------:R-:W-:Y:S01]  /*13d10*/  LDGSTS.E [R252+0x64004], desc[UR4][R226.64], !P4 ;  /* 0x64004000e2fc7fae */ /* 0x000fe2000e121844 */
[----:B------:R-:W-:Y:S01]  /*13d20*/  VIADD R3, R4, 0xffffffe1 ;  /* 0xffffffe104037836 */ /* 0x000fe20000000000 */
[----:B------:R-:W2:Y:S02]  /*13d30*/  LDC R13, c[0x0][0x230] ;  /* 0x00008c00ff0d7b82 */ /* 0x000ea40000000800 */
[----:B------:R-:W-:Y:S01]  /*13d40*/  LDGSTS.E [R252+0x64008], desc[UR4][R228.64], !P1 ;  /* 0x64008000e4fc7fae */ /* 0x000fe2000c921844 */
[----:B------:R-:W-:Y:S01]  /*13d50*/  ISETP.GT.AND P1, PT, R10, 0x3f, PT ;  /* 0x0000003f0a00780c */ /* 0x000fe20003f24270 */
[----:B------:R-:W-:Y:S01]  /*13d60*/  VIADD R246, R14, UR6 ;  /* 0x000000060ef67c36 */ /* 0x000fe20008000000 */
[----:B------:R-:W-:Y:S01]  /*13d70*/  LOP3.LUT R33, R33, 0x3f, RZ, 0xc0, !PT ;  /* 0x0000003f21217812 */ /* 0x000fe200078ec0ff */
[----:B------:R-:W-:Y:S01]  /*13d80*/  LDGSTS.E [R252+0x6400c], desc[UR4][R230.64], !P2 ;  /* 0x6400c000e6fc7fae */ /* 0x000fe2000d121844 */
[----:B------:R-:W-:Y:S01]  /*13d90*/  ISETP.GE.U32.AND P5, PT, R3, 0x7fffffa2, PT ;  /* 0x7fffffa20300780c */ /* 0x000fe20003fa6070 */
[----:B-1----:R-:W-:Y:S01]  /*13da0*/  VIADD R3, R7, 0xffffffc2 ;  /* 0xffffffc207037836 */ /* 0x002fe20000000000 */
[----:B------:R-:W-:Y:S01]  /*13db0*/  ISETP.GE.U32.AND P4, PT, R0, 0x7fffff84, PT ;  /* 0x7fffff840000780c */ /* 0x000fe20003f86070 */
[----:B------:R-:W1:Y:S01]  /*13dc0*/  LDC R11, c[0x0][0x230] ;  /* 0x00008c00ff0b7b82 */ /* 0x000e620000000800 */
[----:B------:R-:W-:Y:S01]  /*13dd0*/  SEL R0, RZ, 0x4, !P1 ;  /* 0x00000004ff007807 */ /* 0x000fe20004800000 */
[----:B---3--:R-:W-:Y:S01]  /*13de0*/  VIADD R4, R15, 0xffffffc0 ;  /* 0xffffffc00f047836 */ /* 0x008fe20000000000 */
[----:B------:R-:W-:Y:S01]  /*13df0*/  ISETP.GE.AND P1, PT, R33, UR7, PT ;  /* 0x0000000721007c0c */ /* 0x000fe2000bf26270 */
[----:B------:R-:W-:Y:S01]  /*13e00*/  LDGSTS.E [R246+0x60000], desc[UR4][R236.64], !P0 ;  /* 0x60000000ecf67fae */ /* 0x000fe2000c121844 */
[----:B------:R-:W-:-:S02]  /*13e10*/  ISETP.GE.U32.AND P0, PT, R3, 0x7fffff83, PT ;  /* 0x7fffff830300780c */ /* 0x000fc40003f06070 */
[----:B------:R-:W-:Y:S01]  /*13e20*/  SEL R3, R0, RZ, !P1 ;  /* 0x000000ff00037207 */ /* 0x000fe20004800000 */
[----:B------:R-:W3:Y:S01]  /*13e30*/  LDC R12, c[0x0][0x230] ;  /* 0x00008c00ff0c7b82 */ /* 0x000ee20000000800 */
[----:B------:R-:W-:Y:S01]  /*13e40*/  ISETP.GE.AND P2, PT, R33, R4, PT ;  /* 0x000000042100720c */ /* 0x000fe20003f46270 */
[----:B------:R-:W-:Y:S01]  /*13e50*/  LDGSTS.E [R246+0x60004], desc[UR4][R238.64], !P6 ;  /* 0x60004000eef67fae */ /* 0x000fe2000f121844 */
[----:B------:R-:W-:Y:S02]  /*13e60*/  ISETP.GT.AND P1, PT, R10, 0x7f, PT ;  /* 0x0000007f0a00780c */ /* 0x000fe40003f24270 */
[----:B------:R-:W-:Y:S01]  /*13e70*/  SEL R0, RZ, 0x4, P2 ;  /* 0x00000004ff007807 */ /* 0x000fe20001000000 */
[----:B------:R-:W-:Y:S02]  /*13e80*/  LDGSTS.E [R246+0x60008], desc[UR4][R118.64], !P5 ;  /* 0x6000800076f67fae */ /* 0x000fe4000e921844 */
[----:B------:R-:W4:Y:S01]  /*13e90*/  LDC R10, c[0x0][0x230] ;  /* 0x00008c00ff0a7b82 */ /* 0x000f220000000800 */
[----:B------:R-:W-:Y:S01]  /*13ea0*/  SEL R0, R0, RZ, P1 ;  /* 0x000000ff00007207 */ /* 0x000fe20000800000 */
[----:B------:R-:W-:Y:S03]  /*13eb0*/  STL.64 [R1+0x19a0], R108 ;  /* 0x0019a06c01007387 */ /* 0x000fe60000100a00 */
[----:B------:R-:W-:Y:S01]  /*13ec0*/  ISETP.NE.U32.AND P5, PT, R0, RZ, PT ;  /* 0x000000ff0000720c */ /* 0x000fe20003fa5070 */
[----:B------:R-:W-:Y:S01]  /*13ed0*/  STL.64 [R1+0x1920], R16 ;  /* 0x0019201001007387 */ /* 0x000fe20000100a00 */
[----:B--2---:R-:W-:Y:S01]  /*13ee0*/  VIADD R0, R13, 0xffffffbf ;  /* 0xffffffbf0d007836 */ /* 0x004fe20000000000 */
[----:B------:R-:W2:Y:S02]  /*13ef0*/  LDC R7, c[0x0][0x230] ;  /* 0x00008c00ff077b82 */ /* 0x000ea40000000800 */
[----:B------:R-:W-:Y:S04]  /*13f00*/  STL.64 [R1+0x19a8], R110 ;  /* 0x0019a86e01007387 */ /* 0x000fe80000100a00 */
[----:B------:R-:W-:Y:S01]  /*13f10*/  STL.64 [R1+0x1928], R26 ;  /* 0x0019281a01007387 */ /* 0x000fe20000100a00 */
[----:B------:R-:W-:Y:S01]  /*13f20*/  IMAD.MOV.U32 R104, RZ, RZ, R94 ;  /* 0x000000ffff687224 */ /* 0x000fe200078e005e */
[----:B------:R-:W2:Y:S02]  /*13f30*/  LDC R5, c[0x0][0x230] ;  /* 0x00008c00ff057b82 */ /* 0x000ea40000000800 */
[----:B------:R-:W-:Y:S04]  /*13f40*/  STL.64 [R1+0x19b0], R112 ;  /* 0x0019b07001007387 */ /* 0x000fe80000100a00 */
[----:B------:R-:W-:Y:S04]  /*13f50*/  STL.64 [R1+0x1930], R116 ;  /* 0x0019307401007387 */ /* 0x000fe80000100a00 */
[----:B------:R-:W-:Y:S01]  /*13f60*/  LDGSTS.E [R246+0x6000c], desc[UR4][R120.64], !P3 ;  /* 0x6000c00078f67fae */ /* 0x000fe2000d921844 */
[----:B------:R-:W-:Y:S01]  /*13f70*/  ISETP.GE.U32.AND P3, PT, R0, 0x7fffff80, PT ;  /* 0x7fffff800000780c */ /* 0x000fe20003f66070 */
[----:B-1----:R-:W-:-:S02]  /*13f80*/  VIADD R0, R11, 0xffffffbd ;  /* 0xffffffbd0b007836 */ /* 0x002fc40000000000 */
[----:B------:R-:W-:Y:S01]  /*13f90*/  STL.64 [R1+0x1938], R138 ;  /* 0x0019388a01007387 */ /* 0x000fe20000100a00 */
[----:B------:R-:W-:-:S03]  /*13fa0*/  IMAD.MOV.U32 R105, RZ, RZ, R95 ;  /* 0x000000ffff697224 */ /* 0x000fc600078e005f */
[----:B------:R-:W-:Y:S01]  /*13fb0*/  STL.64 [R1+0x1940], R174 ;  /* 0x001940ae01007387 */ /* 0x000fe20000100a00 */
[----:B------:R-:W-:Y:S01]  /*13fc0*/  ISETP.NE.U32.AND P6, PT, R3, RZ, PT ;  /* 0x000000ff0300720c */ /* 0x000fe20003fc5070 */
[----:B------:R-:W-:Y:S02]  /*13fd0*/  IMAD.MOV.U32 R24, RZ, RZ, R30 ;  /* 0x000000ffff187224 */ /* 0x000fe400078e001e */
[----:B------:R1:W-:Y:S01]  /*13fe0*/  STL [R1+0x18c4], R137 ;  /* 0x0018c48901007387 */ /* 0x0003e20000100800 */
[----:B------:R-:W-:-:S03]  /*13ff0*/  IMAD.MOV.U32 R25, RZ, RZ, R31 ;  /* 0x000000ffff197224 */ /* 0x000fc600078e001f */
[----:B------:R1:W-:Y:S01]  /*14000*/  STL.64 [R1+0x1948], R242 ;  /* 0x001948f201007387 */ /* 0x0003e20000100a00 */
[----:B---3--:R-:W-:Y:S02]  /*14010*/  VIADD R3, R12, 0xffffffbe ;  /* 0xffffffbe0c037836 */ /* 0x008fe40000000000 */
[----:B------:R-:W-:Y:S01]  /*14020*/  IMAD.MOV.U32 R102, RZ, RZ, R92 ;  /* 0x000000ffff667224 */ /* 0x000fe200078e005c */
[----:B------:R-:W-:Y:S01]  /*14030*/  LDGSTS.E [R246+0x64000], desc[UR4][R122.64], !P4 ;  /* 0x640000007af67fae */ /* 0x000fe2000e121844 */
[----:B------:R-:W-:-:S03]  /*14040*/  IMAD.MOV.U32 R103, RZ, RZ, R93 ;  /* 0x000000ffff677224 */ /* 0x000fc600078e005d */
[----:B------:R-:W3:Y:S01]  /*14050*/  LDL.64 R94, [R1+0x4e8] ;  /* 0x0004e800015e7983 */ /* 0x000ee20000100a00 */
[----:B------:R-:W-:Y:S02]  /*14060*/  IMAD.MOV.U32 R12, RZ, RZ, R28 ;  /* 0x000000ffff0c7224 */ /* 0x000fe400078e001c */
[----:B------:R-:W-:Y:S01]  /*14070*/  IMAD.MOV.U32 R13, RZ, RZ, R29 ;  /* 0x000000ffff0d7224 */ /* 0x000fe200078e001d */
[----:B------:R-:W-:Y:S01]  /*14080*/  LDGSTS.E [R246+0x64004], desc[UR4][R124.64], !P0 ;  /* 0x640040007cf67fae */ /* 0x000fe2000c121844 */
[----:B------:R-:W-:Y:S01]  /*14090*/  ISETP.GE.U32.AND P0, PT, R0, 0x7fffff7e, PT ;  /* 0x7fffff7e0000780c */ /* 0x000fe20003f06070 */
[----:B----4-:R-:W-:Y:S02]  /*140a0*/  VIADD R0, R10, 0xffffff9f ;  /* 0xffffff9f0a007836 */ /* 0x010fe40000000000 */
[----:B------:R-:W4:Y:S01]  /*140b0*/  LDL.64 R30, [R1+0x4c8] ;  /* 0x0004c800011e7983 */ /* 0x000f220000100a00 */
[----:B------:R-:W-:Y:S02]  /*140c0*/  IMAD.MOV.U32 R100, RZ, RZ, R90 ;  /* 0x000000ffff647224 */ /* 0x000fe400078e005a */
[----:B------:R-:W-:Y:S01]  /*140d0*/  IMAD.MOV.U32 R101, RZ, RZ, R91 ;  /* 0x000000ffff657224 */ /* 0x000fe200078e005b */
[----:B------:R-:W4:Y:S01]  /*140e0*/  LDL.64 R92, [R1+0x4a8] ;  /* 0x0004a800015c7983 */ /* 0x000f220000100a00 */
[----:B------:R-:W-:-:S02]  /*140f0*/  IMAD.MOV.U32 R10, RZ, RZ, R18 ;  /* 0x000000ffff0a7224 */ /* 0x000fc400078e0012 */
[----:B------:R-:W-:Y:S01]  /*14100*/  IMAD.MOV.U32 R11, RZ, RZ, R19 ;  /* 0x000000ffff0b7224 */ /* 0x000fe200078e0013 */
[----:B------:R-:W4:Y:S01]  /*14110*/  LDL.64 R28, [R1+0x488] ;  /* 0x00048800011c7983 */ /* 0x000f220000100a00 */
[----:B------:R-:W-:Y:S02]  /*14120*/  IMAD.MOV.U32 R98, RZ, RZ, R8 ;  /* 0x000000ffff627224 */ /* 0x000fe400078e0008 */
[----:B------:R-:W-:Y:S01]  /*14130*/  IMAD.MOV.U32 R99, RZ, RZ, R9 ;  /* 0x000000ffff637224 */ /* 0x000fe200078e0009 */
        /* <DEDUP_REMOVED lines=9> */
[----:B------:R-:W4:Y:S04]  /*141d0*/  LDL.64 R88, [R1+0x408] ;  /* 0x0004080001587983 */ /* 0x000f280000100a00 */
[----:B------:R-:W4:Y:S01]  /*141e0*/  LDL.64 R60, [R1+0x3e0] ;  /* 0x0003e000013c7983 */ /* 0x000f220000100a00 */
[----:B------:R-:W-:Y:S01]  /*141f0*/  ISETP.GE.U32.AND P4, PT, R3, 0x7fffff7f, PT ;  /* 0x7fffff7f0300780c */ /* 0x000fe20003f86070 */
[----:B--2---:R-:W-:-:S02]  /*14200*/  VIADD R3, R7, 0xffffffbc ;  /* 0xffffffbc07037836 */ /* 0x004fc40000000000 */
[----:B------:R-:W-:Y:S02]  /*14210*/  IMAD.MOV.U32 R107, RZ, RZ, R6 ;  /* 0x000000ffff6b7224 */ /* 0x000fe400078e0006 */
[----:B------:R-:W1:Y:S01]  /*14220*/  LDC.64 R6, c[0x0][0x238] ;  /* 0x00008e00ff067b82 */ /* 0x000e620000000a00 */
[----:B------:R-:W-:-:S05]  /*14230*/  VIADD R5, R5, 0xffffffc1 ;  /* 0xffffffc105057836 */ /* 0x000fca0000000000 */
[----:B------:R-:W-:Y:S02]  /*14240*/  ISETP.GE.U32.AND P2, PT, R5, 0x7fffff82, PT ;  /* 0x7fffff820500780c */ /* 0x000fe40003f46070 */
[----:B------:R-:W-:Y:S01]  /*14250*/  ISETP.GE.U32.AND P1, PT, R4, 0x7fffff81, PT ;  /* 0x7fffff810400780c */ /* 0x000fe20003f26070 */
[----:B------:R-:W2:Y:S01]  /*14260*/  LDC R5, c[0x0][0x230] ;  /* 0x00008c00ff057b82 */ /* 0x000ea20000000800 */
[----:B------:R-:W-:-:S09]  /*14270*/  LOP3.LUT R4, R107, 0x40, RZ, 0x3c, !PT ;  /* 0x000000406b047812 */ /* 0x000fd200078e3cff */
[----:B------:R-:W-:Y:S01]  /*14280*/  LDGSTS.E [R246+0x64008], desc[UR4][R126.64], !P2 ;  /* 0x640080007ef67fae */ /* 0x000fe2000d121844 */
[----:B------:R-:W-:Y:S02]  /*14290*/  ISETP.GE.U32.AND P2, PT, R3, 0x7fffff7d, PT ;  /* 0x7fffff7d0300780c */ /* 0x000fe40003f46070 */
[C---:B------:R-:W-:Y:S01]  /*142a0*/  LOP3.LUT R3, R107.reuse, 0x20, RZ, 0x3c, !PT ;  /* 0x000000206b037812 */ /* 0x040fe200078e3cff */
[----:B------:R-:W-:Y:S01]  /*142b0*/  LDGSTS.E [R246+0x6400c], desc[UR4][R128.64], !P1 ;  /* 0x6400c00080f67fae */ /* 0x000fe2000c921844 */
[----:B-1----:R-:W-:Y:S02]  /*142c0*/  IMAD.MOV.U32 R137, RZ, RZ, R6 ;  /* 0x000000ffff897224 */ /* 0x002fe400078e0006 */
[----:B------:R-:W-:Y:S01]  /*142d0*/  IMAD.MOV.U32 R6, RZ, RZ, R7 ;  /* 0x000000ffff067224 */ /* 0x000fe200078e0007 */
[----:B------:R-:W-:Y:S01]  /*142e0*/  LOP3.LUT R7, R107, 0x60, RZ, 0x3c, !PT ;  /* 0x000000606b077812 */ /* 0x000fe200078e3cff */
[----:B------:R1:W-:Y:S04]  /*142f0*/  STL [R1+0xf70], R3 ;  /* 0x000f700301007387 */ /* 0x0003e80000100800 */
[----:B------:R2:W-:Y:S04]  /*14300*/  STL [R1+0xf6c], R4 ;  /* 0x000f6c0401007387 */ /* 0x0005e80000100800 */
[----:B------:R-:W-:Y:S04]  /*14310*/  STL [R1+0xf68], R7 ;  /* 0x000f680701007387 */ /* 0x000fe80000100800 */
[----:B------:R-:W2:Y:S01]  /*14320*/  LDL.64 R242, [R1+0x3c0] ;  /* 0x0003c00001f27983 */ /* 0x000ea20000100a00 */
[----:B------:R-:W-:-:S03]  /*14330*/  ISETP.GE.U32.AND P1, PT, R0, 0x7fffff60, PT ;  /* 0x7fffff600000780c */ /* 0x000fc60003f26070 */
[----:B------:R-:W2:Y:S01]  /*14340*/  LDL.64 R174, [R1+0x3a0] ;  /* 0x0003a00001ae7983 */ /* 0x000ea20000100a00 */
[----:B------:R-:W-:-:S03]  /*14350*/  VIADD R0, R107, UR6 ;  /* 0x000000066b007c36 */ /* 0x000fc60008000000 */
[----:B------:R-:W2:Y:S04]  /*14360*/  LDL.64 R138, [R1+0x380] ;  /* 0x00038000018a7983 */ /* 0x000ea80000100a00 */
[----:B------:R-:W2:Y:S04]  /*14370*/  LDL.64 R116, [R1+0x360] ;  /* 0x0003600001747983 */ /* 0x000ea80000100a00 */
[----:B------:R-:W2:Y:S04]  /*14380*/  LDL.64 R112, [R1+0x340] ;  /* 0x0003400001707983 */ /* 0x000ea80000100a00 */
[----:B------:R-:W2:Y:S04]  /*14390*/  LDL.64 R26, [R1+0x320] ;  /* 0x00032000011a7983 */ /* 0x000ea80000100a00 */
[----:B------:R-:W2:Y:S04]  /*143a0*/  LDL.64 R110, [R1+0x300] ;  /* 0x00030000016e7983 */ /* 0x000ea80000100a00 */
[----:B------:R-:W2:Y:S04]  /*143b0*/  LDL.64 R16, [R1+0x2e0] ;  /* 0x0002e00001107983 */ /* 0x000ea80000100a00 */
[----:B------:R-:W2:Y:S04]  /*143c0*/  LDL.64 R108, [R1+0x2c0] ;  /* 0x0002c000016c7983 */ /* 0x000ea80000100a00 */
[----:B------:R-:W0:Y:S04]  /*143d0*/  LDGDEPBAR ;  /* 0x00000000000079af */ /* 0x000e280000000000 */
[----:B------:R-:W2:Y:S04]  /*143e0*/  LDL.64 R14, [R1+0x2a0] ;  /* 0x0002a000010e7983 */ /* 0x000ea80000100a00 */
[----:B------:R-:W-:Y:S04]  /*143f0*/  LDGSTS.E [R0], desc[UR4][R20.64], P6 ;  /* 0x0000000014007fae */ /* 0x000fe8000b121844 */
[----:B------:R-:W2:Y:S04]  /*14400*/  LDL.64 R106, [R1+0x280] ;  /* 0x00028000016a7983 */ /* 0x000ea80000100a00 */
[----:B------:R-:W-:Y:S04]  /*14410*/  LDGSTS.E [R0+0x400], desc[UR4][R104.64], P6 ;  /* 0x0040000068007fae */ /* 0x000fe8000b121844 */
        /* <DEDUP_REMOVED lines=19> */
[----:B------:R-:W2:Y:S04]  /*14550*/  LDL.64 R22, [R1+0x120] ;  /* 0x0001200001167983 */ /* 0x000ea80000100a00 */
[----:B---3--:R-:W-:Y:S04]  /*14560*/  LDGSTS.E [R0+0x2c00], desc[UR4][R94.64], P6 ;  /* 0x02c000005e007fae */ /* 0x008fe8000b121844 */
[----:B----4-:R-:W-:Y:S04]  /*14570*/  LDGSTS.E [R0+0x3000], desc[UR4][R30.64], P6 ;  /* 0x030000001e007fae */ /* 0x010fe8000b121844 */
[----:B------:R-:W3:Y:S04]  /*14580*/  LDL.64 R94, [R1+0x100] ;  /* 0x00010000015e7983 */ /* 0x000ee80000100a00 */
[----:B------:R-:W-:Y:S04]  /*14590*/  LDGSTS.E [R0+0x3400], desc[UR4][R92.64], P6 ;  /* 0x034000005c007fae */ /* 0x000fe8000b121844 */
[----:B------:R-:W4:Y:S04]  /*145a0*/  LDL.64 R30, [R1+0xe0] ;  /* 0x0000e000011e7983 */ /* 0x000f280000100a00 */
        /* <DEDUP_REMOVED lines=12> */
[----:B------:R-:W4:Y:S04]  /*14670*/  LDL.64 R60, [R1] ;  /* 0x00000000013c7983 */ /* 0x000f280000100a00 */
[----:B--2---:R-:W-:Y:S04]  /*14680*/  LDGSTS.E [R0+0x5000], desc[UR4][R242.64], P6 ;  /* 0x05000000f2007fae */ /* 0x004fe8000b121844 */
[----:B------:R-:W-:Y:S04]  /*14690*/  LDGSTS.E [R0+0x5400], desc[UR4][R174.64], P6 ;  /* 0x05400000ae007fae */ /* 0x000fe8000b121844 */
[----:B------:R-:W-:Y:S04]  /*146a0*/  LDGSTS.E [R0+0x5800], desc[UR4][R138.64], P6 ;  /* 0x058000008a007fae */ /* 0x000fe8000b121844 */
[----:B------:R-:W-:Y:S04]  /*146b0*/  LDGSTS.E [R0+0x5c00], desc[UR4][R116.64], P6 ;  /* 0x05c0000074007fae */ /* 0x000fe8000b121844 */
[----:B------:R-:W-:Y:S04]  /*146c0*/  LDGSTS.E [R0+0x6000], desc[UR4][R112.64], P6 ;  /* 0x0600000070007fae */ /* 0x000fe8000b121844 */
[----:B------:R-:W-:Y:S04]  /*146d0*/  LDGSTS.E [R0+0x6400], desc[UR4][R26.64], P6 ;  /* 0x064000001a007fae */ /* 0x000fe8000b121844 */
[----:B------:R-:W-:Y:S04]  /*146e0*/  LDGSTS.E [R0+0x6800], desc[UR4][R110.64], P6 ;  /* 0x068000006e007fae */ /* 0x000fe8000b121844 */
[----:B------:R-:W-:Y:S04]  /*146f0*/  LDGSTS.E [R0+0x6c00], desc[UR4][R16.64], P6 ;  /* 0x06c0000010007fae */ /* 0x000fe8000b121844 */
[----:B------:R-:W-:Y:S01]  /*14700*/  LDGSTS.E [R0+0x7000], desc[UR4][R108.64], P6 ;  /* 0x070000006c007fae */ /* 0x000fe2000b121844 */
[----:B-1----:R-:W-:-:S03]  /*14710*/  VIADD R3, R3, UR6 ;  /* 0x0000000603037c36 */ /* 0x002fc60008000000 */
        /* <DEDUP_REMOVED lines=66> */
[----:B--2---:R-:W-:Y:S04]  /*14b40*/  LDGSTS.E [R3+0x100], desc[UR4][R104.64], P6 ;  /* 0x0010000068037fae */ /* 0x004fe8000b121844 */
        /* <DEDUP_REMOVED lines=36> */
[----:B------:R-:W2:Y:S04]  /*14d90*/  LDL.64 R60, [R1+0x3d8] ;  /* 0x0003d800013c7983 */ /* 0x000ea80000100a00 */
[----:B--2---:R-:W-:Y:S04]  /*14da0*/  LDGSTS.E [R3+0x4d00], desc[UR4][R60.64], P6 ;  /* 0x04d000003c037fae */ /* 0x004fe8000b121844 */
[----:B------:R-:W-:Y:S04]  /*14db0*/  LDGSTS.E [R3+0x5100], desc[UR4][R242.64], P6 ;  /* 0x05100000f2037fae */ /* 0x000fe8000b121844 */
[----:B------:R-:W-:Y:S04]  /*14dc0*/  LDGSTS.E [R3+0x5500], desc[UR4][R174.64], P6 ;  /* 0x05500000ae037fae */ /* 0x000fe8000b121844 */
[----:B------:R-:W2:Y:S04]  /*14dd0*/  LDL.LU.64 R60, [R1+0x19b8] ;  /* 0x0019b800013c7983 */ /* 0x000ea80000300a00 */
        /* <DEDUP_REMOVED lines=12> */
[----:B------:R-:W2:Y:S04]  /*14ea0*/  LDL.64 R20, [R1+0x638] ;  /* 0x0006380001147983 */ /* 0x000ea80000100a00 */
        /* <DEDUP_REMOVED lines=17> */
[----:B---3--:R-:W-:Y:S04]  /*14fc0*/  LDGSTS.E [R3+0x12900], desc[UR4][R94.64], P6 ;  /* 0x129000005e037fae */ /* 0x008fe8000b121844 */
[----:B------:R-:W3:Y:S04]  /*14fd0*/  LDL.64 R22, [R1+0x4f8] ;  /* 0x0004f80001167983 */ /* 0x000ee80000100a00 */
[----:B----4-:R-:W-:Y:S04]  /*14fe0*/  LDGSTS.E [R3+0x12d00], desc[UR4][R30.64], P6 ;  /* 0x12d000001e037fae */ /* 0x010fe8000b121844 */
        /* <DEDUP_REMOVED lines=13> */
[----:B------:R-:W4:Y:S01]  /*150c0*/  LDL.64 R88, [R1+0x3f0] ;  /* 0x0003f00001587983 */ /* 0x000f220000100a00 */
[----:B------:R-:W-:-:S03]  /*150d0*/  VIADD R4, R4, UR6 ;  /* 0x0000000604047c36 */ /* 0x000fc60008000000 */
        /* <DEDUP_REMOVED lines=17> */
[----:B------:R1:W-:Y:S04]  /*151f0*/  STL.64 [R1+0x18b8], R60 ;  /* 0x0018b83c01007387 */ /* 0x0003e80000100a00 */
        /* <DEDUP_REMOVED lines=21> */
[----:B-1----:R-:W4:Y:S04]  /*15350*/  LDL.64 R60, [R1+0x230] ;  /* 0x00023000013c7983 */ /* 0x002f280000100a00 */
        /* <DEDUP_REMOVED lines=25> */
[----:B--2---:R-:W-:Y:S04]  /*154f0*/  LDGSTS.E [R4+0x4e00], desc[UR4][R112.64], P6 ;  /* 0x04e0000070047fae */ /* 0x004fe8000b121844 */
[----:B------:R-:W-:Y:S04]  /*15500*/  LDGSTS.E [R4+0x5200], desc[UR4][R110.64], P6 ;  /* 0x052000006e047fae */ /* 0x000fe8000b121844 */
[----:B------:R-:W2:Y:S04]  /*15510*/  LDL.LU.64 R112, [R1+0x19b0] ;  /* 0x0019b00001707983 */ /* 0x000ea80000300a00 */
        /* <DEDUP_REMOVED lines=10> */
[----:B---3--:R-:W-:Y:S04]  /*155c0*/  LDGSTS.E [R4+0x6a00], desc[UR4][R98.64], P6 ;  /* 0x06a0000062047fae */ /* 0x008fe8000b121844 */
[----:B------:R-:W3:Y:S04]  /*155d0*/  LDL.LU.64 R100, [R1+0x1980] ;  /* 0x0019800001647983 */ /* 0x000ee80000300a00 */
[----:B----4-:R-:W-:Y:S04]  /*155e0*/  LDGSTS.E [R4+0x6e00], desc[UR4][R96.64], P6 ;  /* 0x06e0000060047fae */ /* 0x010fe8000b121844 */
[----:B------:R-:W4:Y:S04]  /*155f0*/  LDL.LU.64 R98, [R1+0x1978] ;  /* 0x0019780001627983 */ /* 0x000f280000300a00 */
[----:B------:R-:W-:Y:S04]  /*15600*/  LDGSTS.E [R4+0x7200], desc[UR4][R94.64], P6 ;  /* 0x072000005e047fae */ /* 0x000fe8000b121844 */
[----:B------:R-:W2:Y:S04]  /*15610*/  LDL.LU.64 R96, [R1+0x1970] ;  /* 0x0019700001607983 */ /* 0x000ea80000300a00 */
[----:B------:R-:W3:Y:S04]  /*15620*/  LDL.LU.64 R94, [R1+0x1968] ;  /* 0x00196800015e7983 */ /* 0x000ee80000300a00 */
[----:B------:R-:W-:Y:S04]  /*15630*/  LDGSTS.E [R4+0x7600], desc[UR4][R92.64], P6 ;  /* 0x076000005c047fae */ /* 0x000fe8000b121844 */
[----:B------:R-:W4:Y:S04]  /*15640*/  LDL.LU.64 R92, [R1+0x1960] ;  /* 0x00196000015c7983 */ /* 0x000f280000300a00 */
[----:B------:R-:W-:Y:S04]  /*15650*/  LDGSTS.E [R4+0x7a00], desc[UR4][R90.64], P6 ;  /* 0x07a000005a047fae */ /* 0x000fe8000b121844 */
[----:B------:R-:W2:Y:S04]  /*15660*/  LDL.LU.64 R90, [R1+0x1958] ;  /* 0x00195800015a7983 */ /* 0x000ea80000300a00 */
[----:B------:R-:W-:Y:S04]  /*15670*/  LDGSTS.E [R4+0x7e00], desc[UR4][R88.64], P6 ;  /* 0x07e0000058047fae */ /* 0x000fe8000b121844 */
[----:B------:R-:W-:Y:S04]  /*15680*/  LDGSTS.E [R4+0x10200], desc[UR4][R60.64], P6 ;  /* 0x102000003c047fae */ /* 0x000fe8000b121844 */
[----:B------:R-:W-:Y:S04]  /*15690*/  LDGSTS.E [R4+0x10600], desc[UR4][R242.64], P6 ;  /* 0x10600000f2047fae */ /* 0x000fe8000b121844 */
[----:B------:R-:W3:Y:S04]  /*156a0*/  LDL.LU.64 R88, [R1+0x1950] ;  /* 0x0019500001587983 */ /* 0x000ee80000300a00 */
        /* <DEDUP_REMOVED lines=34> */
[----:B---3--:R-:W-:Y:S04]  /*158d0*/  LDGSTS.E [R4+0x14a00], desc[UR4][R88.64], P6 ;  /* 0x14a0000058047fae */ /* 0x008fe8000b121844 */
[----:B------:R1:W-:Y:S04]  /*158e0*/  STL.64 [R1+0x1850], R88 ;  /* 0x0018505801007387 */ /* 0x0003e80000100a00 */
[----:B--2---:R-:W-:Y:S04]  /*158f0*/  LDGSTS.E [R4+0x14e00], desc[UR4][R90.64], P6 ;  /* 0x14e000005a047fae */ /* 0x004fe8000b121844 */
[----:B----4-:R-:W-:Y:S04]  /*15900*/  LDGSTS.E [R4+0x15200], desc[UR4][R92.64], P6 ;  /* 0x152000005c047fae */ /* 0x010fe8000b121844 */
[----:B-1----:R-:W2:Y:S04]  /*15910*/  LDL.64 R88, [R1+0x630] ;  /* 0x0006300001587983 */ /* 0x002ea80000100a00 */
[----:B------:R-:W-:Y:S04]  /*15920*/  LDGSTS.E [R4+0x15600], desc[UR4][R94.64], P6 ;  /* 0x156000005e047fae */ /* 0x000fe8000b121844 */
[----:B------:R-:W-:Y:S04]  /*15930*/  LDGSTS.E [R4+0x15a00], desc[UR4][R96.64], P6 ;  /* 0x15a0000060047fae */ /* 0x000fe8000b121844 */
[----:B------:R-:W-:Y:S04]  /*15940*/  STL.64 [R1+0x1858], R90 ;  /* 0x0018585a01007387 */ /* 0x000fe80000100a00 */
[----:B------:R-:W-:Y:S01]  /*15950*/  LDGSTS.E [R4+0x15e00], desc[UR4][R98.64], P6 ;  /* 0x15e0000062047fae */ /* 0x000fe2000b121844 */
[----:B------:R-:W-:-:S03]  /*15960*/  VIADD R7, R7, UR6 ;  /* 0x0000000607077c36 */ /* 0x000fc60008000000 */
[----:B------:R-:W-:Y:S04]  /*15970*/  STL.64 [R1+0x1860], R92 ;  /* 0x0018605c01007387 */ /* 0x000fe80000100a00 */
[----:B------:R-:W-:Y:S04]  /*15980*/  LDGSTS.E [R4+0x16200], desc[UR4][R100.64], P6 ;  /* 0x1620000064047fae */ /* 0x000fe8000b121844 */
        /* <DEDUP_REMOVED lines=14> */
[----:B------:R1:W-:Y:S04]  /*15a70*/  STL.64 [R1+0x18a0], R108 ;  /* 0x0018a06c01007387 */ /* 0x0003e80000100a00 */
[----:B------:R3:W-:Y:S04]  /*15a80*/  STL.64 [R1+0x18a8], R110 ;  /* 0x0018a86e01007387 */ /* 0x0007e80000100a00 */
[----:B------:R4:W-:Y:S04]  /*15a90*/  STL.64 [R1+0x18b0], R112 ;  /* 0x0018b07001007387 */ /* 0x0009e80000100a00 */
[----:B-1----:R-:W2:Y:S04]  /*15aa0*/  LDL.64 R108, [R1+0x168] ;  /* 0x00016800016c7983 */ /* 0x002ea80000100a00 */
[----:B---3--:R-:W3:Y:S04]  /*15ab0*/  LDL.64 R110, [R1+0x188] ;  /* 0x00018800016e7983 */ /* 0x008ee80000100a00 */
[----:B----4-:R-:W4:Y:S04]  /*15ac0*/  LDL.64 R112, [R1+0x1a8] ;  /* 0x0001a80001707983 */ /* 0x010f280000100a00 */
[----:B------:R-:W3:Y:S04]  /*15ad0*/  LDL.64 R106, [R1+0x148] ;  /* 0x00014800016a7983 */ /* 0x000ee80000100a00 */
        /* <DEDUP_REMOVED lines=8> */
[----:B--2---:R-:W-:Y:S04]  /*15b60*/  LDGSTS.E [R7+0x300], desc[UR4][R88.64], P6 ;  /* 0x0030000058077fae */ /* 0x004fe8000b121844 */
[----:B------:R-:W-:Y:S04]  /*15b70*/  LDGSTS.E [R7+0x700], desc[UR4][R60.64], P6 ;  /* 0x007000003c077fae */ /* 0x000fe8000b121844 */
[----:B------:R-:W-:Y:S04]  /*15b80*/  LDGSTS.E [R7+0xb00], desc[UR4][R242.64], P6 ;  /* 0x00b00000f2077fae */ /* 0x000fe8000b121844 */
[----:B------:R-:W-:Y:S04]  /*15b90*/  LDGSTS.E [R7+0xf00], desc[UR4][R174.64], P6 ;  /* 0x00f00000ae077fae */ /* 0x000fe8000b121844 */
[----:B------:R-:W-:Y:S04]  /*15ba0*/  LDGSTS.E [R7+0x1300], desc[UR4][R138.64], P6 ;  /* 0x013000008a077fae */ /* 0x000fe8000b121844 */
[----:B------:R-:W2:Y:S04]  /*15bb0*/  LDL.64 R242, [R1+0x3c8] ;  /* 0x0003c80001f27983 */ /* 0x000ea80000100a00 */
[----:B------:R-:W4:Y:S04]  /*15bc0*/  LDL.64 R174, [R1+0x3a8] ;  /* 0x0003a80001ae7983 */ /* 0x000f280000100a00 */
[----:B------:R-:W-:Y:S04]  /*15bd0*/  LDGSTS.E [R7+0x1700], desc[UR4][R116.64], P6 ;  /* 0x0170000074077fae */ /* 0x000fe8000b121844 */
[----:B------:R-:W3:Y:S04]  /*15be0*/  LDL.64 R138, [R1+0x388] ;  /* 0x00038800018a7983 */ /* 0x000ee80000100a00 */
        /* <DEDUP_REMOVED lines=26> */
[----:B------:R-:W3:Y:S04]  /*15d90*/  LDL.64 R88, [R1+0x28] ;  /* 0x0000280001587983 */ /* 0x000ee80000100a00 */
[----:B------:R-:W3:Y:S04]  /*15da0*/  LDL.64 R8, [R1+0x1c8] ;  /* 0x0001c80001087983 */ /* 0x000ee80000100a00 */
[----:B------:R-:W3:Y:S04]  /*15db0*/  LDL.64 R60, [R1+0x8] ;  /* 0x00000800013c7983 */ /* 0x000ee80000100a00 */
[----:B--2---:R-:W-:Y:S04]  /*15dc0*/  LDGSTS.E [R7+0x4f00], desc[UR4][R242.64], P6 ;  /* 0x04f00000f2077fae */ /* 0x004fe8000b121844 */
[----:B----4-:R-:W-:Y:S04]  /*15dd0*/  LDGSTS.E [R7+0x5300], desc[UR4][R174.64], P6 ;  /* 0x05300000ae077fae */ /* 0x010fe8000b121844 */
[----:B------:R-:W2:Y:S04]  /*15de0*/  LDL.LU.64 R242, [R1+0x1948] ;  /* 0x0019480001f27983 */ /* 0x000ea80000300a00 */
[----:B------:R-:W4:Y:S04]  /*15df0*/  LDL.LU.64 R174, [R1+0x1940] ;  /* 0x0019400001ae7983 */ /* 0x000f280000300a00 */
[----:B---3--:R-:W-:Y:S04]  /*15e00*/  LDGSTS.E [R7+0x5700], desc[UR4][R138.64], P6 ;  /* 0x057000008a077fae */ /* 0x008fe8000b121844 */
[----:B------:R-:W-:Y:S04]  /*15e10*/  LDGSTS.E [R7+0x5b00], desc[UR4][R116.64], P6 ;  /* 0x05b0000074077fae */ /* 0x000fe8000b121844 */
[----:B------:R-:W-:Y:S04]  /*15e20*/  LDGSTS.E [R7+0x5f00], desc[UR4][R26.64], P6 ;  /* 0x05f000001a077fae */ /* 0x000fe8000b121844 */
[----:B------:R-:W3:Y:S04]  /*15e30*/  LDL.LU.64 R138, [R1+0x1938] ;  /* 0x00193800018a7983 */ /* 0x000ee80000300a00 */
[----:B------:R-:W2:Y:S04]  /*15e40*/  LDL.LU.64 R116, [R1+0x1930] ;  /* 0x0019300001747983 */ /* 0x000ea80000300a00 */
[----:B------:R-:W4:Y:S04]  /*15e50*/  LDL.LU.64 R26, [R1+0x1928] ;  /* 0x00192800011a7983 */ /* 0x000f280000300a00 */
[----:B------:R-:W-:Y:S04]  /*15e60*/  LDGSTS.E [R7+0x6300], desc[UR4][R16.64], P6 ;  /* 0x0630000010077fae */ /* 0x000fe8000b121844 */
        /* <DEDUP_REMOVED lines=31> */
[----:B------:R1:W-:Y:S04]  /*16060*/  LDGSTS.E [R7+0x13300], desc[UR4][R96.64], P6 ;  /* 0x1330000060077fae */ /* 0x0003e8000b121844 */
[----:B------:R-:W-:Y:S04]  /*16070*/  LDGSTS.E [R7+0x13700], desc[UR4][R94.64], P6 ;  /* 0x137000005e077fae */ /* 0x000fe8000b121844 */
[----:B------:R-:W-:Y:S04]  /*16080*/  LDGSTS.E [R7+0x13b00], desc[UR4][R92.64], P6 ;  /* 0x13b000005c077fae */ /* 0x000fe8000b121844 */
[----:B------:R1:W-:Y:S01]  /*16090*/  LDGSTS.E [R7+0x13f00], desc[UR4][R90.64], P6 ;  /* 0x13f000005a077fae */ /* 0x0003e2000b121844 */
[----:B------:R-:W-:Y:S01]  /*160a0*/  VIADD R5, R5, 0xffffff9e ;  /* 0xffffff9e05057836 */ /* 0x000fe20000000000 */
[----:B-1----:R-:W1:Y:S02]  /*160b0*/  LDC R96, c[0x0][0x230] ;  /* 0x00008c00ff607b82 */ /* 0x002e640000000800 */
[----:B------:R-:W-:Y:S04]  /*160c0*/  LDGSTS.E [R7+0x14300], desc[UR4][R88.64], P6 ;  /* 0x1430000058077fae */ /* 0x000fe8000b121844 */
[----:B------:R1:W-:Y:S02]  /*160d0*/  LDGSTS.E [R7+0x14700], desc[UR4][R60.64], P6 ;  /* 0x147000003c077fae */ /* 0x0003e4000b121844 */
[----:B------:R-:W2:Y:S08]  /*160e0*/  LDC R91, c[0x0][0x230] ;  /* 0x00008c00ff5b7b82 */ /* 0x000eb00000000800 */
[----:B-1----:R-:W1:Y:S08]  /*160f0*/  LDC R60, c[0x0][0x230] ;  /* 0x00008c00ff3c7b82 */ /* 0x002e700000000800 */
[----:B------:R-:W1:Y:S08]  /*16100*/  LDC R61, c[0x0][0x230] ;  /* 0x00008c00ff3d7b82 */ /* 0x000e700000000800 */
[----:B------:R-:W1:Y:S08]  /*16110*/  LDC R89, c[0x0][0x230] ;  /* 0x00008c00ff597b82 */ /* 0x000e700000000800 */
[----:B------:R-:W1:Y:S01]  /*16120*/  LDC R88, c[0x0][0x230] ;  /* 0x00008c00ff587b82 */ /* 0x000e620000000800 */
[----:B----4-:R-:W-:Y:S04]  /*16130*/  LDGSTS.E [R7+0x14b00], desc[UR4][R8.64], P6 ;  /* 0x14b0000008077fae */ /* 0x010fe8000b121844 */
[----:B---3--:R-:W-:Y:S04]  /*16140*/  LDGSTS.E [R7+0x14f00], desc[UR4][R28.64], P6 ;  /* 0x14f000001c077fae */ /* 0x008fe8000b121844 */
[----:B------:R-:W-:Y:S04]  /*16150*/  LDGSTS.E [R7+0x15300], desc[UR4][R30.64], P6 ;  /* 0x153000001e077fae */ /* 0x000fe8000b121844 */
        /* <DEDUP_REMOVED lines=11> */
[----:B------:R-:W-:Y:S01]  /*16210*/  ISETP.GE.U32.AND P6, PT, R5, 0x7fffff5f, PT ;  /* 0x7fffff5f0500780c */ /* 0x000fe20003fc6070 */
[----:B------:R-:W-:-:S02]  /*16220*/  IMAD.SHL.U32 R5, R137, 0x40, RZ ;  /* 0x0000004089057824 */ /* 0x000fc400078e00ff */
[----:B------:R-:W2:Y:S04]  /*16230*/  LDL.LU R137, [R1+0x18c4] ;  /* 0x0018c40001897983 */ /* 0x000ea80000300800 */
[----:B------:R-:W0:Y:S01]  /*16240*/  LDGDEPBAR ;  /* 0x00000000000079af */ /* 0x000e220000000000 */
[----:B------:R-:W-:Y:S02]  /*16250*/  IMAD.WIDE R92, R5, 0x4, R138 ;  /* 0x00000004055c7825 */ /* 0x000fe400078e028a */
[----:B------:R-:W3:Y:S08]  /*16260*/  LDC R139, c[0x0][0x230] ;  /* 0x00008c00ff8b7b82 */ /* 0x000ef00000000800 */
[----:B------:R-:W-:Y:S01]  /*16270*/  BAR.SYNC.DEFER_BLOCKING 0x0 ;  /* 0x0000000000007b1d */ /* 0x000fe20000010000 */
[----:B-1----:R-:W-:-:S02]  /*16280*/  VIADD R90, R60, 0xffffff9d ;  /* 0xffffff9d3c5a7836 */ /* 0x002fc40000000000 */
[----:B------:R-:W-:Y:S02]  /*16290*/  VIADD R138, R61, 0xffffff9c ;  /* 0xffffff9c3d8a7836 */ /* 0x000fe40000000000 */
[----:B------:R-:W-:-:S03]  /*162a0*/  IMAD.WIDE R60, R5, 0x4, R174 ;  /* 0x00000004053c7825 */ /* 0x000fc600078e02ae */
[----:B------:R-:W1:Y:S01]  /*162b0*/  LDC R174, c[0x0][0x230] ;  /* 0x00008c00ffae7b82 */ /* 0x000e620000000800 */
[----:B------:R4:W-:Y:S07]  /*162c0*/  STL.64 [R1+0x660], R92 ;  /* 0x0006605c01007387 */ /* 0x0009ee0000100a00 */
[----:B------:R-:W3:Y:S01]  /*162d0*/  LDC R175, c[0x0][0x230] ;  /* 0x00008c00ffaf7b82 */ /* 0x000ee20000000800 */
[----:B------:R-:W-:Y:S01]  /*162e0*/  @!PT LDS RZ, [RZ] ;  /* 0x00000000fffff984 */ /* 0x000fe20000000800 */
[----:B------:R-:W-:Y:S01]  /*162f0*/  @!PT LDS RZ, [RZ] ;  /* 0x00000000fffff984 */ /* 0x000fe20000000800 */
[----:B------:R-:W-:Y:S01]  /*16300*/  @!PT LDS RZ, [RZ] ;  /* 0x00000000fffff984 */ /* 0x000fe20000000800 */
[----:B------:R4:W-:Y:S01]  /*16310*/  LDGSTS.E [R2+0x68000], desc[UR4][R92.64], !P3 ;  /* 0x680000005c027fae */ /* 0x0009e2000d921844 */
[----:B------:R-:W-:-:S06]  /*16320*/  ISETP.GE.U32.AND P3, PT, R90, 0x7fffff5e, PT ;  /* 0x7fffff5e5a00780c */ /* 0x000fcc0003f66070 */
[----:B------:R-:W1:Y:S01]  /*16330*/  LDC R90, c[0x0][0x230] ;  /* 0x00008c00ff5a7b82 */ /* 0x000e620000000800 */
[----:B------:R2:W-:Y:S04]  /*16340*/  STL.64 [R1+0x680], R60 ;  /* 0x0006803c01007387 */ /* 0x0005e80000100a00 */
[----:B------:R2:W-:Y:S01]  /*16350*/  LDGSTS.E [R2+0x68004], desc[UR4][R60.64], !P4 ;  /* 0x680040003c027fae */ /* 0x0005e2000e121844 */
[----:B------:R-:W-:Y:S01]  /*16360*/  ISETP.GE.U32.AND P4, PT, R138, 0x7fffff5d, PT ;  /* 0x7fffff5d8a00780c */ /* 0x000fe20003f86070 */
[----:B------:R-:W-:-:S04]  /*16370*/  IMAD.WIDE R242, R5, 0x4, R242 ;  /* 0x0000000405f27825 */ /* 0x000fc800078e02f2 */
[C---:B------:R-:W-:Y:S02]  /*16380*/  IMAD.WIDE R94, R5.reuse, 0x4, R140 ;  /* 0x00000004055e7825 */ /* 0x040fe400078e028c */
[----:B------:R-:W3:Y:S02]  /*16390*/  LDC R140, c[0x0][0x230] ;  /* 0x00008c00ff8c7b82 */ /* 0x000ee40000000800 */
[----:B----4-:R-:W-:-:S04]  /*163a0*/  IMAD.WIDE R92, R5, 0x4, R144 ;  /* 0x00000004055c7825 */ /* 0x010fc800078e0290 */
[----:B------:R-:W-:Y:S02]  /*163b0*/  VIADD R138, R89, 0xffffffb9 ;  /* 0xffffffb9598a7836 */ /* 0x000fe40000000000 */
[C---:B------:R-:W-:Y:S01]  /*163c0*/  IMAD.WIDE R152, R5.reuse, 0x4, R152 ;  /* 0x0000000405987825 */ /* 0x040fe200078e0298 */
[----:B------:R-:W4:Y:S03]  /*163d0*/  LDC R144, c[0x0][0x230] ;  /* 0x00008c00ff907b82 */ /* 0x000f260000000800 */
[----:B------:R-:W-:-:S04]  /*163e0*/  IMAD.WIDE R240, R5, 0x4, R240 ;  /* 0x0000000405f07825 */ /* 0x000fc800078e02f0 */
[C---:B------:R-:W-:Y:S01]  /*163f0*/  IMAD.WIDE R154, R5.reuse, 0x4, R154 ;  /* 0x00000004059a7825 */ /* 0x040fe200078e029a */
[----:B------:R-:W4:Y:S08]  /*16400*/  LDC R141, c[0x0][0x230] ;  /* 0x00008c00ff8d7b82 */ /* 0x000f300000000800 */
[----:B------:R-:W4:Y:S01]  /*16410*/  LDC R145, c[0x0][0x230] ;  /* 0x00008c00ff917b82 */ /* 0x000f220000000800 */
[----:B------:R-:W-:-:S04]  /*16420*/  IMAD.WIDE R244, R5, 0x4, R244 ;  /* 0x0000000405f47825 */ /* 0x000fc800078e02f4 */
        /* <DEDUP_REMOVED lines=10> */
[----:B--2---:R-:W-:-:S04]  /*164d0*/  IMAD.WIDE R60, R5, 0x4, R136 ;  /* 0x00000004053c7825 */ /* 0x004fc800078e0288 */
[----:B-1----:R-:W-:Y:S01]  /*164e0*/  VIADD R137, R90, 0xffffffbb ;  /* 0xffffffbb5a897836 */ /* 0x002fe20000000000 */
[----:B------:R1:W-:Y:S01]  /*164f0*/  LDGSTS.E [R2+0x68008], desc[UR4][R60.64], !P0 ;  /* 0x680080003c027fae */ /* 0x0003e2000c121844 */
[----:B------:R-:W-:Y:S02]  /*16500*/  VIADD R136, R91, 0xffffffba ;  /* 0xffffffba5b887836 */ /* 0x000fe40000000000 */
[----:B------:R-:W-:Y:S01]  /*16510*/  IMAD.WIDE R90, R5, 0x4, R146 ;  /* 0x00000004055a7825 */ /* 0x000fe200078e0292 */
[----:B------:R-:W-:Y:S01]  /*16520*/  ISETP.GE.U32.AND P0, PT, R137, 0x7fffff7c, PT ;  /* 0x7fffff7c8900780c */ /* 0x000fe20003f06070 */
[----:B------:R1:W-:Y:S01]  /*16530*/  STL.64 [R1+0x688], R60 ;  /* 0x0006883c01007387 */ /* 0x0003e20000100a00 */
[----:B------:R-:W2:Y:S01]  /*16540*/  LDC R146, c[0x0][0x230] ;  /* 0x00008c00ff927b82 */ /* 0x000ea20000000800 */
[----:B------:R-:W-:Y:S02]  /*16550*/  VIADD R137, R88, 0xffffffb8 ;  /* 0xffffffb858897836 */ /* 0x000fe40000000000 */
[----:B------:R-:W-:Y:S01]  /*16560*/  IMAD.WIDE R88, R5, 0x4, R148 ;  /* 0x0000000405587825 */ /* 0x000fe200078e0294 */
[----:B------:R-:W-:Y:S01]  /*16570*/  LDGSTS.E [R2+0x6800c], desc[UR4][R242.64], !P2 ;  /* 0x6800c000f2027fae */ /* 0x000fe2000d121844 */
[----:B------:R-:W-:-:S03]  /*16580*/  ISETP.GE.U32.AND P2, PT, R136, 0x7fffff7b, PT ;  /* 0x7fffff7b8800780c */ /* 0x000fc60003f46070 */
[----:B------:R-:W-:Y:S01]  /*16590*/  LDGSTS.E [R2+0x6c000], desc[UR4][R94.64], !P1 ;  /* 0x6c0000005e027fae */ /* 0x000fe2000c921844 */
[----:B------:R-:W2:Y:S01]  /*165a0*/  LDC R147, c[0x0][0x230] ;  /* 0x00008c00ff937b82 */ /* 0x000ea20000000800 */
[----:B------:R-:W-:Y:S02]  /*165b0*/  VIADD R136, R96, 0xffffff9b ;  /* 0xffffff9b60887836 */ /* 0x000fe40000000000 */
[----:B------:R-:W-:Y:S04]  /*165c0*/  LDGSTS.E [R2+0x6c004], desc[UR4][R92.64], !P6 ;  /* 0x6c0040005c027fae */ /* 0x000fe8000f121844 */
[----:B------:R-:W-:Y:S01]  /*165d0*/  LDGSTS.E [R2+0x6c008], desc[UR4][R90.64], !P3 ;  /* 0x6c0080005a027fae */ /* 0x000fe2000d921844 */
[----:B-1----:R-:W1:Y:S03]  /*165e0*/  LDC R61, c[0x0][0x230] ;  /* 0x00008c00ff3d7b82 */ /* 0x002e660000000800 */
[----:B------:R4:W-:Y:S05]  /*165f0*/  LDGSTS.E [R2+0x6c00c], desc[UR4][R88.64], !P4 ;  /* 0x6c00c00058027fae */ /* 0x0009ea000e121844 */
[----:B------:R-:W2:Y:S01]  /*16600*/  LDC R60, c[0x0][0x230] ;  /* 0x00008c00ff3c7b82 */ /* 0x000ea20000000800 */
[----:B------:R-:W-:Y:S01]  /*16610*/  ISETP.GE.U32.AND P4, PT, R136, 0x7fffff5c, PT ;  /* 0x7fffff5c8800780c */ /* 0x000fe20003f86070 */
[----:B---3--:R-:W-:Y:S01]  /*16620*/  VIADD R136, R175, 0xffffff99 ;  /* 0xffffff99af887836 */ /* 0x008fe20000000000 */
[----:B------:R-:W-:Y:S01]  /*16630*/  ISETP.GE.U32.AND P1, PT, R138, 0x7fffff7a, PT ;  /* 0x7fffff7a8a00780c */ /* 0x000fe20003f26070 */
[----:B------:R-:W-:Y:S01]  /*16640*/  LDGSTS.E [R247+0x68000], desc[UR4][R152.64], !P0 ;  /* 0x6800000098f77fae */ /* 0x000fe2000c121844 */
[----:B----4-:R-:W-:Y:S01]  /*16650*/  VIADD R2, R174, 0xffffff9a ;  /* 0xffffff9aae027836 */ /* 0x010fe20000000000 */
[----:B------:R-:W-:-:S02]  /*16660*/  ISETP.GE.U32.AND P6, PT, R137, 0x7fffff79, PT ;  /* 0x7fffff798900780c */ /* 0x000fc40003fc6070 */
[----:B------:R-:W-:Y:S01]  /*16670*/  LDGSTS.E [R247+0x68004], desc[UR4][R240.64], !P2 ;  /* 0x68004000f0f77fae */ /* 0x000fe2000d121844 */
[----:B------:R-:W-:Y:S01]  /*16680*/  ISETP.GE.U32.AND P0, PT, R136, 0x7fffff5a, PT ;  /* 0x7fffff5a8800780c */ /* 0x000fe20003f06070 */
[----:B------:R-:W3:Y:S01]  /*16690*/  LDC R138, c[0x0][0x230] ;  /* 0x00008c00ff8a7b82 */ /* 0x000ee20000000800 */
[----:B------:R-:W-:Y:S01]  /*166a0*/  ISETP.GE.U32.AND P3, PT, R2, 0x7fffff5b, PT ;  /* 0x7fffff5b0200780c */ /* 0x000fe20003f66070 */
[----:B------:R-:W-:Y:S01]  /*166b0*/  VIADD R2, R139, 0xffffff98 ;  /* 0xffffff988b027836 */ /* 0x000fe20000000000 */
[----:B------:R-:W-:Y:S01]  /*166c0*/  STL.64 [R1+0x8a8], R94 ;  /* 0x0008a85e01007387 */ /* 0x000fe20000100a00 */
[----:B------:R-:W-:-:S03]  /*166d0*/  IMAD.WIDE R174, R5, 0x4, R176 ;  /* 0x0000000405ae7825 */ /* 0x000fc600078e02b0 */
[----:B------:R-:W-:Y:S01]  /*166e0*/  ISETP.GE.U32.AND P2, PT, R2, 0x7fffff59, PT ;  /* 0x7fffff590200780c */ /* 0x000fe20003f46070 */
[----:B------:R-:W4:Y:S01]  /*166f0*/  LDC R137, c[0x0][0x230] ;  /* 0x00008c00ff897b82 */ /* 0x000f220000000800 */
[----:B------:R2:W-:Y:S01]  /*16700*/  STL.64 [R1+0x8c8], R92 ;  /* 0x0008c85c01007387 */ /* 0x0005e20000100a00 */
[----:B-1----:R-:W-:-:S03]  /*16710*/  VIADD R136, R61, 0xffffffb7 ;  /* 0xffffffb73d887836 */ /* 0x002fc60000000000 */
[----:B------:R1:W-:Y:S01]  /*16720*/  STL.64 [R1+0x900], R90 ;  /* 0x0009005a01007387 */ /* 0x0003e20000100a00 */
[----:B--2---:R-:W-:Y:S02]  /*16730*/  VIADD R2, R60, 0xffffffb6 ;  /* 0xffffffb63c027836 */ /* 0x004fe40000000000 */
[----:B------:R-:W2:Y:S01]  /*16740*/  LDC R139, c[0x0][0x230] ;  /* 0x00008c00ff8b7b82 */ /* 0x000ea20000000800 */
[----:B------:R3:W-:Y:S01]  /*16750*/  STL.64 [R1+0x908], R88 ;  /* 0x0009085801007387 */ /* 0x0007e20000100a00 */
[----:B------:R-:W-:-:S03]  /*16760*/  IMAD.WIDE R60, R5, 0x4, R162 ;  /* 0x00000004053c7825 */ /* 0x000fc600078e02a2 */
[----:B------:R-:W-:Y:S01]  /*16770*/  LDGSTS.E [R247+0x68008], desc[UR4][R174.64], !P1 ;  /* 0x68008000aef77fae */ /* 0x000fe2000c921844 */
[C---:B------:R-:W-:Y:S02]  /*16780*/  IMAD.WIDE R92, R5.reuse, 0x4, R156 ;  /* 0x00000004055c7825 */ /* 0x040fe400078e029c */
[----:B------:R-:W2:Y:S01]  /*16790*/  LDC R148, c[0x0][0x230] ;  /* 0x00008c00ff947b82 */ /* 0x000ea20000000800 */
[----:B------:R-:W-:Y:S01]  /*167a0*/  LDGSTS.E [R247+0x6800c], desc[UR4][R154.64], !P6 ;  /* 0x6800c0009af77fae */ /* 0x000fe2000f121844 */
[----:B-1----:R-:W-:-:S03]  /*167b0*/  IMAD.WIDE R90, R5, 0x4, R158 ;  /* 0x00000004055a7825 */ /* 0x002fc600078e029e */
[----:B------:R1:W-:Y:S01]  /*167c0*/  LDGSTS.E [R247+0x6c000], desc[UR4][R92.64], !P4 ;  /* 0x6c0000005cf77fae */ /* 0x0003e2000e121844 */
[----:B---3--:R-:W-:-:S03]  /*167d0*/  IMAD.WIDE R88, R5, 0x4, R160 ;  /* 0x0000000405587825 */ /* 0x008fc600078e02a0 */
[----:B------:R3:W-:Y:S04]  /*167e0*/  LDGSTS.E [R247+0x6c004], desc[UR4][R90.64], !P3 ;  /* 0x6c0040005af77fae */ /* 0x0007e8000d921844 */
[----:B------:R3:W-:Y:S04]  /*167f0*/  LDGSTS.E [R247+0x6c008], desc[UR4][R88.64], !P0 ;  /* 0x6c00800058f77fae */ /* 0x0007e8000c121844 */
[----:B------:R3:W-:Y:S01]  /*16800*/  LDGSTS.E [R247+0x6c00c], desc[UR4][R60.64], !P2 ;  /* 0x6c00c0003cf77fae */ /* 0x0007e2000d121844 */
[----:B------:R-:W-:Y:S01]  /*16810*/  ISETP.GE.U32.AND P2, PT, R136, 0x7fffff78, PT ;  /* 0x7fffff788800780c */ /* 0x000fe20003f46070 */
[----:B------:R-:W-:-:S02]  /*16820*/  VIADD R136, R140, 0xffffff97 ;  /* 0xffffff978c887836 */ /* 0x000fc40000000000 */
[----:B------:R-:W-:Y:S01]  /*16830*/  VIADD R138, R138, 0xffffffb5 ;  /* 0xffffffb58a8a7836 */ /* 0x000fe20000000000 */
[----:B------:R-:W-:Y:S01]  /*16840*/  ISETP.GE.U32.AND P1, PT, R2, 0x7fffff77, PT ;  /* 0x7fffff770200780c */ /* 0x000fe20003f26070 */
[----:B----4-:R-:W-:Y:S01]  /*16850*/  VIADD R137, R137, 0xffffffb4 ;  /* 0xffffffb489897836 */ /* 0x010fe20000000000 */
[----:B------:R-:W-:Y:S01]  /*16860*/  ISETP.GE.U32.AND P4, PT, R136, 0x7fffff58, PT ;  /* 0x7fffff588800780c */ /* 0x000fe20003f86070 */
[----:B------:R-:W-:Y:S01]  /*16870*/  VIADD R136, R144, 0xffffff95 ;  /* 0xffffff9590887836 */ /* 0x000fe20000000000 */
[----:B------:R-:W4:Y:S01]  /*16880*/  LDC R140, c[0x0][0x230] ;  /* 0x00008c00ff8c7b82 */ /* 0x000f220000000800 */
[----:B------:R-:W-:Y:S01]  /*16890*/  VIADD R2, R141, 0xffffff96 ;  /* 0xffffff968d027836 */ /* 0x000fe20000000000 */
[----:B------:R-:W-:-:S03]  /*168a0*/  ISETP.GE.U32.AND P0, PT, R138, 0x7fffff76, PT ;  /* 0x7fffff768a00780c */ /* 0x000fc60003f06070 */
[----:B------:R-:W-:Y:S03]  /*168b0*/  LDGSTS.E [R248+0x68000], desc[UR4][R244.64], !P2 ;  /* 0x68000000f4f87fae */ /* 0x000fe6000d121844 */
[----:B------:R-:W3:Y:S01]  /*168c0*/  LDC R144, c[0x0][0x230] ;  /* 0x00008c00ff907b82 */ /* 0x000ee20000000800 */
[----:B------:R-:W-:Y:S01]  /*168d0*/  ISETP.GE.U32.AND P6, PT, R137, 0x7fffff75, PT ;  /* 0x7fffff758900780c */ /* 0x000fe20003fc6070 */
[----:B------:R-:W-:Y:S01]  /*168e0*/  LDGSTS.E [R248+0x68004], desc[UR4][R164.64], !P1 ;  /* 0x68004000a4f87fae */ /* 0x000fe2000c921844 */
[----:B------:R-:W-:Y:S01]  /*168f0*/  ISETP.GE.U32.AND P2, PT, R136, 0x7fffff56, PT ;  /* 0x7fffff568800780c */ /* 0x000fe20003f46070 */
[----:B--2---:R-:W-:Y:S01]  /*16900*/  VIADD R136, R139, 0xffffffb3 ;  /* 0xffffffb38b887836 */ /* 0x004fe20000000000 */
[----:B------:R-:W-:-:S03]  /*16910*/  ISETP.GE.U32.AND P3, PT, R2, 0x7fffff57, PT ;  /* 0x7fffff570200780c */ /* 0x000fc60003f66070 */
[----:B------:R-:W2:Y:S01]  /*16920*/  LDC R138, c[0x0][0x230] ;  /* 0x00008c00ff8a7b82 */ /* 0x000ea20000000800 */
[----:B------:R-:W-:Y:S02]  /*16930*/  VIADD R2, R146, 0xffffff94 ;  /* 0xffffff9492027836 */ /* 0x000fe40000000000 */
[----:B------:R-:W-:Y:S01]  /*16940*/  IMAD.WIDE R162, R5, 0x4, R166 ;  /* 0x0000000405a27825 */ /* 0x000fe200078e02a6 */
[----:B------:R1:W-:Y:S04]  /*16950*/  STL.64 [R1+0x868], R92 ;  /* 0x0008685c01007387 */ /* 0x0003e80000100a00 */
[----:B------:R-:W2:Y:S01]  /*16960*/  LDC R137, c[0x0][0x230] ;  /* 0x00008c00ff897b82 */ /* 0x000ea20000000800 */
[----:B------:R-:W-:Y:S01]  /*16970*/  ISETP.GE.U32.AND P1, PT, R2, 0x7fffff55, PT ;  /* 0x7fffff550200780c */ /* 0x000fe20003f26070 */
[----:B------:R-:W-:Y:S01]  /*16980*/  VIADD R2, R145, 0xffffffb2 ;  /* 0xffffffb291027836 */ /* 0x000fe20000000000 */
[----:B------:R-:W-:Y:S05]  /*16990*/  LDGSTS.E [R248+0x68008], desc[UR4][R222.64], !P0 ;  /* 0x68008000def87fae */ /* 0x000fea000c121844 */
[----:B------:R-:W2:Y:S08]  /*169a0*/  LDC R139, c[0x0][0x230] ;  /* 0x00008c00ff8b7b82 */ /* 0x000eb00000000800 */
[----:B------:R-:W2:Y:S01]  /*169b0*/  LDC R141, c[0x0][0x230] ;  /* 0x00008c00ff8d7b82 */ /* 0x000ea20000000800 */
[----:B------:R4:W-:Y:S01]  /*169c0*/  STL.64 [R1+0x8a0], R90 ;  /* 0x0008a05a01007387 */ /* 0x0009e20000100a00 */
[----:B-1----:R-:W-:-:S03]  /*169d0*/  IMAD.WIDE R92, R5, 0x4, R194 ;  /* 0x00000004055c7825 */ /* 0x002fc600078e02c2 */
[----:B------:R-:W-:Y:S01]  /*169e0*/  LDGSTS.E [R248+0x6800c], desc[UR4][R162.64], !P6 ;  /* 0x6800c000a2f87fae */ /* 0x000fe2000f121844 */
[----:B------:R-:W-:Y:S01]  /*169f0*/  ISETP.GE.U32.AND P6, PT, R2, 0x7fffff73, PT ;  /* 0x7fffff730200780c */ /* 0x000fe20003fc6070 */
[----:B---3--:R-:W-:Y:S01]  /*16a00*/  VIADD R2, R144, 0xffffff93 ;  /* 0xffffff9390027836 */ /* 0x008fe20000000000 */
[----:B------:R-:W1:Y:S01]  /*16a10*/  LDC R145, c[0x0][0x230] ;  /* 0x00008c00ff917b82 */ /* 0x000e620000000800 */
[----:B------:R3:W-:Y:S01]  /*16a20*/  LDGSTS.E [R248+0x6c000], desc[UR4][R92.64], !P4 ;  /* 0x6c0000005cf87fae */ /* 0x0007e2000e121844 */
[----:B----4-:R-:W-:-:S03]  /*16a30*/  IMAD.WIDE R90, R5, 0x4, R168 ;  /* 0x00000004055a7825 */ /* 0x010fc600078e02a8 */
[----:B------:R4:W-:Y:S01]  /*16a40*/  STL.64 [R1+0x8c0], R88 ;  /* 0x0008c05801007387 */ /* 0x0009e20000100a00 */
[----:B------:R-:W-:Y:S02]  /*16a50*/  ISETP.GE.U32.AND P0, PT, R136, 0x7fffff74, PT ;  /* 0x7fffff748800780c */ /* 0x000fe40003f06070 */
[----:B------:R-:W3:Y:S01]  /*16a60*/  LDC R146, c[0x0][0x230] ;  /* 0x00008c00ff927b82 */ /* 0x000ee20000000800 */
[----:B------:R3:W-:Y:S01]  /*16a70*/  LDGSTS.E [R248+0x6c004], desc[UR4][R90.64], !P3 ;  /* 0x6c0040005af87fae */ /* 0x0007e2000d921844 */
[----:B------:R-:W-:Y:S01]  /*16a80*/  ISETP.GE.U32.AND P3, PT, R2, 0x7fffff54, PT ;  /* 0x7fffff540200780c */ /* 0x000fe20003f66070 */
[----:B------:R-:W-:Y:S02]  /*16a90*/  VIADD R2, R140, 0xffffff92 ;  /* 0xffffff928c027836 */ /* 0x000fe40000000000 */
[----:B------:R4:W-:Y:S01]  /*16aa0*/  STL.64 [R1+0x8f0], R60 ;  /* 0x0008f03c01007387 */ /* 0x0009e20000100a00 */
[----:B--2---:R-:W-:Y:S02]  /*16ab0*/  VIADD R136, R138, 0xffffffb0 ;  /* 0xffffffb08a887836 */ /* 0x004fe40000000000 */
[----:B------:R-:W2:Y:S01]  /*16ac0*/  LDC R140, c[0x0][0x230] ;  /* 0x00008c00ff8c7b82 */ /* 0x000ea20000000800 */
[----:B----4-:R-:W-:-:S04]  /*16ad0*/  IMAD.WIDE R88, R5, 0x4, R170 ;  /* 0x0000000405587825 */ /* 0x010fc800078e02aa */
[----:B------:R-:W-:Y:S01]  /*16ae0*/  VIADD R137, R137, 0xffffffb1 ;  /* 0xffffffb189897836 */ /* 0x000fe20000000000 */
[----:B------:R4:W-:Y:S02]  /*16af0*/  LDGSTS.E [R248+0x6c008], desc[UR4][R88.64], !P2 ;  /* 0x6c00800058f87fae */ /* 0x0009e4000d121844 */
[----:B------:R-:W2:Y:S01]  /*16b00*/  LDC R138, c[0x0][0x230] ;  /* 0x00008c00ff8a7b82 */ /* 0x000ea20000000800 */
[----:B------:R-:W-:Y:S01]  /*16b10*/  IMAD.WIDE R60, R5, 0x4, R172 ;  /* 0x00000004053c7825 */ /* 0x000fe200078e02ac */
[----:B------:R-:W-:Y:S02]  /*16b20*/  ISETP.GE.U32.AND P2, PT, R2, 0x7fffff53, PT ;  /* 0x7fffff530200780c */ /* 0x000fe40003f46070 */
[----:B------:R-:W-:Y:S01]  /*16b30*/  ISETP.GE.U32.AND P4, PT, R136, 0x7fffff71, PT ;  /* 0x7fffff718800780c */ /* 0x000fe20003f86070 */
[----:B------:R-:W-:Y:S01]  /*16b40*/  VIADD R2, R139, 0xffffff90 ;  /* 0xffffff908b027836 */ /* 0x000fe20000000000 */
[----:B------:R4:W-:Y:S01]  /*16b50*/  LDGSTS.E [R248+0x6c00c], desc[UR4][R60.64], !P1 ;  /* 0x6c00c0003cf87fae */ /* 0x0009e2000c921844 */
[----:B------:R-:W-:Y:S01]  /*16b60*/  VIADD R136, R141, 0xffffff91 ;  /* 0xffffff918d887836 */ /* 0x000fe20000000000 */
[----:B------:R-:W2:Y:S01]  /*16b70*/  LDC R139, c[0x0][0x230] ;  /* 0x00008c00ff8b7b82 */ /* 0x000ea20000000800 */
[----:B------:R-:W-:Y:S01]  /*16b80*/  IMAD.WIDE R166, R5, 0x4, R134 ;  /* 0x0000000405a67825 */ /* 0x000fe200078e0286 */
[----:B------:R-:W-:Y:S01]  /*16b90*/  ISETP.GE.U32.AND P1, PT, R137, 0x7fffff72, PT ;  /* 0x7fffff728900780c */ /* 0x000fe20003f26070 */
[----:B------:R-:W-:Y:S01]  /*16ba0*/  LDGSTS.E [R249+0x68000], desc[UR4][R178.64], !P0 ;  /* 0x68000000b2f97fae */ /* 0x000fe2000c121844 */
[----:B------:R-:W-:-:S03]  /*16bb0*/  ISETP.GE.U32.AND P0, PT, R136, 0x7fffff52, PT ;  /* 0x7fffff528800780c */ /* 0x000fc60003f06070 */
[----:B------:R-:W-:Y:S01]  /*16bc0*/  LDGSTS.E [R249+0x68004], desc[UR4][R166.64], !P6 ;  /* 0x68004000a6f97fae */ /* 0x000fe2000f121844 */
[----:B------:R-:W2:Y:S01]  /*16bd0*/  LDC R141, c[0x0][0x230] ;  /* 0x00008c00ff8d7b82 */ /* 0x000ea20000000800 */
[----:B------:R-:W-:Y:S01]  /*16be0*/  ISETP.GE.U32.AND P6, PT, R2, 0x7fffff51, PT ;  /* 0x7fffff510200780c */ /* 0x000fe20003fc6070 */
[----:B------:R-:W-:-:S06]  /*16bf0*/  IMAD.WIDE R170, R5, 0x4, R180 ;  /* 0x0000000405aa7825 */ /* 0x000fcc00078e02b4 */
[----:B------:R-:W2:Y:S01]  /*16c00*/  LDC R144, c[0x0][0x230] ;  /* 0x00008c00ff907b82 */ /* 0x000ea20000000800 */
[----:B------:R4:W-:Y:S01]  /*16c10*/  STL.64 [R1+0x828], R92 ;  /* 0x0008285c01007387 */ /* 0x0009e20000100a00 */
[----:B-1----:R-:W-:-:S03]  /*16c20*/  VIADD R135, R145, 0xffffffaf ;  /* 0xffffffaf91877836 */ /* 0x002fc60000000000 */
[----:B------:R1:W-:Y:S01]  /*16c30*/  STL.64 [R1+0x860], R90 ;  /* 0x0008605a01007387 */ /* 0x0003e20000100a00 */
[----:B---3--:R-:W-:Y:S02]  /*16c40*/  VIADD R134, R146, 0xffffffae ;  /* 0xffffffae92867836 */ /* 0x008fe40000000000 */
[----:B------:R-:W3:Y:S01]  /*16c50*/  LDC R136, c[0x0][0x230] ;  /* 0x00008c00ff887b82 */ /* 0x000ee20000000800 */
[----:B------:R1:W-:Y:S01]  /*16c60*/  STL.64 [R1+0x888], R88 ;  /* 0x0008885801007387 */ /* 0x0003e20000100a00 */
[----:B----4-:R-:W-:-:S03]  /*16c70*/  IMAD.WIDE R92, R5, 0x4, R182 ;  /* 0x00000004055c7825 */ /* 0x010fc600078e02b6 */
[----:B------:R4:W-:Y:S03]  /*16c80*/  STL.64 [R1+0x8b0], R60 ;  /* 0x0008b03c01007387 */ /* 0x0009e60000100a00 */
[----:B------:R-:W3:Y:S01]  /*16c90*/  LDC R137, c[0x0][0x230] ;  /* 0x00008c00ff897b82 */ /* 0x000ee20000000800 */
[C---:B-1----:R-:W-:Y:S01]  /*16ca0*/  IMAD.WIDE R90, R5.reuse, 0x4, R184 ;  /* 0x00000004055a7825 */ /* 0x042fe200078e02b8 */
[----:B------:R-:W-:Y:S03]  /*16cb0*/  LDGSTS.E [R249+0x68008], desc[UR4][R232.64], !P1 ;  /* 0x68008000e8f97fae */ /* 0x000fe6000c921844 */
[----:B------:R-:W-:Y:S01]  /*16cc0*/  IMAD.WIDE R88, R5, 0x4, R186 ;  /* 0x0000000405587825 */ /* 0x000fe200078e02ba */
[----:B------:R-:W-:Y:S03]  /*16cd0*/  LDGSTS.E [R249+0x6800c], desc[UR4][R170.64], !P4 ;  /* 0x6800c000aaf97fae */ /* 0x000fe6000e121844 */
[----:B------:R-:W-:Y:S01]  /*16ce0*/  VIADD R2, R147, 0xffffffad ;  /* 0xffffffad93027836 */ /* 0x000fe20000000000 */
[----:B------:R1:W-:Y:S01]  /*16cf0*/  LDGSTS.E [R249+0x6c000], desc[UR4][R92.64], !P3 ;  /* 0x6c0000005cf97fae */ /* 0x0003e2000d921844 */
[----:B----4-:R-:W-:Y:S01]  /*16d00*/  IMAD.WIDE R60, R5, 0x4, R188 ;  /* 0x00000004053c7825 */ /* 0x010fe200078e02bc */
[----:B------:R-:W-:-:S02]  /*16d10*/  ISETP.GE.U32.AND P3, PT, R135, 0x7fffff70, PT ;  /* 0x7fffff708700780c */ /* 0x000fc40003f66070 */
[----:B------:R4:W-:Y:S01]  /*16d20*/  LDGSTS.E [R249+0x6c004], desc[UR4][R90.64], !P2 ;  /* 0x6c0040005af97fae */ /* 0x0009e2000d121844 */
[----:B------:R-:W-:-:S03]  /*16d30*/  ISETP.GE.U32.AND P4, PT, R134, 0x7fffff6f, PT ;  /* 0x7fffff6f8600780c */ /* 0x000fc60003f86070 */
[----:B------:R4:W-:Y:S01]  /*16d40*/  LDGSTS.E [R249+0x6c008], desc[UR4][R88.64], !P0 ;  /* 0x6c00800058f97fae */ /* 0x0009e2000c121844 */
[----:B--2---:R-:W-:Y:S02]  /*16d50*/  VIADD R134, R140, 0xffffff8e ;  /* 0xffffff8e8c867836 */ /* 0x004fe40000000000 */
[----:B------:R-:W-:Y:S01]  /*16d60*/  VIADD R135, R139, 0xffffff8f ;  /* 0xffffff8f8b877836 */ /* 0x000fe20000000000 */
[----:B------:R2:W-:Y:S01]  /*16d70*/  LDGSTS.E [R249+0x6c00c], desc[UR4][R60.64], !P6 ;  /* 0x6c00c0003cf97fae */ /* 0x0005e2000f121844 */
[----:B------:R-:W-:Y:S01]  /*16d80*/  ISETP.GE.U32.AND P6, PT, R2, 0x7fffff6e, PT ;  /* 0x7fffff6e0200780c */ /* 0x000fe20003fc6070 */
[----:B------:R-:W-:Y:S01]  /*16d90*/  VIADD R2, R138, 0xffffffac ;  /* 0xffffffac8a027836 */ /* 0x000fe20000000000 */
[----:B------:R-:W2:Y:S01]  /*16da0*/  LDC R139, c[0x0][0x230] ;  /* 0x00008c00ff8b7b82 */ /* 0x000ea20000000800 */
[----:B------:R-:W-:Y:S01]  /*16db0*/  IMAD.WIDE R172, R5, 0x4, R190 ;  /* 0x0000000405ac7825 */ /* 0x000fe200078e02be */
[----:B------:R-:W-:Y:S02]  /*16dc0*/  ISETP.GE.U32.AND P2, PT, R134, 0x7fffff4f, PT ;  /* 0x7fffff4f8600780c */ /* 0x000fe40003f46070 */
[----:B------:R-:W-:Y:S01]  /*16dd0*/  ISETP.GE.U32.AND P0, PT, R2, 0x7fffff6d, PT ;  /* 0x7fffff6d0200780c */ /* 0x000fe20003f06070 */
[----:B------:R-:W-:Y:S01]  /*16de0*/  VIADD R2, R141, 0xffffff8d ;  /* 0xffffff8d8d027836 */ /* 0x000fe20000000000 */
[----:B------:R-:W-:-:S02]  /*16df0*/  ISETP.GE.U32.AND P1, PT, R135, 0x7fffff50, PT ;  /* 0x7fffff508700780c */ /* 0x000fc40003f26070 */
[----:B------:R-:W2:Y:S01]  /*16e00*/  LDC R138, c[0x0][0x230] ;  /* 0x00008c00ff8a7b82 */ /* 0x000ea20000000800 */
[----:B------:R-:W-:Y:S01]  /*16e10*/  VIADD R134, R144, 0xffffff8c ;  /* 0xffffff8c90867836 */ /* 0x000fe20000000000 */
[----:B------:R-:W-:Y:S01]  /*16e20*/  LDGSTS.E [R250+0x68000], desc[UR4][R172.64], !P3 ;  /* 0x68000000acfa7fae */ /* 0x000fe2000d921844 */
[----:B------:R-:W-:-:S03]  /*16e30*/  ISETP.GE.U32.AND P3, PT, R2, 0x7fffff4e, PT ;  /* 0x7fffff4e0200780c */ /* 0x000fc60003f66070 */
[----:B------:R-:W-:Y:S02]  /*16e40*/  LDGSTS.E [R250+0x68004], desc[UR4][R204.64], !P4 ;  /* 0x68004000ccfa7fae */ /* 0x000fe4000e121844 */
[----:B------:R-:W2:Y:S01]  /*16e50*/  LDC R135, c[0x0][0x230] ;  /* 0x00008c00ff877b82 */ /* 0x000ea20000000800 */
[----:B------:R-:W-:Y:S01]  /*16e60*/  ISETP.GE.U32.AND P4, PT, R134, 0x7fffff4d, PT ;  /* 0x7fffff4d8600780c */ /* 0x000fe20003f86070 */
[C---:B------:R-:W-:Y:S01]  /*16e70*/  IMAD.WIDE R176, R5.reuse, 0x4, R132 ;  /* 0x0000000405b07825 */ /* 0x040fe200078e0284 */
[----:B------:R1:W-:Y:S03]  /*16e80*/  STL.64 [R1+0x7e8], R92 ;  /* 0x0007e85c01007387 */ /* 0x0003e60000100a00 */
[----:B------:R-:W-:Y:S02]  /*16e90*/  VIADD R2, R148, 0xffffffab ;  /* 0xffffffab94027836 */ /* 0x000fe40000000000 */
[----:B------:R-:W2:Y:S01]  /*16ea0*/  LDC R140, c[0x0][0x230] ;  /* 0x00008c00ff8c7b82 */ /* 0x000ea20000000800 */
[----:B------:R4:W-:Y:S04]  /*16eb0*/  STL.64 [R1+0x820], R90 ;  /* 0x0008205a01007387 */ /* 0x0009e80000100a00 */
[----:B------:R3:W-:Y:S01]  /*16ec0*/  STL.64 [R1+0x848], R88 ;  /* 0x0008485801007387 */ /* 0x0007e20000100a00 */
[----:B-1----:R-:W-:-:S02]  /*16ed0*/  IMAD.WIDE R92, R5, 0x4, R196 ;  /* 0x00000004055c7825 */ /* 0x002fc400078e02c4 */
[----:B------:R-:W1:Y:S01]  /*16ee0*/  LDC R141, c[0x0][0x230] ;  /* 0x00008c00ff8d7b82 */ /* 0x000e620000000800 */
[----:B------:R2:W-:Y:S01]  /*16ef0*/  STL.64 [R1+0x880], R60 ;  /* 0x0008803c01007387 */ /* 0x0005e20000100a00 */
[----:B----4-:R-:W-:-:S03]  /*16f00*/  IMAD.WIDE R90, R5, 0x4, R198 ;  /* 0x00000004055a7825 */ /* 0x010fc600078e02c6 */
[----:B------:R-:W-:Y:S01]  /*16f10*/  LDGSTS.E [R250+0x68008], desc[UR4][R176.64], !P6 ;  /* 0x68008000b0fa7fae */ /* 0x000fe2000f121844 */
[----:B------:R-:W-:Y:S02]  /*16f20*/  ISETP.GE.U32.AND P6, PT, R2, 0x7fffff6c, PT ;  /* 0x7fffff6c0200780c */ /* 0x000fe40003fc6070 */
[----:B------:R-:W4:Y:S01]  /*16f30*/  LDC R134, c[0x0][0x230] ;  /* 0x00008c00ff867b82 */ /* 0x000f220000000800 */
[C---:B---3--:R-:W-:Y:S01]  /*16f40*/  IMAD.WIDE R88, R5.reuse, 0x4, R200 ;  /* 0x0000000405587825 */ /* 0x048fe200078e02c8 */
[----:B------:R-:W-:Y:S01]  /*16f50*/  LDGSTS.E [R250+0x6800c], desc[UR4][R192.64], !P0 ;  /* 0x6800c000c0fa7fae */ /* 0x000fe2000c121844 */
[----:B------:R-:W-:Y:S02]  /*16f60*/  IADD3 R132, R136, -0x56, RZ ;  /* 0xffffffaa88847810 */ /* 0x000fe40007ffe0ff */
[----:B--2---:R-:W-:Y:S01]  /*16f70*/  IMAD.WIDE R60, R5, 0x4, R202 ;  /* 0x00000004053c7825 */ /* 0x004fe200078e02ca */
[----:B------:R-:W-:Y:S02]  /*16f80*/  LDGSTS.E [R250+0x6c000], desc[UR4][R92.64], !P1 ;  /* 0x6c0000005cfa7fae */ /* 0x000fe4000c921844 */
[----:B------:R-:W2:Y:S01]  /*16f90*/  LDC R136, c[0x0][0x230] ;  /* 0x00008c00ff887b82 */ /* 0x000ea20000000800 */
[----:B------:R-:W-:Y:S01]  /*16fa0*/  VIADD R2, R137, 0xffffffa9 ;  /* 0xffffffa989027836 */ /* 0x000fe20000000000 */
[----:B------:R3:W-:Y:S04]  /*16fb0*/  LDGSTS.E [R250+0x6c004], desc[UR4][R90.64], !P2 ;  /* 0x6c0040005afa7fae */ /* 0x0007e8000d121844 */
[----:B------:R3:W-:Y:S01]  /*16fc0*/  LDGSTS.E [R250+0x6c008], desc[UR4][R88.64], !P3 ;  /* 0x6c00800058fa7fae */ /* 0x0007e2000d921844 */
[----:B------:R-:W-:Y:S01]  /*16fd0*/  ISETP.GE.U32.AND P0, PT, R2, 0x7fffff6a, PT ;  /* 0x7fffff6a0200780c */ /* 0x000fe20003f06070 */
[----:B------:R-:W-:Y:S01]  /*16fe0*/  IMAD.WIDE R180, R5, 0x4, R130 ;  /* 0x0000000405b47825 */ /* 0x000fe200078e0282 */
[----:B------:R-:W2:Y:S01]  /*16ff0*/  LDC R137, c[0x0][0x230] ;  /* 0x00008c00ff897b82 */ /* 0x000ea20000000800 */
[----:B------:R3:W-:Y:S01]  /*17000*/  LDGSTS.E [R250+0x6c00c], desc[UR4][R60.64], !P4 ;  /* 0x6c00c0003cfa7fae */ /* 0x0007e2000e121844 */
[----:B------:R-:W-:Y:S01]  /*17010*/  ISETP.GE.U32.AND P4, PT, R132, 0x7fffff6b, PT ;  /* 0x7fffff6b8400780c */ /* 0x000fe20003f86070 */
[----:B------:R-:W-:-:S02]  /*17020*/  VIADD R132, R138, 0xffffff8a ;  /* 0xffffff8a8a847836 */ /* 0x000fc40000000000 */
[----:B------:R-:W-:Y:S01]  /*17030*/  VIADD R2, R139, 0xffffffa8 ;  /* 0xffffffa88b027836 */ /* 0x000fe20000000000 */
[----:B------:R-:W-:Y:S02]  /*17040*/  LDGSTS.E [R251+0x68000], desc[UR4][R180.64], !P6 ;  /* 0x68000000b4fb7fae */ /* 0x000fe4000f121844 */
[----:B------:R-:W-:Y:S01]  /*17050*/  ISETP.GE.U32.AND P1, PT, R132, 0x7fffff4b, PT ;  /* 0x7fffff4b8400780c */ /* 0x000fe20003f26070 */
[----:B------:R-:W-:Y:S01]  /*17060*/  VIADD R133, R140, 0xffffff8b ;  /* 0xffffff8b8c857836 */ /* 0x000fe20000000000 */
[----:B------:R-:W-:Y:S01]  /*17070*/  ISETP.GE.U32.AND P3, PT, R2, 0x7fffff69, PT ;  /* 0x7fffff690200780c */ /* 0x000fe20003f66070 */
[----:B------:R-:W3:Y:S01]  /*17080*/  LDC R132, c[0x0][0x230] ;  /* 0x00008c00ff847b82 */ /* 0x000ee20000000800 */
[----:B------:R-:W-:-:S07]  /*17090*/  VIADD R2, R135, 0xffffff89 ;  /* 0xffffff8987027836 */ /* 0x000fce0000000000 */
[----:B------:R-:W2:Y:S01]  /*170a0*/  LDC R135, c[0x0][0x230] ;  /* 0x00008c00ff877b82 */ /* 0x000ea20000000800 */
[----:B------:R-:W-:Y:S01]  /*170b0*/  ISETP.GE.U32.AND P2, PT, R133, 0x7fffff4c, PT ;  /* 0x7fffff4c8500780c */ /* 0x000fe20003f46070 */
[----:B------:R-:W-:Y:S01]  /*170c0*/  IMAD.WIDE R182, R5, 0x4, R150 ;  /* 0x0000000405b67825 */ /* 0x000fe200078e0296 */
[----:B------:R-:W-:-:S05]  /*170d0*/  ISETP.GE.U32.AND P6, PT, R2, 0x7fffff4a, PT ;  /* 0x7fffff4a0200780c */ /* 0x000fca0003fc6070 */
[----:B------:R-:W2:Y:S01]  /*170e0*/  LDC R130, c[0x0][0x230] ;  /* 0x00008c00ff827b82 */ /* 0x000ea20000000800 */
[----:B-1----:R-:W-:Y:S01]  /*170f0*/  VIADD R2, R141, 0xffffff88 ;  /* 0xffffff888d027836 */ /* 0x002fe20000000000 */
[----:B------:R-:W-:Y:S06]  /*17100*/  LDGSTS.E [R251+0x68004], desc[UR4][R182.64], !P4 ;  /* 0x68004000b6fb7fae */ /* 0x000fec000e121844 */
[----:B------:R-:W1:Y:S01]  /*17110*/  LDC R131, c[0x0][0x230] ;  /* 0x00008c00ff837b82 */ /* 0x000e620000000800 */
[----:B------:R-:W-:Y:S01]  /*17120*/  ISETP.GE.U32.AND P4, PT, R2, 0x7fffff49, PT ;  /* 0x7fffff490200780c */ /* 0x000fe20003f86070 */
[----:B------:R-:W-:Y:S01]  /*17130*/  IMAD.WIDE R248, R5, 0x4, R210 ;  /* 0x0000000405f87825 */ /* 0x000fe200078e02d2 */
[----:B------:R-:W-:Y:S05]  /*17140*/  STL.64 [R1+0x7a8], R92 ;  /* 0x0007a85c01007387 */ /* 0x000fea0000100a00 */
[----:B------:R-:W1:Y:S01]  /*17150*/  LDC R139, c[0x0][0x230] ;  /* 0x00008c00ff8b7b82 */ /* 0x000e620000000800 */
[----:B----4-:R-:W-:-:S07]  /*17160*/  VIADD R2, R134, 0xffffffa7 ;  /* 0xffffffa786027836 */ /* 0x010fce0000000000 */
[----:B------:R-:W4:Y:S01]  /*17170*/  LDC R140, c[0x0][0x230] ;  /* 0x00008c00ff8c7b82 */ /* 0x000f220000000800 */
[----:B------:R1:W-:Y:S01]  /*17180*/  STL.64 [R1+0x7e0], R90 ;  /* 0x0007e05a01007387 */ /* 0x0003e20000100a00 */
[----:B---3--:R-:W-:-:S03]  /*17190*/  VIADD R132, R132, 0xffffffa6 ;  /* 0xffffffa684847836 */ /* 0x008fc60000000000 */
[----:B------:R-:W-:Y:S01]  /*171a0*/  LDGSTS.E [R251+0x68008], desc[UR4][R218.64], !P0 ;  /* 0x68008000dafb7fae */ /* 0x000fe2000c121844 */
[----:B--2---:R-:W-:Y:S02]  /*171b0*/  VIADD R130, R130, 0xffffffa4 ;  /* 0xffffffa482827836 */ /* 0x004fe40000000000 */
[----:B-1----:R-:W-:Y:S01]  /*171c0*/  VIADD R131, R131, 0xffffffa5 ;  /* 0xffffffa583837836 */ /* 0x002fe20000000000 */
[----:B------:R1:W-:Y:S01]  /*171d0*/  STL.64 [R1+0x808], R88 ;  /* 0x0008085801007387 */ /* 0x0003e20000100a00 */
[C---:B------:R-:W-:Y:S01]  /*171e0*/  IMAD.WIDE R190, R5.reuse, 0x4, R142 ;  /* 0x0000000405be7825 */ /* 0x040fe200078e028e */
[----:B------:R-:W2:Y:S02]  /*171f0*/  LDC R133, c[0x0][0x230] ;  /* 0x00008c00ff857b82 */ /* 0x000ea40000000800 */
[----:B------:R-:W-:Y:S01]  /*17200*/  LDGSTS.E [R251+0x6800c], desc[UR4][R208.64], !P3 ;  /* 0x6800c000d0fb7fae */ /* 0x000fe2000d921844 */
[----:B------:R-:W-:-:S03]  /*17210*/  IMAD.WIDE R90, R5, 0x4, R212 ;  /* 0x00000004055a7825 */ /* 0x000fc600078e02d4 */
[----:B------:R3:W-:Y:S01]  /*17220*/  STL.64 [R1+0x840], R60 ;  /* 0x0008403c01007387 */ /* 0x0007e20000100a00 */
[C---:B------:R-:W-:Y:S01]  /*17230*/  IMAD.WIDE R224, R5.reuse, 0x4, R224 ;  /* 0x0000000405e07825 */ /* 0x040fe200078e02e0 */
[----:B------:R-:W2:Y:S02]  /*17240*/  LDC R138, c[0x0][0x230] ;  /* 0x00008c00ff8a7b82 */ /* 0x000ea40000000800 */
[----:B------:R-:W-:Y:S01]  /*17250*/  LDGSTS.E [R251+0x6c000], desc[UR4][R248.64], !P2 ;  /* 0x6c000000f8fb7fae */ /* 0x000fe2000d121844 */
[----:B-1----:R-:W-:Y:S01]  /*17260*/  IMAD.WIDE R88, R5, 0x4, R214 ;  /* 0x0000000405587825 */ /* 0x002fe200078e02d6 */
[----:B------:R-:W-:Y:S02]  /*17270*/  ISETP.GE.U32.AND P2, PT, R2, 0x7fffff68, PT ;  /* 0x7fffff680200780c */ /* 0x000fe40003f46070 */
[----:B------:R1:W-:Y:S01]  /*17280*/  LDGSTS.E [R251+0x6c004], desc[UR4][R90.64], !P1 ;  /* 0x6c0040005afb7fae */ /* 0x0003e2000c921844 */
[----:B------:R-:W-:Y:S01]  /*17290*/  VIADD R2, R135, 0xffffff87 ;  /* 0xffffff8787027836 */ /* 0x000fe20000000000 */
[----:B------:R-:W2:Y:S01]  /*172a0*/  LDC R134, c[0x0][0x230] ;  /* 0x00008c00ff867b82 */ /* 0x000ea20000000800 */
[----:B---3--:R-:W-:Y:S01]  /*172b0*/  IMAD.WIDE R60, R5, 0x4, R216 ;  /* 0x00000004053c7825 */ /* 0x008fe200078e02d8 */
[----:B------:R3:W-:Y:S01]  /*172c0*/  LDGSTS.E [R251+0x6c008], desc[UR4][R88.64], !P6 ;  /* 0x6c00800058fb7fae */ /* 0x0007e2000f121844 */
[----:B------:R-:W-:-:S03]  /*172d0*/  ISETP.GE.U32.AND P1, PT, R132, 0x7fffff67, PT ;  /* 0x7fffff678400780c */ /* 0x000fc60003f26070 */
[----:B------:R3:W-:Y:S01]  /*172e0*/  LDGSTS.E [R251+0x6c00c], desc[UR4][R60.64], !P4 ;  /* 0x6c00c0003cfb7fae */ /* 0x0007e2000e121844 */
[----:B------:R-:W-:Y:S01]  /*172f0*/  ISETP.GE.U32.AND P4, PT, R2, 0x7fffff48, PT ;  /* 0x7fffff480200780c */ /* 0x000fe20003f86070 */
[----:B------:R-:W-:Y:S01]  /*17300*/  VIADD R2, R136, 0xffffff86 ;  /* 0xffffff8688027836 */ /* 0x000fe20000000000 */
[----:B------:R-:W-:Y:S01]  /*17310*/  ISETP.GE.U32.AND P6, PT, R130, 0x7fffff65, PT ;  /* 0x7fffff658200780c */ /* 0x000fe20003fc6070 */
[----:B------:R-:W-:Y:S01]  /*17320*/  VIADD R130, R139, 0xffffff85 ;  /* 0xffffff858b827836 */ /* 0x000fe20000000000 */
[----:B------:R-:W-:Y:S01]  /*17330*/  ISETP.GE.U32.AND P0, PT, R131, 0x7fffff66, PT ;  /* 0x7fffff668300780c */ /* 0x000fe20003f06070 */
[----:B------:R-:W-:Y:S01]  /*17340*/  LDGSTS.E [R252+0x68000], desc[UR4][R220.64], !P2 ;  /* 0x68000000dcfc7fae */ /* 0x000fe2000d121844 */
[----:B------:R-:W-:Y:S01]  /*17350*/  ISETP.GE.U32.AND P3, PT, R2, 0x7fffff47, PT ;  /* 0x7fffff470200780c */ /* 0x000fe20003f66070 */
[----:B----4-:R-:W-:Y:S01]  /*17360*/  VIADD R2, R140, 0xffffff84 ;  /* 0xffffff848c027836 */ /* 0x010fe20000000000 */
[----:B------:R-:W-:Y:S01]  /*17370*/  ISETP.GE.U32.AND P2, PT, R130, 0x7fffff46, PT ;  /* 0x7fffff468200780c */ /* 0x000fe20003f46070 */
[----:B------:R-:W-:Y:S01]  /*17380*/  LDGSTS.E [R252+0x68004], desc[UR4][R190.64], !P1 ;  /* 0x68004000befc7fae */ /* 0x000fe2000c921844 */
[C---:B------:R-:W-:Y:S01]  /*17390*/  IMAD.WIDE R92, R5.reuse, 0x4, R206 ;  /* 0x00000004055c7825 */ /* 0x040fe200078e02ce */
[----:B------:R-:W4:Y:S01]  /*173a0*/  LDC R132, c[0x0][0x230] ;  /* 0x00008c00ff847b82 */ /* 0x000f220000000800 */
[----:B------:R-:W-:Y:S01]  /*173b0*/  ISETP.GE.U32.AND P1, PT, R2, 0x7fffff45, PT ;  /* 0x7fffff450200780c */ /* 0x000fe20003f26070 */
[----:B------:R1:W-:Y:S04]  /*173c0*/  STL.64 [R1+0x7a0], R90 ;  /* 0x0007a05a01007387 */ /* 0x0003e80000100a00 */
[----:B------:R3:W-:Y:S02]  /*173d0*/  STL.64 [R1+0x7c8], R88 ;  /* 0x0007c85801007387 */ /* 0x0007e40000100a00 */
[----:B------:R-:W4:Y:S02]  /*173e0*/  LDC R131, c[0x0][0x230] ;  /* 0x00008c00ff837b82 */ /* 0x000f240000000800 */
[----:B------:R3:W-:Y:S01]  /*173f0*/  STL.64 [R1+0x800], R60 ;  /* 0x0008003c01007387 */ /* 0x0007e20000100a00 */
[----:B-1----:R-:W-:-:S03]  /*17400*/  IMAD.WIDE R90, R5, 0x4, R226 ;  /* 0x00000004055a7825 */ /* 0x002fc600078e02e2 */
[----:B------:R-:W-:Y:S02]  /*17410*/  LDGSTS.E [R252+0x68008], desc[UR4][R234.64], !P0 ;  /* 0x68008000eafc7fae */ /* 0x000fe4000c121844 */
[----:B------:R-:W1:Y:S01]  /*17420*/  LDC R135, c[0x0][0x230] ;  /* 0x00008c00ff877b82 */ /* 0x000e620000000800 */
[C---:B---3--:R-:W-:Y:S01]  /*17430*/  IMAD.WIDE R88, R5.reuse, 0x4, R228 ;  /* 0x0000000405587825 */ /* 0x048fe200078e02e4 */
[----:B------:R-:W-:Y:S03]  /*17440*/  LDGSTS.E [R252+0x6800c], desc[UR4][R224.64], !P6 ;  /* 0x6800c000e0fc7fae */ /* 0x000fe6000f121844 */
[----:B------:R-:W-:Y:S01]  /*17450*/  IMAD.WIDE R60, R5, 0x4, R230 ;  /* 0x00000004053c7825 */ /* 0x000fe200078e02e6 */
[----:B------:R-:W-:Y:S04]  /*17460*/  STL.64 [R1+0x720], R92 ;  /* 0x0007205c01007387 */ /* 0x000fe80000100a00 */
[----:B------:R-:W-:Y:S04]  /*17470*/  LDGSTS.E [R252+0x6c000], desc[UR4][R92.64], !P4 ;  /* 0x6c0000005cfc7fae */ /* 0x000fe8000e121844 */
[----:B------:R-:W-:Y:S04]  /*17480*/  STL.64 [R1+0x780], R90 ;  /* 0x0007805a01007387 */ /* 0x000fe80000100a00 */
[----:B------:R-:W-:Y:S04]  /*17490*/  LDGSTS.E [R252+0x6c004], desc[UR4][R90.64], !P3 ;  /* 0x6c0040005afc7fae */ /* 0x000fe8000d921844 */
[----:B------:R-:W-:Y:S04]  /*174a0*/  STL.64 [R1+0x788], R88 ;  /* 0x0007885801007387 */ /* 0x000fe80000100a00 */
[----:B------:R3:W-:Y:S04]  /*174b0*/  LDGSTS.E [R252+0x6c008], desc[UR4][R88.64], !P2 ;  /* 0x6c00800058fc7fae */ /* 0x0007e8000d121844 */
[----:B------:R2:W-:Y:S04]  /*174c0*/  STL.64 [R1+0x7c0], R60 ;  /* 0x0007c03c01007387 */ /* 0x0005e80000100a00 */
[----:B------:R3:W-:Y:S04]  /*174d0*/  LDGSTS.E [R252+0x6c00c], desc[UR4][R60.64], !P1 ;  /* 0x6c00c0003cfc7fae */ /* 0x0007e8000c921844 */
[----:B--2---:R-:W2:Y:S04]  /*174e0*/  LDL.LU.64 R60, [R1+0x648] ;  /* 0x00064800013c7983 */ /* 0x004ea80000300a00 */
[----:B------:R-:W2:Y:S04]  /*174f0*/  LDL.LU.64 R110, [R1+0x628] ;  /* 0x00062800016e7983 */ /* 0x000ea80000300a00 */
[----:B------:R-:W2:Y:S04]  /*17500*/  LDL.LU.64 R108, [R1+0x608] ;  /* 0x00060800016c7983 */ /* 0x000ea80000300a00 */
[----:B------:R-:W2:Y:S01]  /*17510*/  LDL.LU.64 R90, [R1+0x5e8] ;  /* 0x0005e800015a7983 */ /* 0x000ea20000300a00 */
[----:B------:R-:W-:-:S02]  /*17520*/  VIADD R130, R133, 0xffffffa3 ;  /* 0xffffffa385827836 */ /* 0x000fc40000000000 */
[----:B------:R-:W3:Y:S01]  /*17530*/  LDC R133, c[0x0][0x230] ;  /* 0x00008c00ff857b82 */ /* 0x000ee20000000800 */
[----:B------:R-:W-:Y:S01]  /*17540*/  VIADD R2, R137, 0xffffffa2 ;  /* 0xffffffa289027836 */ /* 0x000fe20000000000 */
[----:B------:R-:W2:Y:S01]  /*17550*/  LDL.LU.64 R104, [R1+0x5c8] ;  /* 0x0005c80001687983 */ /* 0x000ea20000300a00 */
[----:B------:R-:W-:Y:S01]  /*17560*/  ISETP.GE.U32.AND P0, PT, R130, 0x7fffff64, PT ;  /* 0x7fffff648200780c */ /* 0x000fe20003f06070 */
[----:B----4-:R-:W-:Y:S02]  /*17570*/  VIADD R130, R132, 0xffffffa0 ;  /* 0xffffffa084827836 */ /* 0x010fe40000000000 */
[----:B------:R-:W-:Y:S01]  /*17580*/  ISETP.GE.U32.AND P6, PT, R2, 0x7fffff63, PT ;  /* 0x7fffff630200780c */ /* 0x000fe20003fc6070 */
[----:B------:R-:W-:Y:S02]  /*17590*/  VIADD R2, R138, 0xffffff83 ;  /* 0xffffff838a027836 */ /* 0x000fe40000000000 */
[----:B------:R-:W-:Y:S01]  /*175a0*/  VIADD R131, R131, 0xffffffa1 ;  /* 0xffffffa183837836 */ /* 0x000fe20000000000 */
[----:B------:R-:W-:Y:S01]  /*175b0*/  ISETP.GE.U32.AND P4, PT, R130, 0x7fffff61, PT ;  /* 0x7fffff618200780c */ /* 0x000fe20003f86070 */
[----:B------:R-:W-:Y:S01]  /*175c0*/  VIADD R130, R134, 0xffffff82 ;  /* 0xffffff8286827836 */ /* 0x000fe20000000000 */
[----:B------:R-:W-:Y:S01]  /*175d0*/  ISETP.GE.U32.AND P3, PT, R2, 0x7fffff44, PT ;  /* 0x7fffff440200780c */ /* 0x000fe20003f66070 */
[----:B------:R-:W-:Y:S01]  /*175e0*/  IMAD.WIDE R236, R5, 0x4, R236 ;  /* 0x0000000405ec7825 */ /* 0x000fe200078e02ec */
[----:B------:R-:W-:-:S03]  /*175f0*/  ISETP.GE.U32.AND P1, PT, R131, 0x7fffff62, PT ;  /* 0x7fffff628300780c */ /* 0x000fc60003f26070 */
[----:B-1----:R-:W-:Y:S01]  /*17600*/  VIADD R2, R135, 0xffffff81 ;  /* 0xffffff8187027836 */ /* 0x002fe20000000000 */
[----:B------:R-:W-:Y:S01]  /*17610*/  ISETP.GE.U32.AND P2, PT, R130, 0x7fffff43, PT ;  /* 0x7fffff438200780c */ /* 0x000fe20003f46070 */
[----:B------:R-:W-:Y:S01]  /*17620*/  IMAD.WIDE R238, R5, 0x4, R238 ;  /* 0x0000000405ee7825 */ /* 0x000fe200078e02ee */
[----:B------:R-:W-:Y:S02]  /*17630*/  LDGSTS.E [R246+0x68000], desc[UR4][R236.64], !P0 ;  /* 0x68000000ecf67fae */ /* 0x000fe4000c121844 */
[----:B------:R-:W-:Y:S01]  /*17640*/  ISETP.GE.U32.AND P0, PT, R2, 0x7fffff42, PT ;  /* 0x7fffff420200780c */ /* 0x000fe20003f06070 */
[----:B------:R-:W-:Y:S01]  /*17650*/  IMAD.SHL.U32 R2, R6, 0x40, RZ ;  /* 0x0000004006027824 */ /* 0x000fe200078e00ff */
[----:B------:R-:W-:Y:S01]  /*17660*/  LDGSTS.E [R246+0x68004], desc[UR4][R238.64], !P6 ;  /* 0x68004000eef67fae */ /* 0x000fe2000f121844 */
[----:B---3--:R-:W-:-:S03]  /*17670*/  VIADD R88, R133, 0xffffff80 ;  /* 0xffffff8085587836 */ /* 0x008fc60000000000 */
[----:B------:R-:W5:Y:S01]  /*17680*/  LDL.LU R6, [R1+0x18c0] ;  /* 0x0018c00001067983 */ /* 0x000f620000300800 */
[C---:B------:R-:W-:Y:S01]  /*17690*/  IMAD.WIDE R200, R5.reuse, 0x4, R118 ;  /* 0x0000000405c87825 */ /* 0x040fe200078e0276 */
[----:B------:R-:W-:Y:S02]  /*176a0*/  ISETP.GE.U32.AND P6, PT, R88, 0x7fffff41, PT ;  /* 0x7fffff415800780c */ /* 0x000fe40003fc6070 */
[----:B------:R-:W3:Y:S01]  /*176b0*/  LDL.LU.64 R102, [R1+0x5a8] ;  /* 0x0005a80001667983 */ /* 0x000ee20000300a00 */
[----:B------:R-:W-:-:S03]  /*176c0*/  IMAD.WIDE R106, R5, 0x4, R122 ;  /* 0x00000004056a7825 */ /* 0x000fc600078e027a */
[----:B------:R-:W4:Y:S01]  /*176d0*/  LDL.LU.64 R100, [R1+0x588] ;  /* 0x0005880001647983 */ /* 0x000f220000300a00 */
[----:B------:R-:W-:-:S03]  /*176e0*/  IMAD.WIDE R202, R5, 0x4, R120 ;  /* 0x0000000405ca7825 */ /* 0x000fc600078e0278 */
[----:B------:R-:W4:Y:S01]  /*176f0*/  LDL.LU.64 R98, [R1+0x568] ;  /* 0x0005680001627983 */ /* 0x000f220000300a00 */
[----:B------:R-:W-:-:S03]  /*17700*/  IMAD.WIDE R94, R5, 0x4, R124 ;  /* 0x00000004055e7825 */ /* 0x000fc600078e027c */
[----:B------:R-:W4:Y:S01]  /*17710*/  LDL.LU.64 R96, [R1+0x548] ;  /* 0x0005480001607983 */ /* 0x000f220000300a00 */
[----:B------:R-:W-:-:S04]  /*17720*/  IMAD.WIDE R88, R5, 0x4, R126 ;  /* 0x0000000405587825 */ /* 0x000fc800078e027e */
[----:B------:R-:W-:Y:S01]  /*17730*/  IMAD.WIDE R92, R5, 0x4, R128 ;  /* 0x00000004055c7825 */ /* 0x000fe200078e0280 */
[----:B------:R1:W-:Y:S04]  /*17740*/  STL.64 [R1+0x6c0], R106 ;  /* 0x0006c06a01007387 */ /* 0x0003e80000100a00 */
[----:B------:R-:W-:Y:S04]  /*17750*/  LDGSTS.E [R246+0x68008], desc[UR4][R200.64], !P1 ;  /* 0x68008000c8f67fae */ /* 0x000fe8000c921844 */
[----:B------:R-:W-:Y:S04]  /*17760*/  STL.64 [R1+0x6e0], R94 ;  /* 0x0006e05e01007387 */ /* 0x000fe80000100a00 */
[----:B------:R-:W-:Y:S04]  /*17770*/  LDGSTS.E [R246+0x6800c], desc[UR4][R202.64], !P4 ;  /* 0x6800c000caf67fae */ /* 0x000fe8000e121844 */
[----:B------:R1:W-:Y:S04]  /*17780*/  STL.64 [R1+0x700], R88 ;  /* 0x0007005801007387 */ /* 0x0003e80000100a00 */
[----:B------:R-:W-:Y:S04]  /*17790*/  LDGSTS.E [R246+0x6c000], desc[UR4][R106.64], !P3 ;  /* 0x6c0000006af67fae */ /* 0x000fe8000d921844 */
[----:B------:R1:W-:Y:S04]  /*177a0*/  STL.64 [R1+0x760], R92 ;  /* 0x0007605c01007387 */ /* 0x0003e80000100a00 */
[----:B------:R-:W-:Y:S04]  /*177b0*/  LDGSTS.E [R246+0x6c004], desc[UR4][R94.64], !P2 ;  /* 0x6c0040005ef67fae */ /* 0x000fe8000d121844 */
[----:B-1----:R-:W4:Y:S04]  /*177c0*/  LDL.LU.64 R106, [R1+0x528] ;  /* 0x00052800016a7983 */ /* 0x002f280000300a00 */
[----:B------:R-:W-:Y:S04]  /*177d0*/  LDGSTS.E [R246+0x6c008], desc[UR4][R88.64], !P0 ;  /* 0x6c00800058f67fae */ /* 0x000fe8000c121844 */
[----:B------:R1:W-:Y:S04]  /*177e0*/  LDGSTS.E [R246+0x6c00c], desc[UR4][R92.64], !P6 ;  /* 0x6c00c0005cf67fae */ /* 0x0003e8000f121844 */
[----:B------:R-:W0:Y:S04]  /*177f0*/  LDGDEPBAR ;  /* 0x00000000000079af */ /* 0x000e280000000000 */
[----:B------:R-:W4:Y:S04]  /*17800*/  LDL.LU.64 R88, [R1+0x508] ;  /* 0x0005080001587983 */ /* 0x000f280000300a00 */
[----:B------:R-:W4:Y:S04]  /*17810*/  LDL.LU.64 R94, [R1+0x4e8] ;  /* 0x0004e800015e7983 */ /* 0x000f280000300a00 */
[----:B------:R-:W-:Y:S04]  /*17820*/  STL [R1+0x400], RZ ;  /* 0x000400ff01007387 */ /* 0x000fe80000100800 */
[----:B------:R-:W-:Y:S04]  /*17830*/  STL [R1+0x404], RZ ;  /* 0x000404ff01007387 */ /* 0x000fe80000100800 */
[----:B------:R-:W4:Y:S01]  /*17840*/  LDL.LU.64 R92, [R1+0x4c8] ;  /* 0x0004c800015c7983 */ /* 0x000f220000300a00 */
[----:B--2---:R-:W-:-:S03]  /*17850*/  IMAD.WIDE R230, R2, 0x4, R90 ;  /* 0x0000000402e67825 */ /* 0x004fc600078e025a */
[----:B------:R-:W2:Y:S01]  /*17860*/  LDL.LU.64 R90, [R1+0x4a8] ;  /* 0x0004a800015a7983 */ /* 0x000ea20000300a00 */
[----:B------:R-:W-:-:S04]  /*17870*/  IMAD.WIDE R60, R2, 0x4, R60 ;  /* 0x00000004023c7825 */ /* 0x000fc800078e023c */
[C---:B------:R-:W-:Y:S01]  /*17880*/  IMAD.WIDE R250, R2.reuse, 0x4, R110 ;  /* 0x0000000402fa7825 */ /* 0x040fe200078e026e */
[----:B------:R2:W-:Y:S03]  /*17890*/  STL.64 [R1+0x740], R60 ;  /* 0x0007403c01007387 */ /* 0x0005e60000100a00 */
[C---:B-1----:R-:W-:Y:S01]  /*178a0*/  IMAD.WIDE R246, R2.reuse, 0x4, R108 ;  /* 0x0000000402f67825 */ /* 0x042fe200078e026c */
[----:B------:R-:W-:Y:S03]  /*178b0*/  LDGSTS.E [R0+0x20000], desc[UR4][R60.64], P5 ;  /* 0x200000003c007fae */ /* 0x000fe6000a921844 */
[C---:B------:R-:W-:Y:S01]  /*178c0*/  IMAD.WIDE R228, R2.reuse, 0x4, R104 ;  /* 0x0000000402e47825 */ /* 0x040fe200078e0268 */
[----:B------:R-:W-:Y:S04]  /*178d0*/  LDGSTS.E [R0+0x20400], desc[UR4][R250.64], P5 ;  /* 0x20400000fa007fae */ /* 0x000fe8000a921844 */
[----:B------:R-:W2:Y:S04]  /*178e0*/  LDL.LU.64 R104, [R1+0x488] ;  /* 0x0004880001687983 */ /* 0x000ea80000300a00 */
[----:B------:R-:W-:Y:S04]  /*178f0*/  STL.64 [R1+0x8e8], R250 ;  /* 0x0008e8fa01007387 */ /* 0x000fe80000100a00 */
[----:B------:R-:W-:Y:S04]  /*17900*/  LDGSTS.E [R0+0x20800], desc[UR4][R246.64], P5 ;  /* 0x20800000f6007fae */ /* 0x000fe8000a921844 */
[----:B------:R-:W-:Y:S01]  /*17910*/  LDGSTS.E [R0+0x20c00], desc[UR4][R230.64], P5 ;  /* 0x20c00000e6007fae */ /* 0x000fe2000a921844 */
[----:B---3--:R-:W-:-:S03]  /*17920*/  IMAD.WIDE R226, R2, 0x4, R102 ;  /* 0x0000000402e27825 */ /* 0x008fc600078e0266 */
[----:B------:R-:W3:Y:S01]  /*17930*/  LDL.LU.64 R102, [R1+0x468] ;  /* 0x0004680001667983 */ /* 0x000ee20000300a00 */
[----:B----4-:R-:W-:-:S03]  /*17940*/  IMAD.WIDE R216, R2, 0x4, R100 ;  /* 0x0000000402d87825 */ /* 0x010fc600078e0264 */
[----:B------:R-:W-:Y:S01]  /*17950*/  STL.64 [R1+0x928], R246 ;  /* 0x000928f601007387 */ /* 0x000fe20000100a00 */
[----:B------:R-:W-:-:S03]  /*17960*/  IMAD.WIDE R214, R2, 0x4, R98 ;  /* 0x0000000402d67825 */ /* 0x000fc600078e0262 */
[----:B------:R-:W4:Y:S04]  /*17970*/  LDL.LU.64 R100, [R1+0x448] ;  /* 0x0004480001647983 */ /* 0x000f280000300a00 */
[----:B------:R-:W-:Y:S01]  /*17980*/  STL.64 [R1+0x948], R230 ;  /* 0x000948e601007387 */ /* 0x000fe20000100a00 */
[----:B------:R-:W-:-:S03]  /*17990*/  IMAD.WIDE R212, R2, 0x4, R96 ;  /* 0x0000000402d47825 */ /* 0x000fc600078e0260 */
[----:B------:R-:W4:Y:S04]  /*179a0*/  LDL.LU.64 R110, [R1+0x428] ;  /* 0x00042800016e7983 */ /* 0x000f280000300a00 */
[----:B------:R-:W4:Y:S04]  /*179b0*/  LDL.LU.64 R98, [R1+0x408] ;  /* 0x0004080001627983 */ /* 0x000f280000300a00 */
[----:B------:R-:W-:Y:S04]  /*179c0*/  STL.64 [R1+0x968], R228 ;  /* 0x000968e401007387 */ /* 0x000fe80000100a00 */
[----:B------:R-:W4:Y:S04]  /*179d0*/  LDL.LU.64 R96, [R1+0x3e0] ;  /* 0x0003e00001607983 */ /* 0x000f280000300a00 */
[----:B------:R-:W-:Y:S04]  /*179e0*/  STL.64 [R1+0x988], R226 ;  /* 0x000988e201007387 */ /* 0x000fe80000100a00 */
[----:B------:R-:W4:Y:S04]  /*179f0*/  LDL.LU.64 R108, [R1+0x3c0] ;  /* 0x0003c000016c7983 */ /* 0x000f280000300a00 */
[----:B------:R-:W-:Y:S04]  /*17a00*/  STL.64 [R1+0x9a8], R216 ;  /* 0x0009a8d801007387 */ /* 0x000fe80000100a00 */
[----:B------:R-:W-:Y:S01]  /*17a10*/  LDGSTS.E [R0+0x21000], desc[UR4][R228.64], P5 ;  /* 0x21000000e4007fae */ /* 0x000fe2000a921844 */
[----:B------:R-:W-:-:S03]  /*17a20*/  IMAD.WIDE R210, R2, 0x4, R106 ;  /* 0x0000000402d27825 */ /* 0x000fc600078e026a */
[----:B------:R-:W-:Y:S04]  /*17a30*/  LDGSTS.E [R0+0x21400], desc[UR4][R226.64], P5 ;  /* 0x21400000e2007fae */ /* 0x000fe8000a921844 */
[----:B------:R-:W-:Y:S04]  /*17a40*/  LDGSTS.E [R0+0x21800], desc[UR4][R216.64], P5 ;  /* 0x21800000d8007fae */ /* 0x000fe8000a921844 */
[----:B------:R-:W-:Y:S04]  /*17a50*/  LDGSTS.E [R0+0x21c00], desc[UR4][R214.64], P5 ;  /* 0x21c00000d6007fae */ /* 0x000fe8000a921844 */
[----:B------:R-:W-:Y:S01]  /*17a60*/  LDGSTS.E [R0+0x22000], desc[UR4][R212.64], P5 ;  /* 0x22000000d4007fae */ /* 0x000fe2000a921844 */
[----:B------:R-:W-:-:S03]  /*17a70*/  IMAD.WIDE R206, R2, 0x4, R88 ;  /* 0x0000000402ce7825 */ /* 0x000fc600078e0258 */
[----:B------:R-:W-:Y:S04]  /*17a80*/  LDGSTS.E [R0+0x22400], desc[UR4][R210.64], P5 ;  /* 0x22400000d2007fae */ /* 0x000fe8000a921844 */
[----:B------:R-:W4:Y:S01]  /*17a90*/  LDL.LU.64 R88, [R1+0x3a0] ;  /* 0x0003a00001587983 */ /* 0x000f220000300a00 */
[----:B------:R-:W-:-:S03]  /*17aa0*/  IMAD.WIDE R198, R2, 0x4, R94 ;  /* 0x0000000402c67825 */ /* 0x000fc600078e025e */
[----:B------:R-:W-:Y:S04]  /*17ab0*/  STL.64 [R1+0x9c8], R214 ;  /* 0x0009c8d601007387 */ /* 0x000fe80000100a00 */
[----:B------:R-:W4:Y:S01]  /*17ac0*/  LDL.LU.64 R94, [R1+0x380] ;  /* 0x00038000015e7983 */ /* 0x000f220000300a00 */
[----:B------:R-:W-:-:S03]  /*17ad0*/  IMAD.WIDE R196, R2, 0x4, R92 ;  /* 0x0000000402c47825 */ /* 0x000fc600078e025c */
[----:B------:R-:W-:Y:S04]  /*17ae0*/  STL.64 [R1+0x9e8], R212 ;  /* 0x0009e8d401007387 */ /* 0x000fe80000100a00 */
[----:B------:R-:W4:Y:S04]  /*17af0*/  LDL.LU.64 R106, [R1+0x360] ;  /* 0x00036000016a7983 */ /* 0x000f280000300a00 */
[----:B------:R-:W4:Y:S04]  /*17b00*/  LDL.LU.64 R92, [R1+0x340] ;  /* 0x00034000015c7983 */ /* 0x000f280000300a00 */
[----:B------:R-:W-:Y:S04]  /*17b10*/  STL.64 [R1+0xa08], R210 ;  /* 0x000a08d201007387 */ /* 0x000fe80000100a00 */
[----:B------:R-:W-:Y:S04]  /*17b20*/  LDGSTS.E [R0+0x22800], desc[UR4][R206.64], P5 ;  /* 0x22800000ce007fae */ /* 0x000fe8000a921844 */
[----:B------:R-:W-:Y:S04]  /*17b30*/  LDGSTS.E [R0+0x22c00], desc[UR4][R198.64], P5 ;  /* 0x22c00000c6007fae */ /* 0x000fe8000a921844 */
[----:B------:R-:W-:Y:S01]  /*17b40*/  LDGSTS.E [R0+0x23000], desc[UR4][R196.64], P5 ;  /* 0x23000000c4007fae */ /* 0x000fe2000a921844 */
[----:B--2---:R-:W-:-:S03]  /*17b50*/  IMAD.WIDE R194, R2, 0x4, R90 ;  /* 0x0000000402c27825 */ /* 0x004fc600078e025a */
[----:B------:R-:W2:Y:S04]  /*17b60*/  LDL.LU.64 R90, [R1+0x320] ;  /* 0x00032000015a7983 */ /* 0x000ea80000300a00 */
[----:B------:R-:W-:Y:S04]  /*17b70*/  STL.64 [R1+0xa28], R206 ;  /* 0x000a28ce01007387 */ /* 0x000fe80000100a00 */
[----:B------:R-:W-:Y:S01]  /*17b80*/  LDGSTS.E [R0+0x23400], desc[UR4][R194.64], P5 ;  /* 0x23400000c2007fae */ /* 0x000fe2000a921844 */
[----:B------:R-:W-:-:S03]  /*17b90*/  IMAD.WIDE R188, R2, 0x4, R104 ;  /* 0x0000000402bc7825 */ /* 0x000fc600078e0268 */
[----:B------:R-:W2:Y:S04]  /*17ba0*/  LDL.LU.64 R104, [R1+0x300] ;  /* 0x0003000001687983 */ /* 0x000ea80000300a00 */
[----:B------:R-:W-:Y:S04]  /*17bb0*/  STL.64 [R1+0xa48], R198 ;  /* 0x000a48c601007387 */ /* 0x000fe80000100a00 */
[----:B------:R-:W-:Y:S01]  /*17bc0*/  LDGSTS.E [R0+0x23800], desc[UR4][R188.64], P5 ;  /* 0x23800000bc007fae */ /* 0x000fe2000a921844 */
[----:B---3--:R-:W-:-:S03]  /*17bd0*/  IMAD.WIDE R186, R2, 0x4, R102 ;  /* 0x0000000402ba7825 */ /* 0x008fc600078e0266 */
[----:B------:R-:W3:Y:S04]  /*17be0*/  LDL.LU.64 R102, [R1+0x2e0] ;  /* 0x0002e00001667983 */ /* 0x000ee80000300a00 */
[----:B------:R-:W-:Y:S01]  /*17bf0*/  STL.64 [R1+0xa68], R196 ;  /* 0x000a68c401007387 */ /* 0x000fe20000100a00 */
[----:B----4-:R-:W-:-:S03]  /*17c00*/  IMAD.WIDE R184, R2, 0x4, R100 ;  /* 0x0000000402b87825 */ /* 0x010fc600078e0264 */
[----:B------:R-:W4:Y:S04]  /*17c10*/  LDL.LU.64 R100, [R1+0x2c0] ;  /* 0x0002c00001647983 */ /* 0x000f280000300a00 */
[----:B------:R-:W-:Y:S01]  /*17c20*/  STL.64 [R1+0xa88], R194 ;  /* 0x000a88c201007387 */ /* 0x000fe20000100a00 */
[----:B------:R-:W-:-:S03]  /*17c30*/  IMAD.WIDE R168, R2, 0x4, R110 ;  /* 0x0000000402a87825 */ /* 0x000fc600078e026e */
[----:B------:R-:W-:Y:S01]  /*17c40*/  STL.64 [R1+0xaa8], R188 ;  /* 0x000aa8bc01007387 */ /* 0x000fe20000100a00 */
[----:B------:R-:W-:-:S03]  /*17c50*/  IMAD.WIDE R160, R2, 0x4, R98 ;  /* 0x0000000402a07825 */ /* 0x000fc600078e0262 */
[----:B------:R-:W4:Y:S04]  /*17c60*/  LDL.LU.64 R98, [R1+0x2a0] ;  /* 0x0002a00001627983 */ /* 0x000f280000300a00 */
[----:B------:R-:W-:Y:S01]  /*17c70*/  STL.64 [R1+0xac8], R186 ;  /* 0x000ac8ba01007387 */ /* 0x000fe20000100a00 */
[----:B------:R-:W-:-:S03]  /*17c80*/  IMAD.WIDE R158, R2, 0x4, R96 ;  /* 0x00000004029e7825 */ /* 0x000fc600078e0260 */
[----:B------:R-:W4:Y:S04]  /*17c90*/  LDL.LU.64 R96, [R1+0x280] ;  /* 0x0002800001607983 */ /* 0x000f280000300a00 */
[----:B------:R-:W-:Y:S01]  /*17ca0*/  STL.64 [R1+0xae8], R184 ;  /* 0x000ae8b801007387 */ /* 0x000fe20000100a00 */
[----:B------:R-:W-:-:S03]  /*17cb0*/  IMAD.WIDE R156, R2, 0x4, R108 ;  /* 0x00000004029c7825 */ /* 0x000fc600078e026c */
[----:B------:R-:W-:Y:S04]  /*17cc0*/  STL.64 [R1+0xb08], R168 ;  /* 0x000b08a801007387 */ /* 0x000fe80000100a00 */
[----:B------:R-:W-:Y:S04]  /*17cd0*/  LDGSTS.E [R0+0x23c00], desc[UR4][R186.64], P5 ;  /* 0x23c00000ba007fae */ /* 0x000fe8000a921844 */
[----:B------:R-:W-:Y:S04]  /*17ce0*/  LDGSTS.E [R0+0x24000], desc[UR4][R184.64], P5 ;  /* 0x24000000b8007fae */ /* 0x000fe8000a921844 */
[----:B------:R-:W-:Y:S04]  /*17cf0*/  LDGSTS.E [R0+0x24400], desc[UR4][R168.64], P5 ;  /* 0x24400000a8007fae */ /* 0x000fe8000a921844 */
[----:B------:R-:W-:Y:S04]  /*17d00*/  LDGSTS.E [R0+0x24800], desc[UR4][R160.64], P5 ;  /* 0x24800000a0007fae */ /* 0x000fe8000a921844 */
[----:B------:R-:W-:Y:S04]  /*17d10*/  LDGSTS.E [R0+0x24c00], desc[UR4][R158.64], P5 ;  /* 0x24c000009e007fae */ /* 0x000fe8000a921844 */
[----:B------:R-:W-:Y:S01]  /*17d20*/  LDGSTS.E [R0+0x25000], desc[UR4][R156.64], P5 ;  /* 0x250000009c007fae */ /* 0x000fe2000a921844 */
[----:B------:R-:W-:-:S03]  /*17d30*/  IMAD.WIDE R150, R2, 0x4, R88 ;  /* 0x0000000402967825 */ /* 0x000fc600078e0258 */
[----:B------:R-:W4:Y:S04]  /*17d40*/  LDL.LU.64 R88, [R1+0x260] ;  /* 0x0002600001587983 */ /* 0x000f280000300a00 */
[----:B------:R-:W-:Y:S01]  /*17d50*/  STL.64 [R1+0xb28], R160 ;  /* 0x000b28a001007387 */ /* 0x000fe20000100a00 */
[----:B------:R-:W-:-:S03]  /*17d60*/  IMAD.WIDE R148, R2, 0x4, R94 ;  /* 0x0000000402947825 */ /* 0x000fc600078e025e */
[----:B------:R-:W4:Y:S04]  /*17d70*/  LDL.LU.64 R94, [R1+0x240] ;  /* 0x00024000015e7983 */ /* 0x000f280000300a00 */
[----:B------:R-:W-:Y:S04]  /*17d80*/  STL.64 [R1+0xb48], R158 ;  /* 0x000b489e01007387 */ /* 0x000fe80000100a00 */
[----:B------:R-:W-:Y:S01]  /*17d90*/  STL.64 [R1+0xb68], R156 ;  /* 0x000b689c01007387 */ /* 0x000fe20000100a00 */
[----:B------:R-:W-:-:S03]  /*17da0*/  IMAD.WIDE R144, R2, 0x4, R92 ;  /* 0x0000000402907825 */ /* 0x000fc600078e025c */
[----:B------:R-:W4:Y:S04]  /*17db0*/  LDL.LU.64 R92, [R1+0x220] ;  /* 0x00022000015c7983 */ /* 0x000f280000300a00 */
[----:B------:R-:W-:Y:S01]  /*17dc0*/  STL.64 [R1+0xb88], R150 ;  /* 0x000b889601007387 */ /* 0x000fe20000100a00 */
[----:B------:R-:W-:-:S03]  /*17dd0*/  IMAD.WIDE R146, R2, 0x4, R106 ;  /* 0x0000000402927825 */ /* 0x000fc600078e026a */
[----:B------:R-:W-:Y:S01]  /*17de0*/  LDGSTS.E [R0+0x25400], desc[UR4][R150.64], P5 ;  /* 0x2540000096007fae */ /* 0x000fe2000a921844 */
[----:B------:R-:W-:-:S03]  /*17df0*/  IMAD.WIDE R34, R2, 0x4, R34 ;  /* 0x0000000402227825 */ /* 0x000fc600078e0222 */
[----:B------:R-:W-:Y:S01]  /*17e00*/  LDGSTS.E [R0+0x25800], desc[UR4][R148.64], P5 ;  /* 0x2580000094007fae */ /* 0x000fe2000a921844 */
[----:B------:R-:W-:-:S03]  /*17e10*/  IMAD.WIDE R36, R2, 0x4, R36 ;  /* 0x0000000402247825 */ /* 0x000fc600078e0224 */
[----:B------:R-:W-:Y:S01]  /*17e20*/  LDGSTS.E [R0+0x25c00], desc[UR4][R146.64], P5 ;  /* 0x25c0000092007fae */ /* 0x000fe2000a921844 */
[----:B------:R-:W-:-:S03]  /*17e30*/  IMAD.WIDE R38, R2, 0x4, R38 ;  /* 0x0000000402267825 */ /* 0x000fc600078e0226 */
[----:B------:R-:W-:Y:S01]  /*17e40*/  LDGSTS.E [R0+0x26000], desc[UR4][R144.64], P5 ;  /* 0x2600000090007fae */ /* 0x000fe2000a921844 */
[----:B--2---:R-:W-:-:S03]  /*17e50*/  IMAD.WIDE R142, R2, 0x4, R90 ;  /* 0x00000004028e7825 */ /* 0x004fc600078e025a */
[----:B------:R-:W2:Y:S04]  /*17e60*/  LDL.LU.64 R90, [R1+0x200] ;  /* 0x00020000015a7983 */ /* 0x000ea80000300a00 */
[----:B------:R-:W-:Y:S04]  /*17e70*/  STL.64 [R1+0xba8], R148 ;  /* 0x000ba89401007387 */ /* 0x000fe80000100a00 */
[----:B------:R-:W-:Y:S04]  /*17e80*/  STL.64 [R1+0xbc8], R146 ;  /* 0x000bc89201007387 */ /* 0x000fe80000100a00 */
[----:B------:R-:W2:Y:S04]  /*17e90*/  LDL.LU.64 R122, [R1+0x1e0] ;  /* 0x0001e000017a7983 */ /* 0x000ea80000300a00 */
[----:B------:R-:W2:Y:S01]  /*17ea0*/  LDL.LU.64 R120, [R1+0x1c0] ;  /* 0x0001c00001787983 */ /* 0x000ea20000300a00 */
[----:B------:R-:W-:-:S03]  /*17eb0*/  IMAD.WIDE R140, R2, 0x4, R104 ;  /* 0x00000004028c7825 */ /* 0x000fc600078e0268 */
[----:B------:R-:W-:Y:S04]  /*17ec0*/  STL.64 [R1+0xbe8], R144 ;  /* 0x000be89001007387 */ /* 0x000fe80000100a00 */
[----:B------:R-:W2:Y:S04]  /*17ed0*/  LDL.LU.64 R118, [R1+0x1a0] ;  /* 0x0001a00001767983 */ /* 0x000ea80000300a00 */
[----:B------:R-:W2:Y:S04]  /*17ee0*/  LDL.LU.64 R112, [R1+0x180] ;  /* 0x0001800001707983 */ /* 0x000ea80000300a00 */
[----:B------:R-:W-:Y:S01]  /*17ef0*/  STL.64 [R1+0xc08], R142 ;  /* 0x000c088e01007387 */ /* 0x000fe20000100a00 */
[----:B---3--:R-:W-:-:S03]  /*17f00*/  IMAD.WIDE R138, R2, 0x4, R102 ;  /* 0x00000004028a7825 */ /* 0x008fc600078e0266 */
[----:B------:R-:W3:Y:S04]  /*17f10*/  LDL.LU.64 R110, [R1+0x160] ;  /* 0x00016000016e7983 */ /* 0x000ee80000300a00 */
[----:B------:R-:W3:Y:S01]  /*17f20*/  LDL.LU.64 R108, [R1+0x140] ;  /* 0x00014000016c7983 */ /* 0x000ee20000300a00 */
[----:B----4-:R-:W-:-:S03]  /*17f30*/  IMAD.WIDE R136, R2, 0x4, R100 ;  /* 0x0000000402887825 */ /* 0x010fc600078e0264 */
[----:B------:R-:W-:Y:S04]  /*17f40*/  STL.64 [R1+0xc28], R140 ;  /* 0x000c288c01007387 */ /* 0x000fe80000100a00 */
[----:B------:R-:W4:Y:S04]  /*17f50*/  LDL.LU.64 R106, [R1+0x120] ;  /* 0x00012000016a7983 */ /* 0x000f280000300a00 */
[----:B------:R-:W4:Y:S01]  /*17f60*/  LDL.LU.64 R104, [R1+0x100] ;  /* 0x0001000001687983 */ /* 0x000f220000300a00 */
[----:B------:R-:W-:-:S03]  /*17f70*/  IMAD.WIDE R134, R2, 0x4, R98 ;  /* 0x0000000402867825 */ /* 0x000fc600078e0262 */
[----:B------:R-:W-:Y:S04]  /*17f80*/  STL.64 [R1+0xc48], R138 ;  /* 0x000c488a01007387 */ /* 0x000fe80000100a00 */
[----:B------:R-:W4:Y:S01]  /*17f90*/  LDL.LU.64 R102, [R1+0xe0] ;  /* 0x0000e00001667983 */ /* 0x000f220000300a00 */
        /* <DEDUP_REMOVED lines=13> */
[----:B------:R-:W4:Y:S04]  /*18070*/  LDL.LU.64 R88, [R1+0xc0] ;  /* 0x0000c00001587983 */ /* 0x000f280000300a00 */
[----:B------:R-:W-:Y:S04]  /*18080*/  STL.64 [R1+0xc68], R136 ;  /* 0x000c688801007387 */ /* 0x000fe80000100a00 */
[----:B------:R-:W4:Y:S01]  /*18090*/  LDL.LU.64 R100, [R1+0xa0] ;  /* 0x0000a00001647983 */ /* 0x000f220000300a00 */
[----:B------:R-:W-:-:S03]  /*180a0*/  IMAD.WIDE R128, R2, 0x4, R94 ;  /* 0x0000000402807825 */ /* 0x000fc600078e025e */
[----:B------:R-:W4:Y:S04]  /*180b0*/  LDL.LU.64 R98, [R1+0x80] ;  /* 0x0000800001627983 */ /* 0x000f280000300a00 */
[----:B------:R-:W-:Y:S01]  /*180c0*/  STL.64 [R1+0xc88], R134 ;  /* 0x000c888601007387 */ /* 0x000fe20000100a00 */
[----:B------:R-:W-:-:S03]  /*180d0*/  IMAD.WIDE R126, R2, 0x4, R92 ;  /* 0x00000004027e7825 */ /* 0x000fc600078e025c */
[----:B------:R-:W4:Y:S04]  /*180e0*/  LDL.LU.64 R96, [R1+0x60] ;  /* 0x0000600001607983 */ /* 0x000f280000300a00 */
[----:B------:R-:W4:Y:S04]  /*180f0*/  LDL.LU.64 R94, [R1+0x40] ;  /* 0x00004000015e7983 */ /* 0x000f280000300a00 */
        /* <DEDUP_REMOVED lines=8> */
[----:B--2---:R-:W-:-:S03]  /*18180*/  IMAD.WIDE R124, R2, 0x4, R90 ;  /* 0x00000004027c7825 */ /* 0x004fc600078e025a */
[----:B------:R-:W2:Y:S04]  /*18190*/  LDL.LU.64 R90, [R1] ;  /* 0x00000000015a7983 */ /* 0x000ea80000300a00 */
[----:B------:R-:W-:Y:S04]  /*181a0*/  STL.64 [R1+0xcc0], R130 ;  /* 0x000cc08201007387 */ /* 0x000fe80000100a00 */
[----:B------:R-:W-:Y:S01]  /*181b0*/  STL.64 [R1+0xce0], R128 ;  /* 0x000ce08001007387 */ /* 0x000fe20000100a00 */
[----:B------:R-:W-:-:S03]  /*181c0*/  IMAD.WIDE R122, R2, 0x4, R122 ;  /* 0x00000004027a7825 */ /* 0x000fc600078e027a */
[----:B------:R-:W-:Y:S01]  /*181d0*/  STL.64 [R1+0xd00], R126 ;  /* 0x000d007e01007387 */ /* 0x000fe20000100a00 */
[----:B------:R-:W-:-:S03]  /*181e0*/  IMAD.WIDE R120, R2, 0x4, R120 ;  /* 0x0000000402787825 */ /* 0x000fc600078e0278 */
[----:B------:R-:W-:Y:S01]  /*181f0*/  STL.64 [R1+0xd20], R124 ;  /* 0x000d207c01007387 */ /* 0x000fe20000100a00 */
[----:B------:R-:W-:-:S03]  /*18200*/  IMAD.WIDE R118, R2, 0x4, R118 ;  /* 0x0000000402767825 */ /* 0x000fc600078e0276 */
[----:B------:R-:W-:Y:S01]  /*18210*/  STL.64 [R1+0xd40], R122 ;  /* 0x000d407a01007387 */ /* 0x000fe20000100a00 */
[----:B------:R-:W-:-:S03]  /*18220*/  IMAD.WIDE R112, R2, 0x4, R112 ;  /* 0x0000000402707825 */ /* 0x000fc600078e0270 */
[----:B------:R-:W-:Y:S04]  /*18230*/  STL.64 [R1+0xd60], R120 ;  /* 0x000d607801007387 */ /* 0x000fe80000100a00 */
[----:B------:R-:W-:Y:S01]  /*18240*/  STL.64 [R1+0xd80], R118 ;  /* 0x000d807601007387 */ /* 0x000fe20000100a00 */
[----:B---3--:R-:W-:-:S03]  /*18250*/  IMAD.WIDE R110, R2, 0x4, R110 ;  /* 0x00000004026e7825 */ /* 0x008fc600078e026e */
[----:B------:R-:W-:Y:S01]  /*18260*/  STL.64 [R1+0xda0], R112 ;  /* 0x000da07001007387 */ /* 0x000fe20000100a00 */
[----:B------:R-:W-:-:S03]  /*18270*/  IMAD.WIDE R108, R2, 0x4, R108 ;  /* 0x00000004026c7825 */ /* 0x000fc600078e026c */
[----:B------:R1:W-:Y:S01]  /*18280*/  STL.64 [R1+0xdc0], R110 ;  /* 0x000dc06e01007387 */ /* 0x0003e20000100a00 */
[----:B----4-:R-:W-:-:S03]  /*18290*/  IMAD.WIDE R106, R2, 0x4, R106 ;  /* 0x00000004026a7825 */ /* 0x010fc600078e026a */
[----:B------:R-:W-:Y:S01]  /*182a0*/  STL.64 [R1+0xde0], R108 ;  /* 0x000de06c01007387 */ /* 0x000fe20000100a00 */
[----:B------:R-:W-:-:S03]  /*182b0*/  IMAD.WIDE R104, R2, 0x4, R104 ;  /* 0x0000000402687825 */ /* 0x000fc600078e0268 */
[----:B------:R-:W-:Y:S01]  /*182c0*/  STL.64 [R1+0xe00], R106 ;  /* 0x000e006a01007387 */ /* 0x000fe20000100a00 */
[----:B------:R-:W-:-:S03]  /*182d0*/  IMAD.WIDE R102, R2, 0x4, R102 ;  /* 0x0000000402667825 */ /* 0x000fc600078e0266 */
[----:B------:R-:W-:Y:S04]  /*182e0*/  STL.64 [R1+0xe20], R104 ;  /* 0x000e206801007387 */ /* 0x000fe80000100a00 */
[----:B------:R-:W-:Y:S01]  /*182f0*/  STL.64 [R1+0xe50], R102 ;  /* 0x000e506601007387 */ /* 0x000fe20000100a00 */
[----:B------:R-:W-:-:S03]  /*18300*/  IMAD.WIDE R56, R2, 0x4, R56 ;  /* 0x0000000402387825 */ /* 0x000fc600078e0238 */
[----:B------:R-:W-:Y:S01]  /*18310*/  LDGSTS.E [R0+0x30800], desc[UR4][R124.64], P5 ;  /* 0x308000007c007fae */ /* 0x000fe2000a921844 */
[----:B------:R-:W-:-:S03]  /*18320*/  IMAD.WIDE R58, R2, 0x4, R58 ;  /* 0x00000004023a7825 */ /* 0x000fc600078e023a */
[----:B------:R-:W-:Y:S04]  /*18330*/  LDGSTS.E [R0+0x30c00], desc[UR4][R122.64], P5 ;  /* 0x30c000007a007fae */ /* 0x000fe8000a921844 */
[----:B------:R-:W-:Y:S04]  /*18340*/  LDGSTS.E [R0+0x31000], desc[UR4][R120.64], P5 ;  /* 0x3100000078007fae */ /* 0x000fe8000a921844 */
[----:B------:R-:W-:Y:S04]  /*18350*/  LDGSTS.E [R0+0x31400], desc[UR4][R118.64], P5 ;  /* 0x3140000076007fae */ /* 0x000fe8000a921844 */
[----:B------:R3:W-:Y:S04]  /*18360*/  LDGSTS.E [R0+0x31800], desc[UR4][R112.64], P5 ;  /* 0x3180000070007fae */ /* 0x0007e8000a921844 */
[----:B------:R-:W-:Y:S04]  /*18370*/  LDGSTS.E [R0+0x31c00], desc[UR4][R110.64], P5 ;  /* 0x31c000006e007fae */ /* 0x000fe8000a921844 */
[----:B------:R-:W-:Y:S04]  /*18380*/  LDGSTS.E [R0+0x32000], desc[UR4][R108.64], P5 ;  /* 0x320000006c007fae */ /* 0x000fe8000a921844 */
[----:B------:R-:W-:Y:S04]  /*18390*/  LDGSTS.E [R0+0x32400], desc[UR4][R106.64], P5 ;  /* 0x324000006a007fae */ /* 0x000fe8000a921844 */
[----:B------:R-:W-:Y:S01]  /*183a0*/  LDGSTS.E [R0+0x32800], desc[UR4][R104.64], P5 ;  /* 0x3280000068007fae */ /* 0x000fe2000a921844 */
[----:B------:R-:W-:-:S03]  /*183b0*/  IMAD.WIDE R88, R2, 0x4, R88 ;  /* 0x0000000402587825 */ /* 0x000fc600078e0258 */
[----:B------:R-:W-:Y:S01]  /*183c0*/  LDGSTS.E [R0+0x32c00], desc[UR4][R102.64], P5 ;  /* 0x32c0000066007fae */ /* 0x000fe2000a921844 */
[----:B------:R-:W-:-:S03]  /*183d0*/  IMAD.WIDE R100, R2, 0x4, R100 ;  /* 0x0000000402647825 */ /* 0x000fc600078e0264 */
[----:B------:R4:W-:Y:S01]  /*183e0*/  STL.64 [R1+0xe68], R88 ;  /* 0x000e685801007387 */ /* 0x0009e20000100a00 */
[----:B------:R-:W-:-:S03]  /*183f0*/  IMAD.WIDE R98, R2, 0x4, R98 ;  /* 0x0000000402627825 */ /* 0x000fc600078e0262 */
[----:B------:R3:W-:Y:S01]  /*18400*/  STL.64 [R1+0xe80], R100 ;  /* 0x000e806401007387 */ /* 0x0007e20000100a00 */
[----:B------:R-:W-:-:S03]  /*18410*/  IMAD.WIDE R96, R2, 0x4, R96 ;  /* 0x0000000402607825 */ /* 0x000fc600078e0260 */
[----:B------:R3:W-:Y:S01]  /*18420*/  STL.64 [R1+0xe90], R98 ;  /* 0x000e906201007387 */ /* 0x0007e20000100a00 */
[----:B------:R-:W-:-:S03]  /*18430*/  IMAD.WIDE R94, R2, 0x4, R94 ;  /* 0x00000004025e7825 */ /* 0x000fc600078e025e */
[----:B------:R3:W-:Y:S01]  /*18440*/  STL.64 [R1+0xea0], R96 ;  /* 0x000ea06001007387 */ /* 0x0007e20000100a00 */
[----:B------:R-:W-:-:S03]  /*18450*/  IMAD.WIDE R92, R2, 0x4, R92 ;  /* 0x00000004025c7825 */ /* 0x000fc600078e025c */
[----:B------:R3:W-:Y:S04]  /*18460*/  STL.64 [R1+0xeb0], R94 ;  /* 0x000eb05e01007387 */ /* 0x0007e80000100a00 */
[----:B------:R3:W-:Y:S04]  /*18470*/  STL.64 [R1+0xec0], R92 ;  /* 0x000ec05c01007387 */ /* 0x0007e80000100a00 */
[----:B------:R-:W-:Y:S04]  /*18480*/  LDGSTS.E [R0+0x33000], desc[UR4][R88.64], P5 ;  /* 0x3300000058007fae */ /* 0x000fe8000a921844 */
[----:B------:R-:W-:Y:S04]  /*18490*/  LDGSTS.E [R0+0x33400], desc[UR4][R100.64], P5 ;  /* 0x3340000064007fae */ /* 0x000fe8000a921844 */
[----:B------:R-:W-:Y:S04]  /*184a0*/  LDGSTS.E [R0+0x33800], desc[UR4][R98.64], P5 ;  /* 0x3380000062007fae */ /* 0x000fe8000a921844 */
[----:B------:R-:W-:Y:S04]  /*184b0*/  LDGSTS.E [R0+0x33c00], desc[UR4][R96.64], P5 ;  /* 0x33c0000060007fae */ /* 0x000fe8000a921844 */
[----:B------:R-:W-:Y:S04]  /*184c0*/  LDGSTS.E [R0+0x34000], desc[UR4][R94.64], P5 ;  /* 0x340000005e007fae */ /* 0x000fe8000a921844 */
[----:B------:R-:W-:Y:S01]  /*184d0*/  LDGSTS.E [R0+0x34400], desc[UR4][R92.64], P5 ;  /* 0x344000005c007fae */ /* 0x000fe2000a921844 */
[----:B--2---:R-:W-:-:S05]  /*184e0*/  IMAD.WIDE R90, R2, 0x4, R90 ;  /* 0x00000004025a7825 */ /* 0x004fca00078e025a */
[----:B------:R2:W-:Y:S04]  /*184f0*/  STL.64 [R1+0xed0], R90 ;  /* 0x000ed05a01007387 */ /* 0x0005e80000100a00 */
[----:B------:R-:W-:Y:S04]  /*18500*/  STL.64 [R1+0xee0], R34 ;  /* 0x000ee02201007387 */ /* 0x000fe80000100a00 */
        /* <DEDUP_REMOVED lines=10> */
[----:B------:R-:W2:Y:S04]  /*185b0*/  LDL.LU.64 R60, [R1+0x18b8] ;  /* 0x0018b800013c7983 */ /* 0x000ea80000300a00 */
[----:B------:R-:W-:Y:S04]  /*185c0*/  STL.64 [R1+0xf50], R56 ;  /* 0x000f503801007387 */ /* 0x000fe80000100a00 */
[----:B------:R2:W-:Y:S04]  /*185d0*/  STL.64 [R1+0xf58], R58 ;  /* 0x000f583a01007387 */ /* 0x0005e80000100a00 */
[----:B-1----:R-:W2:Y:S04]  /*185e0*/  LDL.LU.64 R110, [R1+0x640] ;  /* 0x00064000016e7983 */ /* 0x002ea80000300a00 */
[----:B----4-:R-:W4:Y:S04]  /*185f0*/  LDL.LU.64 R88, [R1+0x620] ;  /* 0x0006200001587983 */ /* 0x010f280000300a00 */
[----:B------:R-:W4:Y:S04]  /*18600*/  LDL.LU.64 R108, [R1+0x600] ;  /* 0x00060000016c7983 */ /* 0x000f280000300a00 */
[----:B------:R-:W4:Y:S04]  /*18610*/  LDL.LU.64 R106, [R1+0x5e0] ;  /* 0x0005e000016a7983 */ /* 0x000f280000300a00 */
[----:B------:R-:W4:Y:S04]  /*18620*/  LDL.LU.64 R104, [R1+0x5c0] ;  /* 0x0005c00001687983 */ /* 0x000f280000300a00 */
[----:B------:R-:W4:Y:S04]  /*18630*/  LDL.LU.64 R102, [R1+0x5a0] ;  /* 0x0005a00001667983 */ /* 0x000f280000300a00 */
[----:B---3--:R-:W3:Y:S04]  /*18640*/  LDL.LU.64 R100, [R1+0x580] ;  /* 0x0005800001647983 */ /* 0x008ee80000300a00 */
[----:B------:R-:W3:Y:S04]  /*18650*/  LDL.LU.64 R98, [R1+0x560] ;  /* 0x0005600001627983 */ /* 0x000ee80000300a00 */
[----:B------:R-:W3:Y:S04]  /*18660*/  LDL.LU.64 R96, [R1+0x540] ;  /* 0x0005400001607983 */ /* 0x000ee80000300a00 */
[----:B------:R-:W3:Y:S04]  /*18670*/  LDL.LU.64 R94, [R1+0x520] ;  /* 0x00052000015e7983 */ /* 0x000ee80000300a00 */
[----:B------:R-:W-:Y:S04]  /*18680*/  LDGSTS.E [R0+0x34800], desc[UR4][R90.64], P5 ;  /* 0x348000005a007fae */ /* 0x000fe8000a921844 */
[----:B------:R-:W3:Y:S04]  /*18690*/  LDL.LU.64 R92, [R1+0x500] ;  /* 0x00050000015c7983 */ /* 0x000ee80000300a00 */
[----:B------:R-:W-:Y:S04]  /*186a0*/  LDGSTS.E [R0+0x34c00], desc[UR4][R34.64], P5 ;  /* 0x34c0000022007fae */ /* 0x000fe8000a921844 */
[----:B--2---:R-:W2:Y:S04]  /*186b0*/  LDL.LU.64 R90, [R1+0x4e0] ;  /* 0x0004e000015a7983 */ /* 0x004ea80000300a00 */
        /* <DEDUP_REMOVED lines=11> */
[----:B------:R1:W-:Y:S01]  /*18770*/  LDGSTS.E [R0+0x37c00], desc[UR4][R58.64], P5 ;  /* 0x37c000003a007fae */ /* 0x0003e2000a921844 */
[C---:B------:R-:W-:Y:S01]  /*18780*/  IMAD.WIDE R112, R2.reuse, 0x4, R110 ;  /* 0x0000000402707825 */ /* 0x040fe200078e026e */
[----:B-1----:R-:W1:Y:S03]  /*18790*/  LDC R0, c[0x0][0x230] ;  /* 0x00008c00ff007b82 */ /* 0x002e660000000800 */
[C---:B----4-:R-:W-:Y:S01]  /*187a0*/  IMAD.WIDE R110, R2.reuse, 0x4, R88 ;  /* 0x00000004026e7825 */ /* 0x050fe200078e0258 */
[----:B------:R-:W-:Y:S04]  /*187b0*/  LDGSTS.E [R3+0x20100], desc[UR4][R112.64], P5 ;  /* 0x2010000070037fae */ /* 0x000fe8000a921844 */
[----:B------:R-:W4:Y:S04]  /*187c0*/  LDL.LU.64 R88, [R1+0x4c0] ;  /* 0x0004c00001587983 */ /* 0x000f280000300a00 */
[----:B------:R-:W4:Y:S04]  /*187d0*/  LDL.LU.64 R194, [R1+0x4a0] ;  /* 0x0004a00001c27983 */ /* 0x000f280000300a00 */
[----:B------:R1:W-:Y:S04]  /*187e0*/  STL.64 [R1+0x648], R112 ;  /* 0x0006487001007387 */ /* 0x0003e80000100a00 */
[----:B------:R-:W4:Y:S01]  /*187f0*/  LDL.LU.64 R146, [R1+0x480] ;  /* 0x0004800001927983 */ /* 0x000f220000300a00 */
[----:B------:R-:W-:-:S03]  /*18800*/  IMAD.WIDE R108, R2, 0x4, R108 ;  /* 0x00000004026c7825 */ /* 0x000fc600078e026c */
[----:B------:R1:W-:Y:S01]  /*18810*/  STL.64 [R1+0x668], R110 ;  /* 0x0006686e01007387 */ /* 0x0003e20000100a00 */
[----:B------:R-:W-:-:S03]  /*18820*/  IMAD.WIDE R106, R2, 0x4, R106 ;  /* 0x00000004026a7825 */ /* 0x000fc600078e026a */
[----:B------:R-:W4:Y:S04]  /*18830*/  LDL.LU.64 R186, [R1+0x460] ;  /* 0x0004600001ba7983 */ /* 0x000f280000300a00 */
[----:B------:R1:W-:Y:S04]  /*18840*/  STL.64 [R1+0x6a0], R108 ;  /* 0x0006a06c01007387 */ /* 0x0003e80000100a00 */
[----:B------:R-:W4:Y:S04]  /*18850*/  LDL.LU.64 R196, [R1+0x440] ;  /* 0x0004400001c47983 */ /* 0x000f280000300a00 */
[----:B------:R-:W4:Y:S04]  /*18860*/  LDL.LU.64 R184, [R1+0x420] ;  /* 0x0004200001b87983 */ /* 0x000f280000300a00 */
[----:B------:R1:W-:Y:S04]  /*18870*/  STL.64 [R1+0x6a8], R106 ;  /* 0x0006a86a01007387 */ /* 0x0003e80000100a00 */
[----:B------:R-:W4:Y:S01]  /*18880*/  LDL.LU.64 R168, [R1+0x3f8] ;  /* 0x0003f80001a87983 */ /* 0x000f220000300a00 */
[----:B------:R-:W-:-:S03]  /*18890*/  IMAD.WIDE R104, R2, 0x4, R104 ;  /* 0x0000000402687825 */ /* 0x000fc600078e0268 */
[----:B------:R-:W-:Y:S01]  /*188a0*/  LDGSTS.E [R3+0x20500], desc[UR4][R110.64], P5 ;  /* 0x205000006e037fae */ /* 0x000fe2000a921844 */
[----:B------:R-:W-:-:S03]  /*188b0*/  IMAD.WIDE R102, R2, 0x4, R102 ;  /* 0x0000000402667825 */ /* 0x000fc600078e0266 */
[----:B------:R1:W-:Y:S01]  /*188c0*/  STL.64 [R1+0x6c8], R104 ;  /* 0x0006c86801007387 */ /* 0x0003e20000100a00 */
[----:B---3--:R-:W-:-:S03]  /*188d0*/  IMAD.WIDE R100, R2, 0x4, R100 ;  /* 0x0000000402647825 */ /* 0x008fc600078e0264 */
[----:B------:R-:W3:Y:S01]  /*188e0*/  LDL.LU.64 R148, [R1+0x3d8] ;  /* 0x0003d80001947983 */ /* 0x000ee20000300a00 */
[----:B------:R-:W-:-:S03]  /*188f0*/  IMAD.WIDE R98, R2, 0x4, R98 ;  /* 0x0000000402627825 */ /* 0x000fc600078e0262 */
[----:B------:R1:W-:Y:S01]  /*18900*/  STL.64 [R1+0x6e8], R102 ;  /* 0x0006e86601007387 */ /* 0x0003e20000100a00 */
[----:B------:R-:W-:-:S03]  /*18910*/  IMAD.WIDE R96, R2, 0x4, R96 ;  /* 0x0000000402607825 */ /* 0x000fc600078e0260 */
[----:B------:R-:W3:Y:S01]  /*18920*/  LDL.LU.64 R160, [R1+0x3b8] ;  /* 0x0003b80001a07983 */ /* 0x000ee20000300a00 */
[----:B------:R-:W-:-:S03]  /*18930*/  IMAD.WIDE R94, R2, 0x4, R94 ;  /* 0x00000004025e7825 */ /* 0x000fc600078e025e */
[----:B------:R1:W-:Y:S01]  /*18940*/  STL.64 [R1+0x708], R100 ;  /* 0x0007086401007387 */ /* 0x0003e20000100a00 */
[----:B------:R-:W-:-:S03]  /*18950*/  IMAD.WIDE R92, R2, 0x4, R92 ;  /* 0x00000004025c7825 */ /* 0x000fc600078e025c */
[----:B------:R-:W3:Y:S04]  /*18960*/  LDL.LU.64 R158, [R1+0x398] ;  /* 0x00039800019e7983 */ /* 0x000ee80000300a00 */
[----:B------:R1:W-:Y:S04]  /*18970*/  STL.64 [R1+0x728], R98 ;  /* 0x0007286201007387 */ /* 0x0003e80000100a00 */
[----:B------:R-:W3:Y:S04]  /*18980*/  LDL.LU.64 R144, [R1+0x378] ;  /* 0x0003780001907983 */ /* 0x000ee80000300a00 */
[----:B------:R-:W3:Y:S04]  /*18990*/  LDL.LU.64 R156, [R1+0x358] ;  /* 0x00035800019c7983 */ /* 0x000ee80000300a00 */
[----:B------:R1:W-:Y:S04]  /*189a0*/  STL.64 [R1+0x748], R96 ;  /* 0x0007486001007387 */ /* 0x0003e80000100a00 */
[----:B------:R-:W3:Y:S04]  /*189b0*/  LDL.LU.64 R188, [R1+0x338] ;  /* 0x0003380001bc7983 */ /* 0x000ee80000300a00 */
[----:B------:R1:W-:Y:S01]  /*189c0*/  STL.64 [R1+0x768], R94 ;  /* 0x0007685e01007387 */ /* 0x0003e20000100a00 */
[----:B--2---:R-:W-:-:S03]  /*189d0*/  IMAD.WIDE R90, R2, 0x4, R90 ;  /* 0x00000004025a7825 */ /* 0x004fc600078e025a */
        /* <DEDUP_REMOVED lines=19> */
[----:B----4-:R-:W-:-:S03]  /*18b10*/  IMAD.WIDE R250, R2, 0x4, R194 ;  /* 0x0000000402fa7825 */ /* 0x010fc600078e02c2 */
[----:B------:R-:W2:Y:S04]  /*18b20*/  LDL.LU.64 R194, [R1+0x318] ;  /* 0x0003180001c27983 */ /* 0x000ea80000300a00 */
[----:B------:R4:W-:Y:S01]  /*18b30*/  STL.64 [R1+0x8e0], R92 ;  /* 0x0008e05c01007387 */ /* 0x0009e20000100a00 */
[----:B------:R-:W-:-:S03]  /*18b40*/  IMAD.WIDE R246, R2, 0x4, R146 ;  /* 0x0000000402f67825 */ /* 0x000fc600078e0292 */
[----:B------:R-:W4:Y:S01]  /*18b50*/  LDL.LU.64 R146, [R1+0x2f8] ;  /* 0x0002f80001927983 */ /* 0x000f220000300a00 */
[----:B------:R-:W-:-:S03]  /*18b60*/  IMAD.WIDE R88, R2, 0x4, R88 ;  /* 0x0000000402587825 */ /* 0x000fc600078e0258 */
[----:B------:R1:W-:Y:S01]  /*18b70*/  STL.64 [R1+0x920], R90 ;  /* 0x0009205a01007387 */ /* 0x0003e20000100a00 */
[----:B------:R-:W-:-:S03]  /*18b80*/  IMAD.WIDE R230, R2, 0x4, R186 ;  /* 0x0000000402e67825 */ /* 0x000fc600078e02ba */
[----:B------:R-:W4:Y:S04]  /*18b90*/  LDL.LU.64 R186, [R1+0x2d8] ;  /* 0x0002d80001ba7983 */ /* 0x000f280000300a00 */
[----:B------:R1:W-:Y:S04]  /*18ba0*/  STL.64 [R1+0x940], R88 ;  /* 0x0009405801007387 */ /* 0x0003e80000100a00 */
[----:B------:R-:W-:Y:S01]  /*18bb0*/  STL.64 [R1+0x960], R250 ;  /* 0x000960fa01007387 */ /* 0x000fe20000100a00 */
[----:B------:R-:W-:-:S03]  /*18bc0*/  IMAD.WIDE R226, R2, 0x4, R184 ;  /* 0x0000000402e27825 */ /* 0x000fc600078e02b8 */
[----:B------:R-:W4:Y:S04]  /*18bd0*/  LDL.LU.64 R184, [R1+0x2b8] ;  /* 0x0002b80001b87983 */ /* 0x000f280000300a00 */
[----:B------:R-:W-:Y:S01]  /*18be0*/  STL.64 [R1+0x980], R246 ;  /* 0x000980f601007387 */ /* 0x000fe20000100a00 */
[----:B------:R-:W-:-:S03]  /*18bf0*/  IMAD.WIDE R216, R2, 0x4, R168 ;  /* 0x0000000402d87825 */ /* 0x000fc600078e02a8 */
[----:B------:R-:W4:Y:S01]  /*18c00*/  LDL.LU.64 R168, [R1+0x298] ;  /* 0x0002980001a87983 */ /* 0x000f220000300a00 */
[----:B------:R-:W-:-:S03]  /*18c10*/  IMAD.WIDE R228, R2, 0x4, R196 ;  /* 0x0000000402e47825 */ /* 0x000fc600078e02c4 */
[----:B------:R-:W-:Y:S04]  /*18c20*/  STL.64 [R1+0x9a0], R230 ;  /* 0x0009a0e601007387 */ /* 0x000fe80000100a00 */
[----:B------:R-:W-:Y:S01]  /*18c30*/  STL.64 [R1+0x9c0], R228 ;  /* 0x0009c0e401007387 */ /* 0x000fe20000100a00 */
[----:B---3--:R-:W-:-:S03]  /*18c40*/  IMAD.WIDE R214, R2, 0x4, R148 ;  /* 0x0000000402d67825 */ /* 0x008fc600078e0294 */
[----:B------:R-:W-:Y:S01]  /*18c50*/  LDGSTS.E [R3+0x23100], desc[UR4][R88.64], P5 ;  /* 0x2310000058037fae */ /* 0x000fe2000a921844 */
[----:B------:R-:W-:-:S03]  /*18c60*/  IMAD.WIDE R42, R2, 0x4, R78 ;  /* 0x00000004022a7825 */ /* 0x000fc600078e024e */
[----:B------:R3:W-:Y:S01]  /*18c70*/  LDGSTS.E [R3+0x23500], desc[UR4][R250.64], P5 ;  /* 0x23500000fa037fae */ /* 0x0007e2000a921844 */
[----:B------:R-:W-:-:S03]  /*18c80*/  IMAD.WIDE R212, R2, 0x4, R160 ;  /* 0x0000000402d47825 */ /* 0x000fc600078e02a0 */
[----:B------:R-:W3:Y:S04]  /*18c90*/  LDL.LU.64 R160, [R1+0x278] ;  /* 0x0002780001a07983 */ /* 0x000ee80000300a00 */
[----:B------:R-:W-:Y:S01]  /*18ca0*/  STL.64 [R1+0x9e0], R226 ;  /* 0x0009e0e201007387 */ /* 0x000fe20000100a00 */
[----:B------:R-:W-:-:S03]  /*18cb0*/  IMAD.WIDE R210, R2, 0x4, R158 ;  /* 0x0000000402d27825 */ /* 0x000fc600078e029e */
[----:B------:R-:W3:Y:S04]  /*18cc0*/  LDL.LU.64 R158, [R1+0x258] ;  /* 0x00025800019e7983 */ /* 0x000ee80000300a00 */
[----:B------:R-:W-:Y:S01]  /*18cd0*/  STL.64 [R1+0xa00], R216 ;  /* 0x000a00d801007387 */ /* 0x000fe20000100a00 */
[----:B------:R-:W-:-:S03]  /*18ce0*/  IMAD.WIDE R206, R2, 0x4, R144 ;  /* 0x0000000402ce7825 */ /* 0x000fc600078e0290 */
[----:B------:R-:W-:Y:S01]  /*18cf0*/  STL.64 [R1+0xa20], R214 ;  /* 0x000a20d601007387 */ /* 0x000fe20000100a00 */
[----:B------:R-:W-:-:S03]  /*18d00*/  IMAD.WIDE R198, R2, 0x4, R156 ;  /* 0x0000000402c67825 */ /* 0x000fc600078e029c */
[----:B------:R-:W3:Y:S04]  /*18d10*/  LDL.LU.64 R156, [R1+0x238] ;  /* 0x00023800019c7983 */ /* 0x000ee80000300a00 */
[----:B------:R-:W-:Y:S01]  /*18d20*/  STL.64 [R1+0xa40], R212 ;  /* 0x000a40d401007387 */ /* 0x000fe20000100a00 */
[----:B------:R-:W-:-:S03]  /*18d30*/  IMAD.WIDE R196, R2, 0x4, R188 ;  /* 0x0000000402c47825 */ /* 0x000fc600078e02bc */
[----:B------:R-:W3:Y:S04]  /*18d40*/  LDL.LU.64 R150, [R1+0x218] ;  /* 0x0002180001967983 */ /* 0x000ee80000300a00 */
[----:B------:R-:W-:Y:S04]  /*18d50*/  STL.64 [R1+0xa60], R210 ;  /* 0x000a60d201007387 */ /* 0x000fe80000100a00 */
[----:B------:R-:W-:Y:S04]  /*18d60*/  STL.64 [R1+0xa80], R206 ;  /* 0x000a80ce01007387 */ /* 0x000fe80000100a00 */
[----:B------:R-:W3:Y:S01]  /*18d70*/  LDL.LU.64 R148, [R1+0x1f8] ;  /* 0x0001f80001947983 */ /* 0x000ee20000300a00 */
[----:B------:R-:W-:-:S03]  /*18d80*/  IMAD.WIDE R40, R2, 0x4, R80 ;  /* 0x0000000402287825 */ /* 0x000fc600078e0250 */
[----:B------:R1:W-:Y:S01]  /*18d90*/  LDGSTS.E [R3+0x23900], desc[UR4][R246.64], P5 ;  /* 0x23900000f6037fae */ /* 0x0003e2000a921844 */
[----:B------:R-:W-:-:S03]  /*18da0*/  IMAD.WIDE R38, R2, 0x4, R82 ;  /* 0x0000000402267825 */ /* 0x000fc600078e0252 */
[----:B------:R1:W-:Y:S01]  /*18db0*/  LDGSTS.E [R3+0x23d00], desc[UR4][R230.64], P5 ;  /* 0x23d00000e6037fae */ /* 0x0003e2000a921844 */
[----:B------:R-:W-:-:S03]  /*18dc0*/  IMAD.WIDE R36, R2, 0x4, R84 ;  /* 0x0000000402247825 */ /* 0x000fc600078e0254 */
[----:B------:R1:W-:Y:S01]  /*18dd0*/  LDGSTS.E [R3+0x24100], desc[UR4][R228.64], P5 ;  /* 0x24100000e4037fae */ /* 0x0003e2000a921844 */
[----:B------:R-:W-:-:S03]  /*18de0*/  IMAD.WIDE R34, R2, 0x4, R86 ;  /* 0x0000000402227825 */ /* 0x000fc600078e0256 */
[----:B------:R1:W-:Y:S04]  /*18df0*/  LDGSTS.E [R3+0x24500], desc[UR4][R226.64], P5 ;  /* 0x24500000e2037fae */ /* 0x0003e8000a921844 */
[----:B------:R1:W-:Y:S04]  /*18e00*/  LDGSTS.E [R3+0x24900], desc[UR4][R216.64], P5 ;  /* 0x24900000d8037fae */ /* 0x0003e8000a921844 */
[----:B------:R1:W-:Y:S04]  /*18e10*/  LDGSTS.E [R3+0x24d00], desc[UR4][R214.64], P5 ;  /* 0x24d00000d6037fae */ /* 0x0003e8000a921844 */
[----:B------:R1:W-:Y:S04]  /*18e20*/  LDGSTS.E [R3+0x25100], desc[UR4][R212.64], P5 ;  /* 0x25100000d4037fae */ /* 0x0003e8000a921844 */
[----:B------:R1:W-:Y:S04]  /*18e30*/  LDGSTS.E [R3+0x25500], desc[UR4][R210.64], P5 ;  /* 0x25500000d2037fae */ /* 0x0003e8000a921844 */
[----:B------:R1:W-:Y:S04]  /*18e40*/  LDGSTS.E [R3+0x25900], desc[UR4][R206.64], P5 ;  /* 0x25900000ce037fae */ /* 0x0003e8000a921844 */
[----:B------:R-:W-:Y:S04]  /*18e50*/  LDGSTS.E [R3+0x25d00], desc[UR4][R198.64], P5 ;  /* 0x25d00000c6037fae */ /* 0x000fe8000a921844 */
[----:B------:R1:W-:Y:S01]  /*18e60*/  LDGSTS.E [R3+0x26100], desc[UR4][R196.64], P5 ;  /* 0x26100000c4037fae */ /* 0x0003e2000a921844 */
[----:B--2---:R-:W-:-:S05]  /*18e70*/  IMAD.WIDE R194, R2, 0x4, R194 ;  /* 0x0000000402c27825 */ /* 0x004fca00078e02c2 */
[----:B------:R-:W-:Y:S01]  /*18e80*/  LDGSTS.E [R3+0x26500], desc[UR4][R194.64], P5 ;  /* 0x26500000c2037fae */ /* 0x000fe2000a921844 */
[----:B----4-:R-:W-:-:S03]  /*18e90*/  IMAD.WIDE R188, R2, 0x4, R146 ;  /* 0x0000000402bc7825 */ /* 0x010fc600078e0292 */
[----:B------:R-:W2:Y:S04]  /*18ea0*/  LDL.LU.64 R146, [R1+0x1d8] ;  /* 0x0001d80001927983 */ /* 0x000ea80000300a00 */
[----:B------:R-:W-:Y:S04]  /*18eb0*/  STL.64 [R1+0xaa0], R198 ;  /* 0x000aa0c601007387 */ /* 0x000fe80000100a00 */
[----:B------:R-:W4:Y:S04]  /*18ec0*/  LDL.LU.64 R144, [R1+0x1b8] ;  /* 0x0001b80001907983 */ /* 0x000f280000300a00 */
[----:B------:R-:W4:Y:S04]  /*18ed0*/  LDL.LU.64 R142, [R1+0x198] ;  /* 0x00019800018e7983 */ /* 0x000f280000300a00 */
[----:B------:R1:W-:Y:S01]  /*18ee0*/  STL.64 [R1+0xac0], R196 ;  /* 0x000ac0c401007387 */ /* 0x0003e20000100a00 */
[----:B------:R-:W-:-:S03]  /*18ef0*/  IMAD.WIDE R186, R2, 0x4, R186 ;  /* 0x0000000402ba7825 */ /* 0x000fc600078e02ba */
        /* <DEDUP_REMOVED lines=10> */
[----:B------:R1:W-:Y:S04]  /*18fa0*/  STL.64 [R1+0xb20], R186 ;  /* 0x000b20ba01007387 */ /* 0x0003e80000100a00 */
[----:B------:R-:W4:Y:S04]  /*18fb0*/  LDL.LU.64 R128, [R1+0xb8] ;  /* 0x0000b80001807983 */ /* 0x000f280000300a00 */
[----:B------:R-:W4:Y:S04]  /*18fc0*/  LDL.LU.64 R126, [R1+0x98] ;  /* 0x00009800017e7983 */ /* 0x000f280000300a00 */
[----:B------:R1:W-:Y:S04]  /*18fd0*/  STL.64 [R1+0xb40], R184 ;  /* 0x000b40b801007387 */ /* 0x0003e80000100a00 */
[----:B------:R-:W4:Y:S04]  /*18fe0*/  LDL.LU.64 R124, [R1+0x78] ;  /* 0x00007800017c7983 */ /* 0x000f280000300a00 */
[----:B------:R-:W4:Y:S04]  /*18ff0*/  LDL.LU.64 R122, [R1+0x58] ;  /* 0x00005800017a7983 */ /* 0x000f280000300a00 */
[----:B------:R1:W-:Y:S04]  /*19000*/  STL.64 [R1+0xb60], R168 ;  /* 0x000b60a801007387 */ /* 0x0003e80000100a00 */
[----:B------:R-:W4:Y:S04]  /*19010*/  LDL.LU.64 R120, [R1+0x38] ;  /* 0x0000380001787983 */ /* 0x000f280000300a00 */
[----:B------:R-:W4:Y:S01]  /*19020*/  LDL.LU.64 R118, [R1+0x18] ;  /* 0x0000180001767983 */ /* 0x000f220000300a00 */
[----:B---3--:R-:W-:-:S03]  /*19030*/  IMAD.WIDE R160, R2, 0x4, R160 ;  /* 0x0000000402a07825 */ /* 0x008fc600078e02a0 */
[----:B------:R-:W-:Y:S01]  /*19040*/  LDGSTS.E [R3+0x26900], desc[UR4][R188.64], P5 ;  /* 0x26900000bc037fae */ /* 0x000fe2000a921844 */
[----:B------:R-:W-:-:S04]  /*19050*/  IMAD.WIDE R158, R2, 0x4, R158 ;  /* 0x00000004029e7825 */ /* 0x000fc800078e029e */
[C---:B------:R-:W-:Y:S01]  /*19060*/  IMAD.WIDE R156, R2.reuse, 0x4, R156 ;  /* 0x00000004029c7825 */ /* 0x040fe200078e029c */
[----:B------:R3:W-:Y:S03]  /*19070*/  STL.64 [R1+0xb80], R160 ;  /* 0x000b80a001007387 */ /* 0x0007e60000100a00 */
[C---:B------:R-:W-:Y:S01]  /*19080*/  IMAD.WIDE R150, R2.reuse, 0x4, R150 ;  /* 0x0000000402967825 */ /* 0x040fe200078e0296 */
[----:B------:R3:W-:Y:S03]  /*19090*/  STL.64 [R1+0xba0], R158 ;  /* 0x000ba09e01007387 */ /* 0x0007e60000100a00 */
[C---:B------:R-:W-:Y:S01]  /*190a0*/  IMAD.WIDE R148, R2.reuse, 0x4, R148 ;  /* 0x0000000402947825 */ /* 0x040fe200078e0294 */
[----:B------:R3:W-:Y:S04]  /*190b0*/  STL.64 [R1+0xbc0], R156 ;  /* 0x000bc09c01007387 */ /* 0x0007e80000100a00 */
[----:B------:R-:W-:Y:S04]  /*190c0*/  STL.64 [R1+0xbe0], R150 ;  /* 0x000be09601007387 */ /* 0x000fe80000100a00 */
[----:B------:R3:W-:Y:S04]  /*190d0*/  STL.64 [R1+0xc00], R148 ;  /* 0x000c009401007387 */ /* 0x0007e80000100a00 */
        /* <DEDUP_REMOVED lines=8> */
[----:B--2---:R-:W-:-:S04]  /*19160*/  IMAD.WIDE R146, R2, 0x4, R146 ;  /* 0x0000000402927825 */ /* 0x004fc800078e0292 */
[C---:B----4-:R-:W-:Y:S01]  /*19170*/  IMAD.WIDE R144, R2.reuse, 0x4, R144 ;  /* 0x0000000402907825 */ /* 0x050fe200078e0290 */
[----:B------:R-:W-:Y:S03]  /*19180*/  STL.64 [R1+0xc20], R146 ;  /* 0x000c209201007387 */ /* 0x000fe60000100a00 */
[C---:B------:R-:W-:Y:S01]  /*19190*/  IMAD.WIDE R142, R2.reuse, 0x4, R142 ;  /* 0x00000004028e7825 */ /* 0x040fe200078e028e */
[----:B------:R2:W-:Y:S03]  /*191a0*/  STL.64 [R1+0xc40], R144 ;  /* 0x000c409001007387 */ /* 0x0005e60000100a00 */
        /* <DEDUP_REMOVED lines=9> */
[----:B------:R-:W-:Y:S03]  /*19240*/  STL.64 [R1+0xcd0], R134 ;  /* 0x000cd08601007387 */ /* 0x000fe60000100a00 */
        /* <DEDUP_REMOVED lines=13> */
[----:B------:R-:W-:Y:S04]  /*19320*/  STL.64 [R1+0xdb0], R120 ;  /* 0x000db07801007387 */ /* 0x000fe80000100a00 */
[----:B------:R-:W-:Y:S04]  /*19330*/  STL.64 [R1+0xdd0], R118 ;  /* 0x000dd07601007387 */ /* 0x000fe80000100a00 */
[----:B------:R4:W-:Y:S04]  /*19340*/  STL.64 [R1+0xdf0], R60 ;  /* 0x000df03c01007387 */ /* 0x0009e80000100a00 */
        /* <DEDUP_REMOVED lines=10> */
[----:B-1----:R-:W4:Y:S04]  /*193f0*/  LDL.LU.64 R112, [R1+0x18b0] ;  /* 0x0018b00001707983 */ /* 0x002f280000300a00 */
[----:B------:R1:W-:Y:S04]  /*19400*/  STL.64 [R1+0xee8], R38 ;  /* 0x000ee82601007387 */ /* 0x0003e80000100a00 */
[----:B------:R-:W4:Y:S04]  /*19410*/  LDL.LU.64 R110, [R1+0x18a8] ;  /* 0x0018a800016e7983 */ /* 0x000f280000300a00 */
[----:B------:R1:W-:Y:S04]  /*19420*/  STL.64 [R1+0xef8], R36 ;  /* 0x000ef82401007387 */ /* 0x0003e80000100a00 */
[----:B------:R-:W4:Y:S04]  /*19430*/  LDL.LU.64 R108, [R1+0x18a0] ;  /* 0x0018a000016c7983 */ /* 0x000f280000300a00 */
[----:B------:R1:W-:Y:S04]  /*19440*/  STL.64 [R1+0xf08], R34 ;  /* 0x000f082201007387 */ /* 0x0003e80000100a00 */
[----:B------:R-:W4:Y:S04]  /*19450*/  LDL.LU.64 R106, [R1+0x1898] ;  /* 0x00189800016a7983 */ /* 0x000f280000300a00 */
        /* <DEDUP_REMOVED lines=15> */
[----:B---3--:R-:W3:Y:S04]  /*19550*/  LDL.LU.64 R160, [R1+0x578] ;  /* 0x0005780001a07983 */ /* 0x008ee80000300a00 */
[----:B------:R-:W3:Y:S04]  /*19560*/  LDL.LU.64 R158, [R1+0x558] ;  /* 0x00055800019e7983 */ /* 0x000ee80000300a00 */
[----:B------:R-:W3:Y:S04]  /*19570*/  LDL.LU.64 R156, [R1+0x538] ;  /* 0x00053800019c7983 */ /* 0x000ee80000300a00 */
[----:B------:R-:W-:Y:S04]  /*19580*/  LDGSTS.E [R3+0x30d00], desc[UR4][R146.64], P5 ;  /* 0x30d0000092037fae */ /* 0x000fe8000a921844 */
[----:B------:R-:W-:Y:S04]  /*19590*/  LDGSTS.E [R3+0x31100], desc[UR4][R144.64], P5 ;  /* 0x3110000090037fae */ /* 0x000fe8000a921844 */
[----:B------:R-:W3:Y:S04]  /*195a0*/  LDL.LU.64 R148, [R1+0x518] ;  /* 0x0005180001947983 */ /* 0x000ee80000300a00 */
[----:B------:R-:W-:Y:S04]  /*195b0*/  LDGSTS.E [R3+0x31500], desc[UR4][R142.64], P5 ;  /* 0x315000008e037fae */ /* 0x000fe8000a921844 */
[----:B--2---:R-:W2:Y:S04]  /*195c0*/  LDL.LU.64 R144, [R1+0x4f8] ;  /* 0x0004f80001907983 */ /* 0x004ea80000300a00 */
        /* <DEDUP_REMOVED lines=26> */
[----:B------:R1:W-:Y:S01]  /*19770*/  LDGSTS.E [R3+0x37d00], desc[UR4][R34.64], P5 ;  /* 0x37d0000022037fae */ /* 0x0003e2000a921844 */
[----:B----4-:R-:W-:-:S04]  /*19780*/  IMAD.WIDE R250, R2, 0x4, R196 ;  /* 0x0000000402fa7825 */ /* 0x010fc800078e02c4 */
[C---:B------:R-:W-:Y:S01]  /*19790*/  IMAD.WIDE R246, R2.reuse, 0x4, R194 ;  /* 0x0000000402f67825 */ /* 0x040fe200078e02c2 */
[----:B------:R-:W-:Y:S03]  /*197a0*/  LDGSTS.E [R4+0x20200], desc[UR4][R250.64], P5 ;  /* 0x20200000fa047fae */ /* 0x000fe6000a921844 */
[C---:B------:R-:W-:Y:S01]  /*197b0*/  IMAD.WIDE R230, R2.reuse, 0x4, R188 ;  /* 0x0000000402e67825 */ /* 0x040fe200078e02bc */
[----:B------:R-:W4:Y:S04]  /*197c0*/  LDL.LU.64 R194, [R1+0x4b8] ;  /* 0x0004b80001c27983 */ /* 0x000f280000300a00 */
[----:B------:R-:W4:Y:S01]  /*197d0*/  LDL.LU.64 R188, [R1+0x498] ;  /* 0x0004980001bc7983 */ /* 0x000f220000300a00 */
[----:B------:R-:W-:-:S03]  /*197e0*/  IMAD.WIDE R228, R2, 0x4, R186 ;  /* 0x0000000402e47825 */ /* 0x000fc600078e02ba */
[----:B------:R-:W-:Y:S04]  /*197f0*/  STL.64 [R1+0x650], R250 ;  /* 0x000650fa01007387 */ /* 0x000fe80000100a00 */
[----:B------:R-:W4:Y:S01]  /*19800*/  LDL.LU.64 R186, [R1+0x478] ;  /* 0x0004780001ba7983 */ /* 0x000f220000300a00 */
[----:B------:R-:W-:-:S03]  /*19810*/  IMAD.WIDE R226, R2, 0x4, R184 ;  /* 0x0000000402e27825 */ /* 0x000fc600078e02b8 */
[----:B------:R-:W-:Y:S01]  /*19820*/  STL.64 [R1+0x670], R246 ;  /* 0x000670f601007387 */ /* 0x000fe20000100a00 */
[----:B------:R-:W-:-:S03]  /*19830*/  IMAD.WIDE R216, R2, 0x4, R168 ;  /* 0x0000000402d87825 */ /* 0x000fc600078e02a8 */
[----:B------:R-:W4:Y:S01]  /*19840*/  LDL.LU.64 R184, [R1+0x458] ;  /* 0x0004580001b87983 */ /* 0x000f220000300a00 */
[----:B---3--:R-:W-:-:S03]  /*19850*/  IMAD.WIDE R214, R2, 0x4, R160 ;  /* 0x0000000402d67825 */ /* 0x008fc600078e02a0 */
[----:B------:R-:W-:Y:S01]  /*19860*/  STL.64 [R1+0x690], R230 ;  /* 0x000690e601007387 */ /* 0x000fe20000100a00 */
[----:B------:R-:W-:-:S03]  /*19870*/  IMAD.WIDE R212, R2, 0x4, R158 ;  /* 0x0000000402d47825 */ /* 0x000fc600078e029e */
[----:B------:R-:W3:Y:S01]  /*19880*/  LDL.LU.64 R168, [R1+0x438] ;  /* 0x0004380001a87983 */ /* 0x000ee20000300a00 */
[----:B------:R-:W-:-:S03]  /*19890*/  IMAD.WIDE R210, R2, 0x4, R156 ;  /* 0x0000000402d27825 */ /* 0x000fc600078e029c */
[----:B------:R-:W3:Y:S04]  /*198a0*/  LDL.LU.64 R160, [R1+0x418] ;  /* 0x0004180001a07983 */ /* 0x000ee80000300a00 */
[----:B------:R-:W-:Y:S04]  /*198b0*/  STL.64 [R1+0x6b0], R228 ;  /* 0x0006b0e401007387 */ /* 0x000fe80000100a00 */
[----:B------:R-:W3:Y:S04]  /*198c0*/  LDL.LU.64 R158, [R1+0x3f0] ;  /* 0x0003f000019e7983 */ /* 0x000ee80000300a00 */
[----:B------:R-:W-:Y:S01]  /*198d0*/  STL.64 [R1+0x6d0], R226 ;  /* 0x0006d0e201007387 */ /* 0x000fe20000100a00 */
[----:B------:R-:W-:-:S03]  /*198e0*/  IMAD.WIDE R206, R2, 0x4, R148 ;  /* 0x0000000402ce7825 */ /* 0x000fc600078e0294 */
[----:B------:R-:W3:Y:S04]  /*198f0*/  LDL.LU.64 R156, [R1+0x3d0] ;  /* 0x0003d000019c7983 */ /* 0x000ee80000300a00 */
[----:B------:R-:W-:Y:S01]  /*19900*/  STL.64 [R1+0x6f0], R216 ;  /* 0x0006f0d801007387 */ /* 0x000fe20000100a00 */
[----:B--2---:R-:W-:-:S03]  /*19910*/  IMAD.WIDE R196, R2, 0x4, R146 ;  /* 0x0000000402c47825 */ /* 0x004fc600078e0292 */
[----:B------:R-:W2:Y:S04]  /*19920*/  LDL.LU.64 R150, [R1+0x3b0] ;  /* 0x0003b00001967983 */ /* 0x000ea80000300a00 */
[----:B------:R-:W-:Y:S04]  /*19930*/  STL.64 [R1+0x710], R214 ;  /* 0x000710d601007387 */ /* 0x000fe80000100a00 */
[----:B------:R-:W2:Y:S01]  /*19940*/  LDL.LU.64 R148, [R1+0x390] ;  /* 0x0003900001947983 */ /* 0x000ea20000300a00 */
[----:B------:R-:W-:-:S03]  /*19950*/  IMAD.WIDE R198, R2, 0x4, R144 ;  /* 0x0000000402c67825 */ /* 0x000fc600078e0290 */
[----:B------:R-:W-:Y:S04]  /*19960*/  STL.64 [R1+0x730], R212 ;  /* 0x000730d401007387 */ /* 0x000fe80000100a00 */
[----:B------:R-:W2:Y:S04]  /*19970*/  LDL.LU.64 R146, [R1+0x370] ;  /* 0x0003700001927983 */ /* 0x000ea80000300a00 */
[----:B------:R-:W2:Y:S04]  /*19980*/  LDL.LU.64 R144, [R1+0x350] ;  /* 0x0003500001907983 */ /* 0x000ea80000300a00 */
[----:B------:R-:W-:Y:S04]  /*19990*/  STL.64 [R1+0x750], R210 ;  /* 0x000750d201007387 */ /* 0x000fe80000100a00 */
[----:B------:R-:W2:Y:S04]  /*199a0*/  LDL.LU.64 R142, [R1+0x330] ;  /* 0x00033000018e7983 */ /* 0x000ea80000300a00 */
[----:B------:R-:W-:Y:S04]  /*199b0*/  STL.64 [R1+0x770], R206 ;  /* 0x000770ce01007387 */ /* 0x000fe80000100a00 */
[----:B------:R-:W2:Y:S04]  /*199c0*/  LDL.LU.64 R140, [R1+0x310] ;  /* 0x00031000018c7983 */ /* 0x000ea80000300a00 */
[----:B------:R-:W-:Y:S04]  /*199d0*/  STL.64 [R1+0x790], R198 ;  /* 0x000790c601007387 */ /* 0x000fe80000100a00 */
[----:B------:R-:W2:Y:S04]  /*199e0*/  LDL.LU.64 R138, [R1+0x2f0] ;  /* 0x0002f000018a7983 */ /* 0x000ea80000300a00 */
[----:B------:R2:W-:Y:S04]  /*199f0*/  STL.64 [R1+0x7b0], R196 ;  /* 0x0007b0c401007387 */ /* 0x0005e80000100a00 */
[----:B------:R-:W2:Y:S01]  /*19a00*/  LDL.LU.64 R136, [R1+0x2d0] ;  /* 0x0002d00001887983 */ /* 0x000ea20000300a00 */
[----:B-1----:R-:W-:-:S03]  /*19a10*/  IMAD.WIDE R60, R2, 0x4, R88 ;  /* 0x00000004023c7825 */ /* 0x002fc600078e0258 */
        /* <DEDUP_REMOVED lines=10> */
[----:B------:R-:W-:Y:S01]  /*19ac0*/  LDGSTS.E [R4+0x22e00], desc[UR4][R196.64], P5 ;  /* 0x22e00000c4047fae */ /* 0x000fe2000a921844 */
[----:B----4-:R-:W-:-:S04]  /*19ad0*/  IMAD.WIDE R194, R2, 0x4, R194 ;  /* 0x0000000402c27825 */ /* 0x010fc800078e02c2 */
[C---:B------:R-:W-:Y:S01]  /*19ae0*/  IMAD.WIDE R188, R2.reuse, 0x4, R188 ;  /* 0x0000000402bc7825 */ /* 0x040fe200078e02bc */
[----:B------:R-:W-:Y:S04]  /*19af0*/  STL.64 [R1+0x7d0], R194 ;  /* 0x0007d0c201007387 */ /* 0x000fe80000100a00 */
[----:B------:R4:W-:Y:S01]  /*19b00*/  STL.64 [R1+0x7f0], R188 ;  /* 0x0007f0bc01007387 */ /* 0x0009e20000100a00 */
[----:B------:R-:W-:-:S03]  /*19b10*/  IMAD.WIDE R186, R2, 0x4, R186 ;  /* 0x0000000402ba7825 */ /* 0x000fc600078e02ba */
[----:B------:R-:W4:Y:S04]  /*19b20*/  LDL.LU.64 R134, [R1+0x2b0] ;  /* 0x0002b00001867983 */ /* 0x000f280000300a00 */
[----:B------:R-:W-:Y:S04]  /*19b30*/  STL.64 [R1+0x810], R186 ;  /* 0x000810ba01007387 */ /* 0x000fe80000100a00 */
[----:B------:R-:W4:Y:S01]  /*19b40*/  LDL.LU.64 R132, [R1+0x290] ;  /* 0x0002900001847983 */ /* 0x000f220000300a00 */
[----:B------:R-:W-:-:S03]  /*19b50*/  IMAD.WIDE R184, R2, 0x4, R184 ;  /* 0x0000000402b87825 */ /* 0x000fc600078e02b8 */
[----:B------:R-:W-:Y:S01]  /*19b60*/  LDGSTS.E [R4+0x23200], desc[UR4][R194.64], P5 ;  /* 0x23200000c2047fae */ /* 0x000fe2000a921844 */
[----:B---3--:R-:W-:-:S03]  /*19b70*/  IMAD.WIDE R168, R2, 0x4, R168 ;  /* 0x0000000402a87825 */ /* 0x008fc600078e02a8 */
[----:B------:R-:W-:Y:S01]  /*19b80*/  STL.64 [R1+0x830], R184 ;  /* 0x000830b801007387 */ /* 0x000fe20000100a00 */
[----:B------:R-:W-:-:S03]  /*19b90*/  IMAD.WIDE R160, R2, 0x4, R160 ;  /* 0x0000000402a07825 */ /* 0x000fc600078e02a0 */
[----:B------:R-:W-:Y:S04]  /*19ba0*/  STL.64 [R1+0x850], R168 ;  /* 0x000850a801007387 */ /* 0x000fe80000100a00 */
[----:B------:R-:W3:Y:S01]  /*19bb0*/  LDL.LU.64 R130, [R1+0x270] ;  /* 0x0002700001827983 */ /* 0x000ee20000300a00 */
[----:B------:R-:W-:-:S03]  /*19bc0*/  IMAD.WIDE R158, R2, 0x4, R158 ;  /* 0x00000004029e7825 */ /* 0x000fc600078e029e */
[----:B------:R-:W-:Y:S04]  /*19bd0*/  STL.64 [R1+0x870], R160 ;  /* 0x000870a001007387 */ /* 0x000fe80000100a00 */
[----:B------:R-:W3:Y:S01]  /*19be0*/  LDL.LU.64 R128, [R1+0x250] ;  /* 0x0002500001807983 */ /* 0x000ee20000300a00 */
[----:B------:R-:W-:-:S03]  /*19bf0*/  IMAD.WIDE R156, R2, 0x4, R156 ;  /* 0x00000004029c7825 */ /* 0x000fc600078e029c */
[----:B------:R-:W-:Y:S04]  /*19c00*/  STL.64 [R1+0x890], R158 ;  /* 0x0008909e01007387 */ /* 0x000fe80000100a00 */
[----:B------:R-:W-:Y:S01]  /*19c10*/  STL.64 [R1+0x8d0], R156 ;  /* 0x0008d09c01007387 */ /* 0x000fe20000100a00 */
[----:B--2---:R-:W-:-:S03]  /*19c20*/  IMAD.WIDE R150, R2, 0x4, R150 ;  /* 0x0000000402967825 */ /* 0x004fc600078e0296 */
[----:B------:R-:W2:Y:S04]  /*19c30*/  LDL.LU.64 R126, [R1+0x230] ;  /* 0x00023000017e7983 */ /* 0x000ea80000300a00 */
[----:B------:R-:W-:Y:S01]  /*19c40*/  STL.64 [R1+0x910], R150 ;  /* 0x0009109601007387 */ /* 0x000fe20000100a00 */
[----:B------:R-:W-:-:S03]  /*19c50*/  IMAD.WIDE R148, R2, 0x4, R148 ;  /* 0x0000000402947825 */ /* 0x000fc600078e0294 */
[----:B------:R-:W2:Y:S01]  /*19c60*/  LDL.LU.64 R124, [R1+0x210] ;  /* 0x00021000017c7983 */ /* 0x000ea20000300a00 */
[----:B------:R-:W-:-:S03]  /*19c70*/  IMAD.WIDE R146, R2, 0x4, R146 ;  /* 0x0000000402927825 */ /* 0x000fc600078e0292 */
[----:B------:R1:W-:Y:S01]  /*19c80*/  STL.64 [R1+0x930], R148 ;  /* 0x0009309401007387 */ /* 0x0003e20000100a00 */
[----:B------:R-:W-:-:S03]  /*19c90*/  IMAD.WIDE R144, R2, 0x4, R144 ;  /* 0x0000000402907825 */ /* 0x000fc600078e0290 */
[----:B------:R-:W-:Y:S04]  /*19ca0*/  STL.64 [R1+0x950], R146 ;  /* 0x0009509201007387 */ /* 0x000fe80000100a00 */
[----:B------:R-:W2:Y:S01]  /*19cb0*/  LDL.LU.64 R122, [R1+0x1f0] ;  /* 0x0001f000017a7983 */ /* 0x000ea20000300a00 */
[----:B------:R-:W-:-:S03]  /*19cc0*/  IMAD.WIDE R142, R2, 0x4, R142 ;  /* 0x00000004028e7825 */ /* 0x000fc600078e028e */
[----:B------:R-:W2:Y:S04]  /*19cd0*/  LDL.LU.64 R120, [R1+0x1d0] ;  /* 0x0001d00001787983 */ /* 0x000ea80000300a00 */
[----:B------:R1:W-:Y:S01]  /*19ce0*/  STL.64 [R1+0x970], R144 ;  /* 0x0009709001007387 */ /* 0x0003e20000100a00 */
[----:B------:R-:W-:-:S03]  /*19cf0*/  IMAD.WIDE R140, R2, 0x4, R140 ;  /* 0x00000004028c7825 */ /* 0x000fc600078e028c */
[----:B------:R-:W2:Y:S04]  /*19d00*/  LDL.LU.64 R118, [R1+0x1b0] ;  /* 0x0001b00001767983 */ /* 0x000ea80000300a00 */
[----:B------:R-:W2:Y:S01]  /*19d10*/  LDL.LU.64 R58, [R1+0x190] ;  /* 0x00019000013a7983 */ /* 0x000ea20000300a00 */
[----:B------:R-:W-:-:S03]  /*19d20*/  IMAD.WIDE R138, R2, 0x4, R138 ;  /* 0x00000004028a7825 */ /* 0x000fc600078e028a */
[----:B------:R1:W-:Y:S04]  /*19d30*/  STL.64 [R1+0x990], R142 ;  /* 0x0009908e01007387 */ /* 0x0003e80000100a00 */
[----:B------:R-:W2:Y:S04]  /*19d40*/  LDL.LU.64 R56, [R1+0x170] ;  /* 0x0001700001387983 */ /* 0x000ea80000300a00 */
[----:B------:R-:W2:Y:S01]  /*19d50*/  LDL.LU.64 R54, [R1+0x150] ;  /* 0x0001500001367983 */ /* 0x000ea20000300a00 */
[----:B------:R-:W-:-:S03]  /*19d60*/  IMAD.WIDE R136, R2, 0x4, R136 ;  /* 0x0000000402887825 */ /* 0x000fc600078e0288 */
[----:B------:R-:W-:Y:S04]  /*19d70*/  STL.64 [R1+0x9b0], R140 ;  /* 0x0009b08c01007387 */ /* 0x000fe80000100a00 */
[----:B------:R-:W2:Y:S04]  /*19d80*/  LDL.LU.64 R52, [R1+0x130] ;  /* 0x0001300001347983 */ /* 0x000ea80000300a00 */
[----:B------:R-:W2:Y:S04]  /*19d90*/  LDL.LU.64 R50, [R1+0x110] ;  /* 0x0001100001327983 */ /* 0x000ea80000300a00 */
[----:B------:R1:W-:Y:S04]  /*19da0*/  STL.64 [R1+0x9d0], R138 ;  /* 0x0009d08a01007387 */ /* 0x0003e80000100a00 */
[----:B------:R-:W2:Y:S04]  /*19db0*/  LDL.LU.64 R48, [R1+0xf0] ;  /* 0x0000f00001307983 */ /* 0x000ea80000300a00 */
[----:B------:R-:W2:Y:S04]  /*19dc0*/  LDL.LU.64 R46, [R1+0xd0] ;  /* 0x0000d000012e7983 */ /* 0x000ea80000300a00 */
[----:B------:R1:W-:Y:S04]  /*19dd0*/  STL.64 [R1+0x9f0], R136 ;  /* 0x0009f08801007387 */ /* 0x0003e80000100a00 */
[----:B------:R-:W2:Y:S04]  /*19de0*/  LDL.LU.64 R44, [R1+0xb0] ;  /* 0x0000b000012c7983 */ /* 0x000ea80000300a00 */
[----:B------:R-:W2:Y:S04]  /*19df0*/  LDL.LU.64 R42, [R1+0x90] ;  /* 0x00009000012a7983 */ /* 0x000ea80000300a00 */
[----:B------:R-:W-:Y:S04]  /*19e00*/  LDGSTS.E [R4+0x23600], desc[UR4][R188.64], P5 ;  /* 0x23600000bc047fae */ /* 0x000fe8000a921844 */
[----:B------:R1:W-:Y:S04]  /*19e10*/  LDGSTS.E [R4+0x23a00], desc[UR4][R186.64], P5 ;  /* 0x23a00000ba047fae */ /* 0x0003e8000a921844 */
        /* <DEDUP_REMOVED lines=13> */
[----:B----4-:R-:W-:-:S05]  /*19ef0*/  IMAD.WIDE R134, R2, 0x4, R134 ;  /* 0x0000000402867825 */ /* 0x010fca00078e0286 */
[----:B------:R-:W-:Y:S01]  /*19f00*/  STL.64 [R1+0xa10], R134 ;  /* 0x000a108601007387 */ /* 0x000fe20000100a00 */
[----:B------:R-:W-:-:S03]  /*19f10*/  IMAD.WIDE R132, R2, 0x4, R132 ;  /* 0x0000000402847825 */ /* 0x000fc600078e0284 */
[----:B------:R-:W4:Y:S04]  /*19f20*/  LDL.LU.64 R40, [R1+0x70] ;  /* 0x0000700001287983 */ /* 0x000f280000300a00 */
[----:B------:R-:W4:Y:S04]  /*19f30*/  LDL.LU.64 R38, [R1+0x50] ;  /* 0x0000500001267983 */ /* 0x000f280000300a00 */
[----:B------:R-:W-:Y:S04]  /*19f40*/  STL.64 [R1+0xa30], R132 ;  /* 0x000a308401007387 */ /* 0x000fe80000100a00 */
[----:B------:R-:W4:Y:S04]  /*19f50*/  LDL.LU.64 R36, [R1+0x30] ;  /* 0x0000300001247983 */ /* 0x000f280000300a00 */
[----:B------:R-:W4:Y:S01]  /*19f60*/  LDL.LU.64 R34, [R1+0x10] ;  /* 0x0000100001227983 */ /* 0x000f220000300a00 */
[----:B---3--:R-:W-:-:S03]  /*19f70*/  IMAD.WIDE R130, R2, 0x4, R130 ;  /* 0x0000000402827825 */ /* 0x008fc600078e0282 */
[----:B------:R-:W-:Y:S01]  /*19f80*/  LDGSTS.E [R4+0x27200], desc[UR4][R134.64], P5 ;  /* 0x2720000086047fae */ /* 0x000fe2000a921844 */
[----:B------:R-:W-:-:S03]  /*19f90*/  IMAD.WIDE R128, R2, 0x4, R128 ;  /* 0x0000000402807825 */ /* 0x000fc600078e0280 */
[----:B------:R-:W-:Y:S04]  /*19fa0*/  STL.64 [R1+0xa50], R130 ;  /* 0x000a508201007387 */ /* 0x000fe80000100a00 */
[----:B------:R-:W-:Y:S04]  /*19fb0*/  STL.64 [R1+0xa70], R128 ;  /* 0x000a708001007387 */ /* 0x000fe80000100a00 */
[----:B------:R-:W-:Y:S01]  /*19fc0*/  LDGSTS.E [R4+0x27600], desc[UR4][R132.64], P5 ;  /* 0x2760000084047fae */ /* 0x000fe2000a921844 */
[----:B--2---:R-:W-:-:S03]  /*19fd0*/  IMAD.WIDE R126, R2, 0x4, R126 ;  /* 0x00000004027e7825 */ /* 0x004fc600078e027e */
[----:B------:R-:W-:Y:S01]  /*19fe0*/  LDGSTS.E [R4+0x27a00], desc[UR4][R130.64], P5 ;  /* 0x27a0000082047fae */ /* 0x000fe2000a921844 */
[----:B------:R-:W-:-:S03]  /*19ff0*/  IMAD.WIDE R124, R2, 0x4, R124 ;  /* 0x00000004027c7825 */ /* 0x000fc600078e027c */
[----:B------:R-:W-:Y:S04]  /*1a000*/  STL.64 [R1+0xa90], R126 ;  /* 0x000a907e01007387 */ /* 0x000fe80000100a00 */
[----:B------:R-:W-:Y:S04]  /*1a010*/  STL.64 [R1+0xab0], R124 ;  /* 0x000ab07c01007387 */ /* 0x000fe80000100a00 */
[----:B------:R-:W-:Y:S04]  /*1a020*/  LDGSTS.E [R4+0x27e00], desc[UR4][R128.64], P5 ;  /* 0x27e0000080047fae */ /* 0x000fe8000a921844 */
[----:B------:R-:W-:Y:S01]  /*1a030*/  LDGSTS.E [R4+0x30200], desc[UR4][R126.64], P5 ;  /* 0x302000007e047fae */ /* 0x000fe2000a921844 */
[----:B------:R-:W-:-:S03]  /*1a040*/  IMAD.WIDE R122, R2, 0x4, R122 ;  /* 0x00000004027a7825 */ /* 0x000fc600078e027a */
[----:B------:R-:W-:Y:S01]  /*1a050*/  LDGSTS.E [R4+0x30600], desc[UR4][R124.64], P5 ;  /* 0x306000007c047fae */ /* 0x000fe2000a921844 */
[----:B------:R-:W-:-:S03]  /*1a060*/  IMAD.WIDE R120, R2, 0x4, R120 ;  /* 0x0000000402787825 */ /* 0x000fc600078e0278 */
        /* <DEDUP_REMOVED lines=38> */
[----:B------:R-:W-:Y:S04]  /*1a2d0*/  LDGSTS.E [R4+0x32600], desc[UR4][R78.64], P5 ;  /* 0x326000004e047fae */ /* 0x000fe8000a921844 */
[----:B------:R-:W-:Y:S04]  /*1a2e0*/  LDGSTS.E [R4+0x32a00], desc[UR4][R76.64], P5 ;  /* 0x32a000004c047fae */ /* 0x000fe8000a921844 */
[----:B------:R-:W-:Y:S04]  /*1a2f0*/  LDGSTS.E [R4+0x32e00], desc[UR4][R74.64], P5 ;  /* 0x32e000004a047fae */ /* 0x000fe8000a921844 */
[----:B------:R-:W-:Y:S04]  /*1a300*/  LDGSTS.E [R4+0x33200], desc[UR4][R72.64], P5 ;  /* 0x3320000048047fae */ /* 0x000fe8000a921844 */
[----:B------:R-:W-:Y:S01]  /*1a310*/  LDGSTS.E [R4+0x33600], desc[UR4][R70.64], P5 ;  /* 0x3360000046047fae */ /* 0x000fe2000a921844 */
[----:B----4-:R-:W-:-:S04]  /*1a320*/  IMAD.WIDE R68, R2, 0x4, R40 ;  /* 0x0000000402447825 */ /* 0x010fc800078e0228 */
[C---:B------:R-:W-:Y:S01]  /*1a330*/  IMAD.WIDE R66, R2.reuse, 0x4, R38 ;  /* 0x0000000402427825 */ /* 0x040fe200078e0226 */
[----:B------:R-:W-:Y:S03]  /*1a340*/  STL.64 [R1+0xc50], R68 ;  /* 0x000c504401007387 */ /* 0x000fe60000100a00 */
[C---:B------:R-:W-:Y:S01]  /*1a350*/  IMAD.WIDE R64, R2.reuse, 0x4, R36 ;  /* 0x0000000402407825 */ /* 0x040fe200078e0224 */
[----:B------:R-:W-:Y:S03]  /*1a360*/  STL.64 [R1+0xc70], R66 ;  /* 0x000c704201007387 */ /* 0x000fe60000100a00 */
[C---:B------:R-:W-:Y:S01]  /*1a370*/  IMAD.WIDE R62, R2.reuse, 0x4, R34 ;  /* 0x00000004023e7825 */ /* 0x040fe200078e0222 */
[----:B------:R-:W-:Y:S04]  /*1a380*/  STL.64 [R1+0xc90], R64 ;  /* 0x000c904001007387 */ /* 0x000fe80000100a00 */
[----:B------:R-:W-:Y:S04]  /*1a390*/  STL.64 [R1+0xca8], R62 ;  /* 0x000ca83e01007387 */ /* 0x000fe80000100a00 */
        /* <DEDUP_REMOVED lines=17> */
[----:B------:R2:W-:Y:S04]  /*1a4b0*/  STL.64 [R1+0xe70], R34 ;  /* 0x000e702201007387 */ /* 0x0005e80000100a00 */
[----:B------:R-:W3:Y:S04]  /*1a4c0*/  LDL.LU.64 R196, [R1+0x630] ;  /* 0x0006300001c47983 */ /* 0x000ee80000300a00 */
[----:B------:R-:W4:Y:S04]  /*1a4d0*/  LDL.LU.64 R188, [R1+0x610] ;  /* 0x0006100001bc7983 */ /* 0x000f280000300a00 */
[----:B-1----:R-:W2:Y:S04]  /*1a4e0*/  LDL.LU.64 R148, [R1+0x5f0] ;  /* 0x0005f00001947983 */ /* 0x002ea80000300a00 */
        /* <DEDUP_REMOVED lines=28> */
[----:B---3--:R-:W-:-:S05]  /*1a6b0*/  IMAD.WIDE R96, R2, 0x4, R196 ;  /* 0x0000000402607825 */ /* 0x008fca00078e02c4 */
[----:B------:R-:W-:Y:S01]  /*1a6c0*/  STL.64 [R1+0x658], R96 ;  /* 0x0006586001007387 */ /* 0x000fe20000100a00 */
[----:B--2---:R-:W-:-:S03]  /*1a6d0*/  IMAD.WIDE R94, R2, 0x4, R148 ;  /* 0x00000004025e7825 */ /* 0x004fc600078e0294 */
[----:B------:R-:W2:Y:S04]  /*1a6e0*/  LDL.LU.64 R198, [R1+0x490] ;  /* 0x0004900001c67983 */ /* 0x000ea80000300a00 */
[----:B------:R-:W1:Y:S01]  /*1a6f0*/  LDL.LU.64 R142, [R1+0x470] ;  /* 0x00047000018e7983 */ /* 0x000e620000300a00 */
[----:B----4-:R-:W-:-:S03]  /*1a700*/  IMAD.WIDE R92, R2, 0x4, R144 ;  /* 0x00000004025c7825 */ /* 0x010fc600078e0290 */
[----:B------:R-:W3:Y:S04]  /*1a710*/  LDL.LU.64 R216, [R1+0x450] ;  /* 0x0004500001d87983 */ /* 0x000ee80000300a00 */
[----:B------:R-:W-:Y:S01]  /*1a720*/  STL.64 [R1+0x698], R94 ;  /* 0x0006985e01007387 */ /* 0x000fe20000100a00 */
[----:B------:R-:W-:-:S03]  /*1a730*/  IMAD.WIDE R210, R2, 0x4, R184 ;  /* 0x0000000402d27825 */ /* 0x000fc600078e02b8 */
[----:B------:R-:W4:Y:S04]  /*1a740*/  LDL.LU.64 R214, [R1+0x430] ;  /* 0x0004300001d67983 */ /* 0x000f280000300a00 */
[----:B------:R-:W-:Y:S01]  /*1a750*/  STL.64 [R1+0x6d8], R92 ;  /* 0x0006d85c01007387 */ /* 0x000fe20000100a00 */
[----:B------:R-:W-:-:S03]  /*1a760*/  IMAD.WIDE R250, R2, 0x4, R194 ;  /* 0x0000000402fa7825 */ /* 0x000fc600078e02c2 */
[----:B------:R-:W2:Y:S04]  /*1a770*/  LDL.LU.64 R184, [R1+0x410] ;  /* 0x0004100001b87983 */ /* 0x000ea80000300a00 */
[----:B------:R-:W2:Y:S01]  /*1a780*/  LDL.LU.64 R150, [R1+0x3e8] ;  /* 0x0003e80001967983 */ /* 0x000ea20000300a00 */
[----:B------:R-:W-:-:S03]  /*1a790*/  IMAD.WIDE R228, R2, 0x4, R146 ;  /* 0x0000000402e47825 */ /* 0x000fc600078e0292 */
[----:B------:R-:W2:Y:S04]  /*1a7a0*/  LDL.LU.64 R194, [R1+0x3c8] ;  /* 0x0003c80001c27983 */ /* 0x000ea80000300a00 */
[----:B------:R-:W2:Y:S04]  /*1a7b0*/  LDL.LU.64 R148, [R1+0x3a8] ;  /* 0x0003a80001947983 */ /* 0x000ea80000300a00 */
[----:B------:R-:W2:Y:S04]  /*1a7c0*/  LDL.LU.64 R196, [R1+0x388] ;  /* 0x0003880001c47983 */ /* 0x000ea80000300a00 */
[----:B------:R-:W2:Y:S04]  /*1a7d0*/  LDL.LU.64 R144, [R1+0x368] ;  /* 0x0003680001907983 */ /* 0x000ea80000300a00 */
[----:B------:R-:W2:Y:S01]  /*1a7e0*/  LDL.LU.64 R146, [R1+0x348] ;  /* 0x0003480001927983 */ /* 0x000ea20000300a00 */
[----:B------:R-:W-:-:S03]  /*1a7f0*/  IMAD.WIDE R98, R2, 0x4, R186 ;  /* 0x0000000402627825 */ /* 0x000fc600078e02ba */
[----:B------:R-:W-:Y:S01]  /*1a800*/  LDGSTS.E [R7+0x20300], desc[UR4][R96.64], P5 ;  /* 0x2030000060077fae */ /* 0x000fe2000a921844 */
[----:B------:R-:W-:-:S03]  /*1a810*/  IMAD.WIDE R186, R2, 0x4, R156 ;  /* 0x0000000402ba7825 */ /* 0x000fc600078e029c */
[----:B------:R-:W2:Y:S01]  /*1a820*/  LDL.LU.64 R156, [R1+0x328] ;  /* 0x00032800019c7983 */ /* 0x000ea20000300a00 */
[----:B------:R-:W-:-:S03]  /*1a830*/  IMAD.WIDE R226, R2, 0x4, R212 ;  /* 0x0000000402e27825 */ /* 0x000fc600078e02d4 */
[----:B------:R-:W2:Y:S04]  /*1a840*/  LDL.LU.64 R212, [R1+0x308] ;  /* 0x0003080001d47983 */ /* 0x000ea80000300a00 */
[----:B------:R-:W2:Y:S04]  /*1a850*/  LDL.LU.64 R138, [R1+0x2e8] ;  /* 0x0002e800018a7983 */ /* 0x000ea80000300a00 */
[----:B------:R-:W2:Y:S04]  /*1a860*/  LDL.LU.64 R136, [R1+0x2c8] ;  /* 0x0002c80001887983 */ /* 0x000ea80000300a00 */
[----:B------:R-:W2:Y:S01]  /*1a870*/  LDL.LU.64 R140, [R1+0x2a8] ;  /* 0x0002a800018c7983 */ /* 0x000ea20000300a00 */
[----:B-1----:R-:W-:-:S03]  /*1a880*/  IMAD.WIDE R34, R2, 0x4, R142 ;  /* 0x0000000402227825 */ /* 0x002fc600078e028e */
[----:B------:R-:W2:Y:S01]  /*1a890*/  LDL.LU.64 R142, [R1+0x288] ;  /* 0x00028800018e7983 */ /* 0x000ea20000300a00 */
[----:B---3--:R-:W-:-:S04]  /*1a8a0*/  IMAD.WIDE R206, R2, 0x4, R216 ;  /* 0x0000000402ce7825 */ /* 0x008fc800078e02d8 */
[----:B----4-:R-:W-:-:S04]  /*1a8b0*/  IMAD.WIDE R246, R2, 0x4, R214 ;  /* 0x0000000402f67825 */ /* 0x010fc800078e02d6 */
[C---:B--2---:R-:W-:Y:S02]  /*1a8c0*/  IMAD.WIDE R230, R2.reuse, 0x4, R150 ;  /* 0x0000000402e67825 */ /* 0x044fe400078e0296 */
[----:B------:R-:W2:Y:S02]  /*1a8d0*/  LDL.LU.64 R150, [R1+0x268] ;  /* 0x0002680001967983 */ /* 0x000ea40000300a00 */
[C---:B------:R-:W-:Y:S02]  /*1a8e0*/  IMAD.WIDE R214, R2.reuse, 0x4, R148 ;  /* 0x0000000402d67825 */ /* 0x040fe400078e0294 */
[----:B------:R-:W3:Y:S02]  /*1a8f0*/  LDL.LU.64 R148, [R1+0x248] ;  /* 0x0002480001947983 */ /* 0x000ee40000300a00 */
[C---:B------:R-:W-:Y:S02]  /*1a900*/  IMAD.WIDE R216, R2.reuse, 0x4, R144 ;  /* 0x0000000402d87825 */ /* 0x040fe400078e0290 */
[----:B------:R-:W4:Y:S02]  /*1a910*/  LDL.LU.64 R144, [R1+0x228] ;  /* 0x0002280001907983 */ /* 0x000f240000300a00 */
[----:B------:R-:W-:-:S02]  /*1a920*/  IMAD.WIDE R100, R2, 0x4, R146 ;  /* 0x0000000402647825 */ /* 0x000fc400078e0292 */
[----:B------:R-:W4:Y:S04]  /*1a930*/  LDL.LU.64 R146, [R1+0x208] ;  /* 0x0002080001927983 */ /* 0x000f280000300a00 */
[----:B------:R-:W4:Y:S04]  /*1a940*/  LDL.LU.64 R126, [R1+0x1e8] ;  /* 0x0001e800017e7983 */ /* 0x000f280000300a00 */
[----:B------:R-:W4:Y:S04]  /*1a950*/  LDL.LU.64 R124, [R1+0x1c8] ;  /* 0x0001c800017c7983 */ /* 0x000f280000300a00 */
[----:B------:R-:W4:Y:S01]  /*1a960*/  LDL.LU.64 R122, [R1+0x1a8] ;  /* 0x0001a800017a7983 */ /* 0x000f220000300a00 */
[----:B------:R-:W-:-:S03]  /*1a970*/  IMAD.WIDE R90, R2, 0x4, R138 ;  /* 0x00000004025a7825 */ /* 0x000fc600078e028a */
[----:B------:R-:W4:Y:S01]  /*1a980*/  LDL.LU.64 R120, [R1+0x188] ;  /* 0x0001880001787983 */ /* 0x000f220000300a00 */
[----:B------:R-:W-:-:S03]  /*1a990*/  IMAD.WIDE R88, R2, 0x4, R136 ;  /* 0x0000000402587825 */ /* 0x000fc600078e0288 */
[----:B------:R-:W4:Y:S04]  /*1a9a0*/  LDL.LU.64 R118, [R1+0x168] ;  /* 0x0001680001767983 */ /* 0x000f280000300a00 */
[----:B------:R-:W4:Y:S01]  /*1a9b0*/  LDL.LU.64 R132, [R1+0x148] ;  /* 0x0001480001847983 */ /* 0x000f220000300a00 */
[----:B------:R-:W-:-:S03]  /*1a9c0*/  IMAD.WIDE R86, R2, 0x4, R140 ;  /* 0x0000000402567825 */ /* 0x000fc600078e028c */
[----:B------:R-:W-:Y:S04]  /*1a9d0*/  STL.64 [R1+0x998], R90 ;  /* 0x0009985a01007387 */ /* 0x000fe80000100a00 */
[----:B------:R-:W4:Y:S04]  /*1a9e0*/  LDL.LU.64 R130, [R1+0x128] ;  /* 0x0001280001827983 */ /* 0x000f280000300a00 */
[----:B------:R-:W4:Y:S04]  /*1a9f0*/  LDL.LU.64 R134, [R1+0x108] ;  /* 0x0001080001867983 */ /* 0x000f280000300a00 */
[----:B------:R-:W4:Y:S04]  /*1aa00*/  LDL.LU.64 R138, [R1+0xe8] ;  /* 0x0000e800018a7983 */ /* 0x000f280000300a00 */
[----:B------:R-:W4:Y:S04]  /*1aa10*/  LDL.LU.64 R136, [R1+0xc8] ;  /* 0x0000c80001887983 */ /* 0x000f280000300a00 */
[----:B------:R-:W-:Y:S04]  /*1aa20*/  STL.64 [R1+0x9b8], R88 ;  /* 0x0009b85801007387 */ /* 0x000fe80000100a00 */
[----:B------:R-:W4:Y:S01]  /*1aa30*/  LDL.LU.64 R140, [R1+0xa8] ;  /* 0x0000a800018c7983 */ /* 0x000f220000300a00 */
[----:B------:R-:W-:-:S03]  /*1aa40*/  IMAD.WIDE R84, R2, 0x4, R142 ;  /* 0x0000000402547825 */ /* 0x000fc600078e028e */
[----:B------:R-:W4:Y:S04]  /*1aa50*/  LDL.LU.64 R142, [R1+0x88] ;  /* 0x00008800018e7983 */ /* 0x000f280000300a00 */
[----:B------:R-:W-:Y:S01]  /*1aa60*/  STL.64 [R1+0x9d8], R86 ;  /* 0x0009d85601007387 */ /* 0x000fe20000100a00 */
[----:B--2---:R-:W-:-:S03]  /*1aa70*/  IMAD.WIDE R82, R2, 0x4, R150 ;  /* 0x0000000402527825 */ /* 0x004fc600078e0296 */
[----:B------:R-:W2:Y:S01]  /*1aa80*/  LDL.LU.64 R150, [R1+0x68] ;  /* 0x0000680001967983 */ /* 0x000ea20000300a00 */
[----:B---3--:R-:W-:-:S03]  /*1aa90*/  IMAD.WIDE R80, R2, 0x4, R148 ;  /* 0x0000000402507825 */ /* 0x008fc600078e0294 */
[----:B------:R-:W3:Y:S04]  /*1aaa0*/  LDL.LU.64 R148, [R1+0x48] ;  /* 0x0000480001947983 */ /* 0x000ee80000300a00 */
[----:B------:R-:W-:Y:S01]  /*1aab0*/  STL.64 [R1+0x9f8], R84 ;  /* 0x0009f85401007387 */ /* 0x000fe20000100a00 */
[----:B----4-:R-:W-:-:S03]  /*1aac0*/  IMAD.WIDE R78, R2, 0x4, R144 ;  /* 0x00000004024e7825 */ /* 0x010fc600078e0290 */
[----:B------:R-:W4:Y:S01]  /*1aad0*/  LDL.LU.64 R144, [R1+0x28] ;  /* 0x0000280001907983 */ /* 0x000f220000300a00 */
[----:B------:R-:W-:-:S03]  /*1aae0*/  IMAD.WIDE R76, R2, 0x4, R146 ;  /* 0x00000004024c7825 */ /* 0x000fc600078e0292 */
[----:B------:R-:W4:Y:S01]  /*1aaf0*/  LDL.LU.64 R146, [R1+0x8] ;  /* 0x0000080001927983 */ /* 0x000f220000300a00 */
        /* <DEDUP_REMOVED lines=28> */
[----:B------:R-:W-:-:S04]  /*1acc0*/  IMAD.WIDE R38, R2, 0x4, R22 ;  /* 0x0000000402267825 */ /* 0x000fc800078e0216 */
[----:B------:R-:W-:-:S04]  /*1acd0*/  IMAD.WIDE R32, R2, 0x4, R32 ;  /* 0x0000000402207825 */ /* 0x000fc800078e0220 */
[----:B------:R-:W-:Y:S02]  /*1ace0*/  IMAD.MOV.U32 R22, RZ, RZ, R34 ;  /* 0x000000ffff167224 */ /* 0x000fe400078e0022 */
[----:B------:R-:W-:Y:S02]  /*1acf0*/  IMAD.MOV.U32 R23, RZ, RZ, R35 ;  /* 0x000000ffff177224 */ /* 0x000fe400078e0023 */
        /* <DEDUP_REMOVED lines=9> */
[----:B------:R-:W-:-:S05]  /*1ad90*/  IMAD.WIDE R52, R2, 0x4, R142 ;  /* 0x0000000402347825 */ /* 0x000fca00078e028e */
[----:B------:R-:W-:Y:S01]  /*1ada0*/  STL.64 [R1+0xbf8], R52 ;  /* 0x000bf83401007387 */ /* 0x000fe20000100a00 */
[----:B--2---:R-:W-:-:S04]  /*1adb0*/  IMAD.WIDE R50, R2, 0x4, R150 ;  /* 0x0000000402327825 */ /* 0x004fc800078e0296 */
[C---:B---3--:R-:W-:Y:S01]  /*1adc0*/  IMAD.WIDE R48, R2.reuse, 0x4, R148 ;  /* 0x0000000402307825 */ /* 0x048fe200078e0294 */
[----:B------:R-:W-:Y:S03]  /*1add0*/  STL.64 [R1+0xc18], R50 ;  /* 0x000c183201007387 */ /* 0x000fe60000100a00 */
[C---:B----4-:R-:W-:Y:S01]  /*1ade0*/  IMAD.WIDE R46, R2.reuse, 0x4, R144 ;  /* 0x00000004022e7825 */ /* 0x050fe200078e0290 */
[----:B------:R-:W-:Y:S03]  /*1adf0*/  STL.64 [R1+0xc38], R48 ;  /* 0x000c383001007387 */ /* 0x000fe60000100a00 */
[C---:B------:R-:W-:Y:S01]  /*1ae00*/  IMAD.WIDE R44, R2.reuse, 0x4, R146 ;  /* 0x00000004022c7825 */ /* 0x040fe200078e0292 */
        /* <DEDUP_REMOVED lines=13> */
[----:B------:R2:W-:Y:S04]  /*1aee0*/  STL.64 [R1+0xe18], R12 ;  /* 0x000e180c01007387 */ /* 0x0005e80000100a00 */
[----:B------:R2:W-:Y:S04]  /*1aef0*/  STL.64 [R1+0xe48], R10 ;  /* 0x000e480a01007387 */ /* 0x0005e80000100a00 */
[----:B------:R2:W-:Y:S04]  /*1af00*/  STL [R1+0x408], RZ ;  /* 0x000408ff01007387 */ /* 0x0005e80000100800 */
        /* <DEDUP_REMOVED lines=253> */
[----:B------:R2:W-:Y:S04]  /*1bee0*/  STL [R1], RZ ;  /* 0x000000ff01007387 */ /* 0x0005e80000100800 */
        /* <DEDUP_REMOVED lines=71> */
[----:B------:R2:W-:Y:S01]  /*1c360*/  STL [R1+0x120], RZ ;  /* 0x000120ff01007387 */ /* 0x0005e20000100800 */
[----:B------:R-:W-:-:S03]  /*1c370*/  IMAD.WIDE R188, R2, 0x4, R188 ;  /* 0x0000000402bc7825 */ /* 0x000fc600078e02bc */
[----:B------:R2:W-:Y:S04]  /*1c380*/  STL [R1+0x124], RZ ;  /* 0x000124ff01007387 */ /* 0x0005e80000100800 */
[----:B------:R2:W-:Y:S01]  /*1c390*/  STL [R1+0x128], RZ ;  /* 0x000128ff01007387 */ /* 0x0005e20000100800 */
[----:B------:R-:W-:-:S03]  /*1c3a0*/  IMAD.WIDE R160, R2, 0x4, R160 ;  /* 0x0000000402a07825 */ /* 0x000fc600078e02a0 */
[----:B------:R2:W-:Y:S04]  /*1c3b0*/  STL [R1+0x12c], RZ ;  /* 0x00012cff01007387 */ /* 0x0005e80000100800 */
[----:B------:R2:W-:Y:S04]  /*1c3c0*/  STL [R1+0x130], RZ ;  /* 0x000130ff01007387 */ /* 0x0005e80000100800 */
[----:B------:R2:W-:Y:S01]  /*1c3d0*/  STL [R1+0x134], RZ ;  /* 0x000134ff01007387 */ /* 0x0005e20000100800 */
[----:B------:R-:W-:-:S03]  /*1c3e0*/  IMAD.WIDE R158, R2, 0x4, R158 ;  /* 0x00000004029e7825 */ /* 0x000fc600078e029e */
[----:B------:R2:W-:Y:S04]  /*1c3f0*/  STL [R1+0x138], RZ ;  /* 0x000138ff01007387 */ /* 0x0005e80000100800 */
[----:B------:R2:W-:Y:S01]  /*1c400*/  STL [R1+0x13c], RZ ;  /* 0x00013cff01007387 */ /* 0x0005e20000100800 */
[----:B------:R-:W-:-:S03]  /*1c410*/  IMAD.MOV.U32 R18, RZ, RZ, R98 ;  /* 0x000000ffff127224 */ /* 0x000fc600078e0062 */
[----:B------:R2:W-:Y:S01]  /*1c420*/  STL [R1+0x140], RZ ;  /* 0x000140ff01007387 */ /* 0x0005e20000100800 */
[----:B------:R-:W-:-:S03]  /*1c430*/  IMAD.MOV.U32 R19, RZ, RZ, R99 ;  /* 0x000000ffff137224 */ /* 0x000fc600078e0063 */
[----:B------:R-:W-:Y:S04]  /*1c440*/  LDGSTS.E [R7+0x20700], desc[UR4][R188.64], P5 ;  /* 0x20700000bc077fae */ /* 0x000fe8000a921844 */
[----:B------:R2:W-:Y:S01]  /*1c450*/  STL [R1+0x144], RZ ;  /* 0x000144ff01007387 */ /* 0x0005e20000100800 */
[----:B------:R-:W-:-:S03]  /*1c460*/  IMAD.WIDE R168, R2, 0x4, R168 ;  /* 0x0000000402a87825 */ /* 0x000fc600078e02a8 */
[----:B------:R-:W-:Y:S04]  /*1c470*/  LDGSTS.E [R7+0x20b00], desc[UR4][R94.64], P5 ;  /* 0x20b000005e077fae */ /* 0x000fe8000a921844 */
[----:B------:R2:W-:Y:S04]  /*1c480*/  STL [R1+0x148], RZ ;  /* 0x000148ff01007387 */ /* 0x0005e80000100800 */
[----:B------:R-:W-:Y:S04]  /*1c490*/  LDGSTS.E [R7+0x20f00], desc[UR4][R160.64], P5 ;  /* 0x20f00000a0077fae */ /* 0x000fe8000a921844 */
[----:B------:R2:W-:Y:S04]  /*1c4a0*/  STL [R1+0x14c], RZ ;  /* 0x00014cff01007387 */ /* 0x0005e80000100800 */
        /* <DEDUP_REMOVED lines=26> */
[----:B------:R-:W-:-:S03]  /*1c650*/  IMAD.MOV.U32 R20, RZ, RZ, R100 ;  /* 0x000000ffff147224 */ /* 0x000fc600078e0064 */
[----:B------:R-:W-:Y:S01]  /*1c660*/  LDGSTS.E [R7+0x23f00], desc[UR4][R206.64], P5 ;  /* 0x23f00000ce077fae */ /* 0x000fe2000a921844 */
[----:B------:R-:W-:-:S03]  /*1c670*/  IMAD.MOV.U32 R21, RZ, RZ, R101 ;  /* 0x000000ffff157224 */ /* 0x000fc600078e0065 */
[----:B------:R2:W-:Y:S01]  /*1c680*/  STL [R1+0x17c], RZ ;  /* 0x00017cff01007387 */ /* 0x0005e20000100800 */
[----:B------:R-:W-:-:S03]  /*1c690*/  IMAD.WIDE R156, R2, 0x4, R156 ;  /* 0x00000004029c7825 */ /* 0x000fc600078e029c */
        /* <DEDUP_REMOVED lines=58> */
[----:B------:R-:W-:-:S03]  /*1ca40*/  VIADD R0, R0, 0x3f ;  /* 0x0000003f00007836 */ /* 0x000fc60000000000 */
        /* <DEDUP_REMOVED lines=8> */
[----:B------:R-:W-:Y:S01]  /*1cad0*/  LDGSTS.E [R7+0x34300], desc[UR4][R46.64], P5 ;  /* 0x343000002e077fae */ /* 0x000fe2000a921844 */
[----:B------:R-:W-:-:S03]  /*1cae0*/  ISETP.GE.AND P0, PT, R0, 0x40, PT ;  /* 0x000000400000780c */ /* 0x000fc60003f06270 */
        /* <DEDUP_REMOVED lines=14> */
[----:B------:R2:W-:Y:S01]  /*1cbd0*/  LDGSTS.E [R7+0x37f00], desc[UR4][R10.64], P5 ;  /* 0x37f000000a077fae */ /* 0x0005e2000a921844 */
[----:B------:R-:W-:-:S03]  /*1cbe0*/  CS2R R26, SRZ ;  /* 0x00000000001a7805 */ /* 0x000fc6000001ff00 */
[----:B------:R-:W0:Y:S01]  /*1cbf0*/  LDGDEPBAR ;  /* 0x00000000000079af */ /* 0x000e220000000000 */
[----:B-1----:R-:W-:Y:S02]  /*1cc00*/  CS2R R24, SRZ ;  /* 0x0000000000187805 */ /* 0x002fe4000001ff00 */
[----:B------:R-:W-:Y:S02]  /*1cc10*/  CS2R R28, SRZ ;  /* 0x00000000001c7805 */ /* 0x000fe4000001ff00 */
[----:B------:R-:W-:Y:S02]  /*1cc20*/  CS2R R30, SRZ ;  /* 0x00000000001e7805 */ /* 0x000fe4000001ff00 */
[----:B------:R-:W-:Y:S02]  /*1cc30*/  CS2R R32, SRZ ;  /* 0x0000000000207805 */ /* 0x000fe4000001ff00 */
[----:B------:R-:W-:Y:S02]  /*1cc40*/  CS2R R34, SRZ ;  /* 0x0000000000227805 */ /* 0x000fe4000001ff00 */
[----:B------:R-:W-:-:S02]  /*1cc50*/  CS2R R36, SRZ ;  /* 0x0000000000247805 */ /* 0x000fc4000001ff00 */
[----:B------:R-:W-:Y:S02]  /*1cc60*/  CS2R R38, SRZ ;  /* 0x0000000000267805 */ /* 0x000fe4000001ff00 */
        /* <DEDUP_REMOVED lines=55> */
[----:B------:R-:W-:Y:S01]  /*1cfe0*/  CS2R R150, SRZ ;  /* 0x0000000000967805 */ /* 0x000fe2000001ff00 */
[----:B--2---:R-:W-:Y:S06]  /*1cff0*/  @!P0 BRA `(.L_x_0) ;  /* 0x0000015c00f88947 */ /* 0x004fec0003800000 */
[----:B------:R-:W2:Y:S04]  /*1d000*/  LDL.LU.64 R10, [R1+0x660] ;  /* 0x00066000010a7983 */ /* 0x000ea80000300a00 */
[----:B------:R-:W3:Y:S04]  /*1d010*/  LDL.LU.64 R16, [R1+0x680] ;  /* 0x0006800001107983 */ /* 0x000ee80000300a00 */
[----:B------:R-:W4:Y:S01]  /*1d020*/  LDL.LU.64 R150, [R1+0x688] ;  /* 0x0006880001967983 */ /* 0x000f220000300a00 */
[----:B------:R-:W-:-:S03]  /*1d030*/  IMAD.MOV.U32 R144, RZ, RZ, R206 ;  /* 0x000000ffff907224 */ /* 0x000fc600078e00ce */
[----:B------:R-:W4:Y:S01]  /*1d040*/  LDL.LU.64 R136, [R1+0x6d8] ;  /* 0x0006d80001887983 */ /* 0x000f220000300a00 */
[----:B------:R-:W-:-:S03]  /*1d050*/  IMAD.MOV.U32 R145, RZ, RZ, R207 ;  /* 0x000000ffff917224 */ /* 0x000fc600078e00cf */
[----:B------:R-:W4:Y:S04]  /*1d060*/  LDL.LU.64 R134, [R1+0x698] ;  /* 0x0006980001867983 */ /* 0x000f280000300a00 */
[----:B------:R-:W4:Y:S04]  /*1d070*/  LDL.LU.64 R118, [R1+0x658] ;  /* 0x0006580001767983 */ /* 0x000f280000300a00 */
[----:B------:R-:W4:Y:S04]  /*1d080*/  LDL.LU.64 R206, [R1+0x8a8] ;  /* 0x0008a80001ce7983 */ /* 0x000f280000300a00 */
[----:B------:R-:W4:Y:S04]  /*1d090*/  LDL.LU.64 R108, [R1+0x8c8] ;  /* 0x0008c800016c7983 */ /* 0x000f280000300a00 */
[----:B------:R-:W4:Y:S01]  /*1d0a0*/  LDL.LU.64 R112, [R1+0x900] ;  /* 0x0009000001707983 */ /* 0x000f220000300a00 */
[----:B------:R-:W-:-:S02]  /*1d0b0*/  IMAD.MOV.U32 R146, RZ, RZ, R212 ;  /* 0x000000ffff927224 */ /* 0x000fc400078e00d4 */
[----:B------:R-:W-:Y:S02]  /*1d0c0*/  IMAD.MOV.U32 R147, RZ, RZ, R213 ;  /* 0x000000ffff937224 */ /* 0x000fe400078e00d5 */
[----:B------:R-:W-:Y:S01]  /*1d0d0*/  IMAD.MOV.U32 R148, RZ, RZ, R214 ;  /* 0x000000ffff947224 */ /* 0x000fe200078e00d6 */
[----:B------:R-:W4:Y:S01]  /*1d0e0*/  LDL.LU.64 R212, [R1+0x908] ;  /* 0x0009080001d47983 */ /* 0x000f220000300a00 */
[----:B------:R-:W-:-:S03]  /*1d0f0*/  IMAD.MOV.U32 R149, RZ, RZ, R215 ;  /* 0x000000ffff957224 */ /* 0x000fc600078e00d7 */
[----:B------:R-:W4:Y:S01]  /*1d100*/  LDL.LU.64 R214, [R1+0x868] ;  /* 0x0008680001d67983 */ /* 0x000f220000300a00 */
[----:B------:R-:W-:-:S03]  /*1d110*/  IMAD.MOV.U32 R123, RZ, RZ, R169 ;  /* 0x000000ffff7b7224 */ /* 0x000fc600078e00a9 */
[----:B------:R-:W4:Y:S01]  /*1d120*/  LDL.LU.64 R110, [R1+0x8a0] ;  /* 0x0008a000016e7983 */ /* 0x000f220000300a00 */
        /* <DEDUP_REMOVED lines=25> */
[----:B------:R-:W-:Y:S01]  /*1d2c0*/  IMAD.MOV.U32 R140, RZ, RZ, R156 ;  /* 0x000000ffff8c7224 */ /* 0x000fe200078e009c */
        /* <DEDUP_REMOVED lines=30> */
[----:B------:R-:W-:Y:S01]  /*1d4b0*/  CS2R R84, SRZ ;  /* 0x0000000000547805 */ /* 0x000fe2000001ff00 */
[----:B------:R-:W-:Y:S01]  /*1d4c0*/  UMOV UR60, 0x1 ;  /* 0x00000001003c7882 */ /* 0x000fe20000000000 */
[----:B------:R-:W-:Y:S01]  /*1d4d0*/  UMOV UR7, 0xffffffff ;  /* 0xffffffff00077882 */ /* 0x000fe20000000000 */
[----:B--2---:R-:W-:Y:S02]  /*1d4e0*/  IMAD.MOV.U32 R12, RZ, RZ, R10 ;  /* 0x000000ffff0c7224 */ /* 0x004fe400078e000a */
[----:B---3--:R-:W-:Y:S02]  /*1d4f0*/  IMAD.MOV.U32 R14, RZ, RZ, R16 ;  /* 0x000000ffff0e7224 */ /* 0x008fe400078e0010 */
[----:B------:R-:W-:Y:S02]  /*1d500*/  IMAD.MOV.U32 R13, RZ, RZ, R17 ;  /* 0x000000ffff0d7224 */ /* 0x000fe400078e0011 */
[----:B----4-:R-:W-:-:S02]  /*1d510*/  IMAD.MOV.U32 R16, RZ, RZ, R150 ;  /* 0x000000ffff107224 */ /* 0x010fc400078e0096 */
        /* <DEDUP_REMOVED lines=8> */
[----:B------:R-:W2:Y:S04]  /*1d5a0*/  LDL.LU.64 R108, [R1+0x8c0] ;  /* 0x0008c000016c7983 */ /* 0x000ea80000300a00 */
[----:B------:R-:W3:Y:S04]  /*1d5b0*/  LDL.LU.64 R104, [R1+0x8f0] ;  /* 0x0008f00001687983 */ /* 0x000ee80000300a00 */
[----:B------:R-:W4:Y:S04]  /*1d5c0*/  LDL.LU.64 R106, [R1+0x828] ;  /* 0x00082800016a7983 */ /* 0x000f280000300a00 */
[----:B------:R-:W4:Y:S01]  /*1d5d0*/  LDL.LU.64 R102, [R1+0x860] ;  /* 0x0008600001667983 */ /* 0x000f220000300a00 */
        /* <DEDUP_REMOVED lines=46> */
[----:B--2---:R-:W-:Y:S02]  /*1d8c0*/  IMAD.MOV.U32 R216, RZ, RZ, R108 ;  /* 0x000000ffffd87224 */ /* 0x004fe400078e006c */
        /* <DEDUP_REMOVED lines=11> */
[----:B------:R-:W2:Y:S01]  /*1d980*/  LDL.LU.64 R226, [R1+0x888] ;  /* 0x0008880001e27983 */ /* 0x000ea20000300a00 */
[----:B---3--:R-:W-:Y:S02]  /*1d990*/  IMAD.MOV.U32 R218, RZ, RZ, R104 ;  /* 0x000000ffffda7224 */ /* 0x008fe400078e0068 */
[----:B------:R-:W-:Y:S02]  /*1d9a0*/  IMAD.MOV.U32 R217, RZ, RZ, R105 ;  /* 0x000000ffffd97224 */ /* 0x000fe400078e0069 */
[----:B------:R-:W3:Y:S01]  /*1d9b0*/  LDL.LU.64 R104, [R1+0x8b0] ;  /* 0x0008b00001687983 */ /* 0x000ee20000300a00 */
[----:B----4-:R-:W-:-:S02]  /*1d9c0*/  IMAD.MOV.U32 R220, RZ, RZ, R106 ;  /* 0x000000ffffdc7224 */ /* 0x010fc400078e006a */
[----:B------:R-:W-:Y:S02]  /*1d9d0*/  IMAD.MOV.U32 R219, RZ, RZ, R107 ;  /* 0x000000ffffdb7224 */ /* 0x000fe400078e006b */
[----:B------:R-:W4:Y:S01]  /*1d9e0*/  LDL.LU.64 R106, [R1+0x7e8] ;  /* 0x0007e800016a7983 */ /* 0x000f220000300a00 */
[----:B------:R-:W-:Y:S02]  /*1d9f0*/  IMAD.MOV.U32 R222, RZ, RZ, R102 ;  /* 0x000000ffffde7224 */ /* 0x000fe400078e0066 */
[----:B------:R-:W-:Y:S02]  /*1da00*/  IMAD.MOV.U32 R221, RZ, RZ, R103 ;  /* 0x000000ffffdd7224 */ /* 0x000fe400078e0067 */
[----:B------:R-:W4:Y:S04]  /*1da10*/  LDL.LU.64 R102, [R1+0x820] ;  /* 0x0008200001667983 */ /* 0x000f280000300a00 */
[----:B------:R-:W4:Y:S01]  /*1da20*/  LDL.LU.64 R98, [R1+0x848] ;  /* 0x0008480001627983 */ /* 0x000f220000300a00 */
[----:B------:R-:W-:-:S02]  /*1da30*/  IMAD.MOV.U32 R194, RZ, RZ, R224 ;  /* 0x000000ffffc27224 */ /* 0x000fc400078e00e0 */
[----:B------:R-:W-:Y:S01]  /*1da40*/  IMAD.MOV.U32 R23, RZ, RZ, R175 ;  /* 0x000000ffff177224 */ /* 0x000fe200078e00af */
[----:B------:R-:W4:Y:S01]  /*1da50*/  LDL.LU.64 R100, [R1+0x880] ;  /* 0x0008800001647983 */ /* 0x000f220000300a00 */
[----:B------:R-:W-:Y:S02]  /*1da60*/  IMAD.MOV.U32 R175, RZ, RZ, R177 ;  /* 0x000000ffffaf7224 */ /* 0x000fe400078e00b1 */
[----:B------:R-:W-:Y:S02]  /*1da70*/  IMAD.MOV.U32 R159, RZ, RZ, R223 ;  /* 0x000000ffff9f7224 */ /* 0x000fe400078e00df */
[----:B------:R-:W-:Y:S02]  /*1da80*/  IMAD.MOV.U32 R177, RZ, RZ, R193 ;  /* 0x000000ffffb17224 */ /* 0x000fe400078e00c1 */
[----:B------:R-:W-:Y:S02]  /*1da90*/  IMAD.MOV.U32 R193, RZ, RZ, R225 ;  /* 0x000000ffffc17224 */ /* 0x000fe400078e00e1 */
[----:B------:R-:W-:-:S02]  /*1daa0*/  IMAD.MOV.U32 R168, RZ, RZ, R232 ;  /* 0x000000ffffa87224 */ /* 0x000fc400078e00e8 */
[----:B--2---:R-:W-:Y:S02]  /*1dab0*/  IMAD.MOV.U32 R224, RZ, RZ, R226 ;  /* 0x000000ffffe07224 */ /* 0x004fe400078e00e2 */
[----:B---3--:R-:W-:Y:S02]  /*1dac0*/  IMAD.MOV.U32 R226, RZ, RZ, R104 ;  /* 0x000000ffffe27224 */ /* 0x008fe400078e0068 */
[----:B------:R-:W-:Y:S02]  /*1dad0*/  IMAD.MOV.U32 R104, RZ, RZ, R122 ;  /* 0x000000ffff687224 */ /* 0x000fe400078e007a */
[----:B------:R-:W-:Y:S02]  /*1dae0*/  IMAD.MOV.U32 R122, RZ, RZ, R228 ;  /* 0x000000ffff7a7224 */ /* 0x000fe400078e00e4 */
[----:B----4-:R-:W-:Y:S02]  /*1daf0*/  IMAD.MOV.U32 R228, RZ, RZ, R106 ;  /* 0x000000ffffe47224 */ /* 0x010fe400078e006a */
[----:B------:R-:W-:-:S02]  /*1db00*/  IMAD.MOV.U32 R106, RZ, RZ, R108 ;  /* 0x000000ffff6a7224 */ /* 0x000fc400078e006c */
[----:B------:R-:W-:Y:S02]  /*1db10*/  IMAD.MOV.U32 R108, RZ, RZ, R116 ;  /* 0x000000ffff6c7224 */ /* 0x000fe400078e0074 */
[----:B------:R-:W-:Y:S02]  /*1db20*/  IMAD.MOV.U32 R223, RZ, RZ, R227 ;  /* 0x000000ffffdf7224 */ /* 0x000fe400078e00e3 */
[----:B------:R-:W-:Y:S02]  /*1db30*/  IMAD.MOV.U32 R116, RZ, RZ, R118 ;  /* 0x000000ffff747224 */ /* 0x000fe400078e0076 */
[----:B------:R-:W-:Y:S02]  /*1db40*/  IMAD.MOV.U32 R225, RZ, RZ, R105 ;  /* 0x000000ffffe17224 */ /* 0x000fe400078e0069 */
[----:B------:R-:W-:Y:S02]  /*1db50*/  IMAD.MOV.U32 R227, RZ, RZ, R107 ;  /* 0x000000ffffe37224 */ /* 0x000fe400078e006b */
[----:B------:R-:W-:-:S02]  /*1db60*/  IMAD.MOV.U32 R118, RZ, RZ, R134 ;  /* 0x000000ffff767224 */ /* 0x000fc400078e0086 */
[----:B------:R-:W-:Y:S01]  /*1db70*/  IMAD.MOV.U32 R105, RZ, RZ, R123 ;  /* 0x000000ffff697224 */ /* 0x000fe200078e007b */
[----:B------:R-:W-:Y:S01]  /*1db80*/  MOV R123, R229 ;  /* 0x000000e5007b7202 */ /* 0x000fe20000000f00 */
[----:B------:R-:W-:Y:S02]  /*1db90*/  IMAD.MOV.U32 R107, RZ, RZ, R109 ;  /* 0x000000ffff6b7224 */ /* 0x000fe400078e006d */
[----:B------:R-:W-:Y:S02]  /*1dba0*/  IMAD.MOV.U32 R134, RZ, RZ, R136 ;  /* 0x000000ffff867224 */ /* 0x000fe400078e0088 */
[----:B------:R-:W-:Y:S02]  /*1dbb0*/  IMAD.MOV.U32 R109, RZ, RZ, R117 ;  /* 0x000000ffff6d7224 */ /* 0x000fe400078e0075 */
[----:B------:R-:W-:Y:S02]  /*1dbc0*/  IMAD.MOV.U32 R136, RZ, RZ, R230 ;  /* 0x000000ffff887224 */ /* 0x000fe400078e00e6 */
[----:B------:R-:W-:-:S02]  /*1dbd0*/  IMAD.MOV.U32 R117, RZ, RZ, R119 ;  /* 0x000000ffff757224 */ /* 0x000fc400078e0077 */
[----:B------:R-:W-:Y:S02]  /*1dbe0*/  IMAD.MOV.U32 R230, RZ, RZ, R102 ;  /* 0x000000ffffe67224 */ /* 0x000fe400078e0066 */
[----:B------:R-:W-:Y:S02]  /*1dbf0*/  IMAD.MOV.U32 R229, RZ, RZ, R103 ;  /* 0x000000ffffe57224 */ /* 0x000fe400078e0067 */
[----:B------:R-:W-:Y:S01]  /*1dc00*/  IMAD.MOV.U32 R119, RZ, RZ, R135 ;  /* 0x000000ffff777224 */ /* 0x000fe200078e0087 */
[----:B------:R-:W2:Y:S01]  /*1dc10*/  LDL.LU.64 R102, [R1+0x7a8] ;  /* 0x0007a80001667983 */ /* 0x000ea20000300a00 */
[----:B------:R-:W-:Y:S02]  /*1dc20*/  IMAD.MOV.U32 R135, RZ, RZ, R137 ;  /* 0x000000ffff877224 */ /* 0x000fe400078e0089 */
[----:B------:R-:W-:Y:S02]  /*1dc30*/  IMAD.MOV.U32 R137, RZ, RZ, R231 ;  /* 0x000000ffff897224 */ /* 0x000fe400078e00e7 */
[----:B------:R-:W-:-:S02]  /*1dc40*/  IMAD.MOV.U32 R232, RZ, RZ, R98 ;  /* 0x000000ffffe87224 */ /* 0x000fc400078e0062 */
[----:B------:R-:W-:Y:S02]  /*1dc50*/  IMAD.MOV.U32 R231, RZ, RZ, R99 ;  /* 0x000000ffffe77224 */ /* 0x000fe400078e0063 */
[----:B------:R-:W3:Y:S01]  /*1dc60*/  LDL.LU.64 R98, [R1+0x7e0] ;  /* 0x0007e00001627983 */ /* 0x000ee20000300a00 */
[----:B------:R-:W-:Y:S02]  /*1dc70*/  IMAD.MOV.U32 R158, RZ, RZ, R164 ;  /* 0x000000ffff9e7224 */ /* 0x000fe400078e00a4 */
[----:B------:R-:W-:Y:S02]  /*1dc80*/  IMAD.MOV.U32 R157, RZ, RZ, R165 ;  /* 0x000000ffff9d7224 */ /* 0x000fe400078e00a5 */
[----:B------:R-:W-:Y:S02]  /*1dc90*/  IMAD.MOV.U32 R164, RZ, RZ, R178 ;  /* 0x000000ffffa47224 */ /* 0x000fe400078e00b2 */
[----:B------:R-:W-:Y:S01]  /*1dca0*/  IMAD.MOV.U32 R165, RZ, RZ, R167 ;  /* 0x000000ffffa57224 */ /* 0x000fe200078e00a7 */
[----:B------:R-:W-:Y:S01]  /*1dcb0*/  MOV R167, R233 ;  /* 0x000000e900a77202 */ /* 0x000fe20000000f00 */
[----:B------:R-:W-:-:S02]  /*1dcc0*/  IMAD.MOV.U32 R178, RZ, RZ, R192 ;  /* 0x000000ffffb27224 */ /* 0x000fc400078e00c0 */
[----:B------:R-:W-:Y:S02]  /*1dcd0*/  IMAD.MOV.U32 R192, RZ, RZ, R234 ;  /* 0x000000ffffc07224 */ /* 0x000fe400078e00ea */
[----:B------:R-:W-:Y:S02]  /*1dce0*/  IMAD.MOV.U32 R234, RZ, RZ, R100 ;  /* 0x000000ffffea7224 */ /* 0x000fe400078e0064 */
[----:B------:R-:W-:Y:S02]  /*1dcf0*/  IMAD.MOV.U32 R233, RZ, RZ, R101 ;  /* 0x000000ffffe97224 */ /* 0x000fe400078e0065 */
[----:B------:R-:W4:Y:S01]  /*1dd00*/  LDL.LU.64 R100, [R1+0x808] ;  /* 0x0008080001647983 */ /* 0x000f220000300a00 */
[----:B------:R-:W-:Y:S02]  /*1dd10*/  IMAD.MOV.U32 R189, RZ, RZ, R191 ;  /* 0x000000ffffbd7224 */ /* 0x000fe400078e00bf */
[----:B------:R-:W-:Y:S02]  /*1dd20*/  IMAD.MOV.U32 R191, RZ, RZ, R235 ;  /* 0x000000ffffbf7224 */ /* 0x000fe400078e00eb */
[----:B------:R-:W-:-:S02]  /*1dd30*/  IMAD.MOV.U32 R196, RZ, RZ, R236 ;  /* 0x000000ffffc47224 */ /* 0x000fc400078e00ec */
[----:B------:R-:W-:Y:S02]  /*1dd40*/  IMAD.MOV.U32 R195, RZ, RZ, R237 ;  /* 0x000000ffffc37224 */ /* 0x000fe400078e00ed */
[----:B------:R-:W-:Y:S02]  /*1dd50*/  IMAD.MOV.U32 R198, RZ, RZ, R238 ;  /* 0x000000ffffc67224 */ /* 0x000fe400078e00ee */
[----:B--2---:R-:W-:Y:S02]  /*1dd60*/  IMAD.MOV.U32 R236, RZ, RZ, R102 ;  /* 0x000000ffffec7224 */ /* 0x004fe400078e0066 */
[----:B------:R-:W-:Y:S02]  /*1dd70*/  IMAD.MOV.U32 R235, RZ, RZ, R103 ;  /* 0x000000ffffeb7224 */ /* 0x000fe400078e0067 */
[----:B------:R-:W2:Y:S04]  /*1dd80*/  LDL.LU.64 R102, [R1+0x840] ;  /* 0x0008400001667983 */ /* 0x000ea80000300a00 */
[----:B------:R-:W2:Y:S01]  /*1dd90*/  LDL.LU.64 R96, [R1+0x788] ;  /* 0x0007880001607983 */ /* 0x000ea20000300a00 */
[----:B---3--:R-:W-:-:S02]  /*1dda0*/  IMAD.MOV.U32 R238, RZ, RZ, R98 ;  /* 0x000000ffffee7224 */ /* 0x008fc400078e0062 */
[----:B------:R-:W-:Y:S02]  /*1ddb0*/  IMAD.MOV.U32 R237, RZ, RZ, R99 ;  /* 0x000000ffffed7224 */ /* 0x000fe400078e0063 */
[----:B------:R-:W3:Y:S01]  /*1ddc0*/  LDL.LU.64 R98, [R1+0x7a0] ;  /* 0x0007a00001627983 */ /* 0x000ee20000300a00 */
[----:B------:R-:W-:Y:S02]  /*1ddd0*/  IMAD.MOV.U32 R22, RZ, RZ, R240 ;  /* 0x000000ffff167224 */ /* 0x000fe400078e00f0 */
[----:B------:R-:W-:Y:S02]  /*1dde0*/  IMAD.MOV.U32 R151, RZ, RZ, R21 ;  /* 0x000000ffff977224 */ /* 0x000fe400078e0015 */
[----:B------:R-:W-:Y:S02]  /*1ddf0*/  IMAD.MOV.U32 R18, RZ, RZ, R242 ;  /* 0x000000ffff127224 */ /* 0x000fe400078e00f2 */
        /* <DEDUP_REMOVED lines=12> */
[----:B--2---:R-:W-:Y:S02]  /*1dec0*/  IMAD.MOV.U32 R242, RZ, RZ, R102 ;  /* 0x000000fffff27224 */ /* 0x004fe400078e0066 */
[----:B------:R-:W-:-:S02]  /*1ded0*/  IMAD.MOV.U32 R241, RZ, RZ, R103 ;  /* 0x000000fffff17224 */ /* 0x000fc400078e0067 */
[----:B------:R-:W2:Y:S04]  /*1dee0*/  LDL.LU.64 R102, [R1+0x7c8] ;  /* 0x0007c80001667983 */ /* 0x000ea80000300a00 */
[----:B------:R-:W4:Y:S01]  /*1def0*/  LDL.LU.64 R92, [R1+0x6c0] ;  /* 0x0006c000015c7983 */ /* 0x000f220000300a00 */
[----:B---3--:R-:W-:Y:S02]  /*1df00*/  IMAD.MOV.U32 R246, RZ, RZ, R98 ;  /* 0x000000fffff67224 */ /* 0x008fe400078e0062 */
[----:B------:R-:W-:Y:S01]  /*1df10*/  IMAD.MOV.U32 R245, RZ, RZ, R99 ;  /* 0x000000fffff57224 */ /* 0x000fe200078e0063 */
[----:B------:R-:W3:Y:S04]  /*1df20*/  LDL.LU.64 R90, [R1+0x800] ;  /* 0x00080000015a7983 */ /* 0x000ee80000300a00 */
[----:B------:R-:W4:Y:S04]  /*1df30*/  LDL.LU.64 R98, [R1+0x720] ;  /* 0x0007200001627983 */ /* 0x000f280000300a00 */
[----:B------:R-:W3:Y:S01]  /*1df40*/  LDL.LU.64 R94, [R1+0x780] ;  /* 0x00078000015e7983 */ /* 0x000ee20000300a00 */
[----:B------:R-:W-:-:S02]  /*1df50*/  IMAD.MOV.U32 R197, RZ, RZ, R239 ;  /* 0x000000ffffc57224 */ /* 0x000fc400078e00ef */
[----:B------:R-:W-:Y:S01]  /*1df60*/  IMAD.MOV.U32 R239, RZ, RZ, R101 ;  /* 0x000000ffffef7224 */ /* 0x000fe200078e0065 */
[----:B------:R-:W3:Y:S01]  /*1df70*/  LDL.LU.64 R86, [R1+0x700] ;  /* 0x0007000001567983 */ /* 0x000ee20000300a00 */
[----:B------:R-:W-:Y:S02]  /*1df80*/  IMAD.MOV.U32 R101, RZ, RZ, R105 ;  /* 0x000000ffff657224 */ /* 0x000fe400078e0069 */
[----:B------:R-:W-:Y:S02]  /*1df90*/  IMAD.MOV.U32 R105, RZ, RZ, R107 ;  /* 0x000000ffff697224 */ /* 0x000fe400078e006b */
[----:B------:R-:W-:Y:S02]  /*1dfa0*/  IMAD.MOV.U32 R107, RZ, RZ, R109 ;  /* 0x000000ffff6b7224 */ /* 0x000fe400078e006d */
[----:B------:R-:W-:Y:S02]  /*1dfb0*/  IMAD.MOV.U32 R109, RZ, RZ, R119 ;  /* 0x000000ffff6d7224 */ /* 0x000fe400078e0077 */
[----:B------:R-:W-:-:S02]  /*1dfc0*/  IMAD.MOV.U32 R119, RZ, RZ, R135 ;  /* 0x000000ffff777224 */ /* 0x000fc400078e0087 */
[----:B------:R-:W-:Y:S02]  /*1dfd0*/  IMAD.MOV.U32 R135, RZ, RZ, R137 ;  /* 0x000000ffff877224 */ /* 0x000fe400078e0089 */
[----:B------:R-:W-:Y:S02]  /*1dfe0*/  IMAD.MOV.U32 R137, RZ, RZ, R247 ;  /* 0x000000ffff897224 */ /* 0x000fe400078e00f7 */
[----:B--2---:R-:W-:Y:S02]  /*1dff0*/  IMAD.MOV.U32 R247, RZ, RZ, R103 ;  /* 0x000000fffff77224 */ /* 0x004fe400078e0067 */
[----:B------:R-:W-:Y:S02]  /*1e000*/  IMAD.MOV.U32 R103, RZ, RZ, R105 ;  /* 0x000000ffff677224 */ /* 0x000fe400078e0069 */
[----:B------:R-:W-:Y:S02]  /*1e010*/  IMAD.MOV.U32 R105, RZ, RZ, R107 ;  /* 0x000000ffff697224 */ /* 0x000fe400078e006b */
[----:B------:R-:W-:-:S02]  /*1e020*/  IMAD.MOV.U32 R107, RZ, RZ, R109 ;  /* 0x000000ffff6b7224 */ /* 0x000fc400078e006d */
[----:B------:R-:W-:Y:S02]  /*1e030*/  IMAD.MOV.U32 R109, RZ, RZ, R251 ;  /* 0x000000ffff6d7224 */ /* 0x000fe400078e00fb */
[----:B----4-:R-:W-:Y:S02]  /*1e040*/  IMAD.MOV.U32 R252, RZ, RZ, R98 ;  /* 0x000000fffffc7224 */ /* 0x010fe400078e0062 */
[----:B------:R-:W-:Y:S01]  /*1e050*/  IMAD.MOV.U32 R251, RZ, RZ, R99 ;  /* 0x000000fffffb7224 */ /* 0x000fe200078e0063 */
[----:B---3--:R1:W-:Y:S04]  /*1e060*/  STL [R1+0x604], R94 ;  /* 0x0006045e01007387 */ /* 0x0083e80000100800 */
[----:B------:R-:W2:Y:S01]  /*1e070*/  LDL.LU.64 R98, [R1+0x7c0] ;  /* 0x0007c00001627983 */ /* 0x000ea20000300a00 */
[----:B------:R-:W-:-:S05]  /*1e080*/  IMAD.MOV.U32 R3, RZ, RZ, R95 ;  /* 0x000000ffff037224 */ /* 0x000fca00078e005f */
[----:B------:R3:W-:Y:S04]  /*1e090*/  STL [R1+0x600], R3 ;  /* 0x0006000301007387 */ /* 0x0007e80000100800 */
[----:B------:R-:W-:Y:S04]  /*1e0a0*/  STL [R1+0x60c], R96 ;  /* 0x00060c6001007387 */ /* 0x000fe80000100800 */
[----:B-1----:R-:W4:Y:S01]  /*1e0b0*/  LDL.LU.64 R94, [R1+0x650] ;  /* 0x00065000015e7983 */ /* 0x002f220000300a00 */
[----:B---3--:R-:W-:-:S03]  /*1e0c0*/  IMAD.MOV.U32 R3, RZ, RZ, R97 ;  /* 0x000000ffff037224 */ /* 0x008fc600078e0061 */
[----:B--2---:R-:W-:Y:S04]  /*1e0d0*/  STL [R1+0x614], R98 ;  /* 0x0006146201007387 */ /* 0x004fe80000100800 */
[----:B------:R1:W-:Y:S02]  /*1e0e0*/  STL [R1+0x608], R3 ;  /* 0x0006080301007387 */ /* 0x0003e40000100800 */
[----:B-1----:R-:W-:-:S05]  /*1e0f0*/  IMAD.MOV.U32 R3, RZ, RZ, R99 ;  /* 0x000000ffff037224 */ /* 0x002fca00078e0063 */
[----:B------:R1:W-:Y:S04]  /*1e100*/  STL [R1+0x610], R3 ;  /* 0x0006100301007387 */ /* 0x0003e80000100800 */
[----:B------:R-:W2:Y:S01]  /*1e110*/  LDL.LU.64 R96, [R1+0x6e0] ;  /* 0x0006e00001607983 */ /* 0x000ea20000300a00 */
[----:B------:R-:W-:Y:S02]  /*1e120*/  IMAD.MOV.U32 R156, RZ, RZ, R244 ;  /* 0x000000ffff9c7224 */ /* 0x000fe400078e00f4 */
[----:B------:R-:W-:Y:S02]  /*1e130*/  IMAD.MOV.U32 R244, RZ, RZ, R248 ;  /* 0x000000fffff47224 */ /* 0x000fe400078e00f8 */
[----:B------:R-:W-:Y:S02]  /*1e140*/  IMAD.MOV.U32 R248, RZ, RZ, R102 ;  /* 0x000000fffff87224 */ /* 0x000fe400078e0066 */
[----:B------:R-:W-:-:S02]  /*1e150*/  IMAD.MOV.U32 R102, RZ, RZ, R104 ;  /* 0x000000ffff667224 */ /* 0x000fc400078e0068 */
[----:B------:R-:W-:Y:S02]  /*1e160*/  IMAD.MOV.U32 R104, RZ, RZ, R106 ;  /* 0x000000ffff687224 */ /* 0x000fe400078e006a */
[----:B------:R-:W-:Y:S02]  /*1e170*/  IMAD.MOV.U32 R17, RZ, RZ, R243 ;  /* 0x000000ffff117224 */ /* 0x000fe400078e00f3 */
[----:B------:R-:W-:Y:S02]  /*1e180*/  IMAD.MOV.U32 R106, RZ, RZ, R108 ;  /* 0x000000ffff6a7224 */ /* 0x000fe400078e006c */
[----:B-1----:R-:W-:Y:S01]  /*1e190*/  IMAD.MOV.U32 R3, RZ, RZ, R93 ;  /* 0x000000ffff037224 */ /* 0x002fe200078e005d */
[----:B------:R-:W-:Y:S01]  /*1e1a0*/  STL [R1+0x61c], R92 ;  /* 0x00061c5c01007387 */ /* 0x000fe20000100800 */
[----:B------:R-:W-:Y:S02]  /*1e1b0*/  IMAD.MOV.U32 R243, RZ, RZ, R249 ;  /* 0x000000fffff37224 */ /* 0x000fe400078e00f9 */
[----:B------:R-:W-:-:S02]  /*1e1c0*/  IMAD.MOV.U32 R108, RZ, RZ, R250 ;  /* 0x000000ffff6c7224 */ /* 0x000fc400078e00fa */
[----:B------:R-:W-:Y:S02]  /*1e1d0*/  IMAD.MOV.U32 R250, RZ, RZ, R90 ;  /* 0x000000fffffa7224 */ /* 0x000fe400078e005a */
[----:B------:R-:W-:Y:S02]  /*1e1e0*/  IMAD.MOV.U32 R249, RZ, RZ, R91 ;  /* 0x000000fffff97224 */ /* 0x000fe400078e005b */
[----:B------:R-:W-:Y:S01]  /*1e1f0*/  IMAD.MOV.U32 R98, RZ, RZ, R100 ;  /* 0x000000ffff627224 */ /* 0x000fe200078e0064 */
[----:B------:R-:W3:Y:S01]  /*1e200*/  LDL.LU.64 R90, [R1+0x648] ;  /* 0x00064800015a7983 */ /* 0x000ee20000300a00 */
[----:B------:R-:W-:-:S03]  /*1e210*/  IMAD.MOV.U32 R99, RZ, RZ, R101 ;  /* 0x000000ffff637224 */ /* 0x000fc600078e0065 */
[----:B------:R-:W4:Y:S04]  /*1e220*/  LDL.LU.64 R100, [R1+0x668] ;  /* 0x0006680001647983 */ /* 0x000f280000300a00 */
[----:B------:R1:W-:Y:S04]  /*1e230*/  STL [R1+0x618], R3 ;  /* 0x0006180301007387 */ /* 0x0003e80000100800 */
[----:B--2---:R2:W-:Y:S01]  /*1e240*/  STL [R1+0x624], R96 ;  /* 0x0006246001007387 */ /* 0x0045e20000100800 */
[----:B-1----:R-:W-:-:S03]  /*1e250*/  IMAD.MOV.U32 R3, RZ, RZ, R97 ;  /* 0x000000ffff037224 */ /* 0x002fc600078e0061 */
[----:B------:R-:W3:Y:S04]  /*1e260*/  LDL.LU.64 R88, [R1+0x760] ;  /* 0x0007600001587983 */ /* 0x000ee80000300a00 */
[----:B------:R1:W-:Y:S01]  /*1e270*/  STL [R1+0x620], R3 ;  /* 0x0006200301007387 */ /* 0x0003e20000100800 */
[----:B--2---:R-:W-:Y:S02]  /*1e280*/  IMAD.MOV.U32 R96, RZ, RZ, R102 ;  /* 0x000000ffff607224 */ /* 0x004fe400078e0066 */
[----:B------:R-:W-:Y:S02]  /*1e290*/  IMAD.MOV.U32 R97, RZ, RZ, R103 ;  /* 0x000000ffff617224 */ /* 0x000fe400078e0067 */
[----:B------:R-:W2:Y:S01]  /*1e2a0*/  LDL.LU.64 R102, [R1+0x740] ;  /* 0x0007400001667983 */ /* 0x000ea20000300a00 */
[----:B-1----:R-:W-:-:S03]  /*1e2b0*/  IMAD.MOV.U32 R3, RZ, RZ, R87 ;  /* 0x000000ffff037224 */ /* 0x002fc600078e0057 */
[----:B------:R-:W-:Y:S01]  /*1e2c0*/  STL [R1+0x62c], R86 ;  /* 0x00062c5601007387 */ /* 0x000fe20000100800 */
[----:B------:R-:W-:Y:S02]  /*1e2d0*/  IMAD.MOV.U32 R92, RZ, RZ, R98 ;  /* 0x000000ffff5c7224 */ /* 0x000fe400078e0062 */
[----:B------:R-:W-:Y:S02]  /*1e2e0*/  IMAD.MOV.U32 R93, RZ, RZ, R99 ;  /* 0x000000ffff5d7224 */ /* 0x000fe400078e0063 */
[----:B------:R-:W4:Y:S04]  /*1e2f0*/  LDL.LU.64 R98, [R1+0x8e8] ;  /* 0x0008e80001627983 */ /* 0x000f280000300a00 */
[----:B---3--:R-:W-:Y:S04]  /*1e300*/  STL [R1+0x634], R88 ;  /* 0x0006345801007387 */ /* 0x008fe80000100800 */
[----:B------:R1:W-:Y:S02]  /*1e310*/  STL [R1+0x628], R3 ;  /* 0x0006280301007387 */ /* 0x0003e40000100800 */
[----:B-1----:R-:W-:-:S05]  /*1e320*/  IMAD.MOV.U32 R3, RZ, RZ, R89 ;  /* 0x000000ffff037224 */ /* 0x002fca00078e0059 */
[----:B------:R1:W-:Y:S04]  /*1e330*/  STL [R1+0x630], R3 ;  /* 0x0006300301007387 */ /* 0x0003e80000100800 */
[----:B--2---:R2:W-:Y:S01]  /*1e340*/  STL [R1+0x63c], R102 ;  /* 0x00063c6601007387 */ /* 0x0045e20000100800 */
[----:B-1----:R-:W-:-:S05]  /*1e350*/  IMAD.MOV.U32 R3, RZ, RZ, R103 ;  /* 0x000000ffff037224 */ /* 0x002fca00078e0067 */
[----:B------:R1:W-:Y:S04]  /*1e360*/  STL [R1+0x638], R3 ;  /* 0x0006380301007387 */ /* 0x0003e80000100800 */
[----:B------:R-:W-:Y:S04]  /*1e370*/  STL [R1+0x644], R90 ;  /* 0x0006445a01007387 */ /* 0x000fe80000100800 */
[----:B--2---:R-:W2:Y:S01]  /*1e380*/  LDL.LU.64 R102, [R1+0x670] ;  /* 0x0006700001667983 */ /* 0x004ea20000300a00 */
[----:B-1----:R-:W-:-:S03]  /*1e390*/  IMAD.MOV.U32 R3, RZ, RZ, R91 ;  /* 0x000000ffff037224 */ /* 0x002fc600078e005b */
[----:B----4-:R-:W-:Y:S04]  /*1e3a0*/  STL [R1+0x64c], R94 ;  /* 0x00064c5e01007387 */ /* 0x010fe80000100800 */
[----:B------:R1:W-:Y:S04]  /*1e3b0*/  STL [R1+0x640], R3 ;  /* 0x0006400301007387 */ /* 0x0003e80000100800 */
[----:B------:R-:W-:Y:S01]  /*1e3c0*/  STL [R1+0x654], R96 ;  /* 0x0006546001007387 */ /* 0x000fe20000100800 */
[----:B-1----:R-:W-:-:S05]  /*1e3d0*/  IMAD.MOV.U32 R3, RZ, RZ, R95 ;  /* 0x000000ffff037224 */ /* 0x002fca00078e005f */
[----:B------:R1:W-:Y:S02]  /*1e3e0*/  STL [R1+0x648], R3 ;  /* 0x0006480301007387 */ /* 0x0003e40000100800 */
[----:B-1----:R-:W-:-:S05]  /*1e3f0*/  IMAD.MOV.U32 R3, RZ, RZ, R97 ;  /* 0x000000ffff037224 */ /* 0x002fca00078e0061 */
[----:B------:R1:W-:Y:S04]  /*1e400*/  STL [R1+0x650], R3 ;  /* 0x0006500301007387 */ /* 0x0003e80000100800 */
[----:B------:R-:W-:Y:S04]  /*1e410*/  STL [R1+0x65c], R98 ;  /* 0x00065c6201007387 */ /* 0x000fe80000100800 */
[----:B------:R-:W3:Y:S01]  /*1e420*/  LDL.LU.64 R96, [R1+0x6a0] ;  /* 0x0006a00001607983 */ /* 0x000ee20000300a00 */
[----:B-1----:R-:W-:-:S03]  /*1e430*/  IMAD.MOV.U32 R3, RZ, RZ, R99 ;  /* 0x000000ffff037224 */ /* 0x002fc600078e0063 */
[----:B------:R-:W-:Y:S04]  /*1e440*/  STL [R1+0x664], R100 ;  /* 0x0006646401007387 */ /* 0x000fe80000100800 */
[----:B------:R1:W-:Y:S02]  /*1e450*/  STL [R1+0x658], R3 ;  /* 0x0006580301007387 */ /* 0x0003e40000100800 */
[----:B-1----:R-:W-:Y:S02]  /*1e460*/  IMAD.MOV.U32 R3, RZ, RZ, R101 ;  /* 0x000000ffff037224 */ /* 0x002fe400078e0065 */
[----:B--2---:R-:W-:Y:S04]  /*1e470*/  STL [R1+0x66c], R102 ;  /* 0x00066c6601007387 */ /* 0x004fe80000100800 */
[----:B------:R1:W-:Y:S04]  /*1e480*/  STL [R1+0x660], R3 ;  /* 0x0006600301007387 */ /* 0x0003e80000100800 */
[----:B------:R-:W2:Y:S04]  /*1e490*/  LDL.LU.64 R94, [R1+0x928] ;  /* 0x00092800015e7983 */ /* 0x000ea80000300a00 */
[----:B------:R-:W4:Y:S01]  /*1e4a0*/  LDL.LU.64 R100, [R1+0x6a8] ;  /* 0x0006a80001647983 */ /* 0x000f220000300a00 */
[----:B-1----:R-:W-:-:S05]  /*1e4b0*/  IMAD.MOV.U32 R3, RZ, RZ, R103 ;  /* 0x000000ffff037224 */ /* 0x002fca00078e0067 */
[----:B------:R1:W-:Y:S04]  /*1e4c0*/  STL [R1+0x668], R3 ;  /* 0x0006680301007387 */ /* 0x0003e80000100800 */
[----:B------:R-:W-:Y:S04]  /*1e4d0*/  STL [R1+0x674], R92 ;  /* 0x0006745c01007387 */ /* 0x000fe80000100800 */
[----:B------:R-:W4:Y:S01]  /*1e4e0*/  LDL.LU.64 R102, [R1+0x690] ;  /* 0x0006900001667983 */ /* 0x000f220000300a00 */
[----:B------:R-:W-:Y:S02]  /*1e4f0*/  IMAD.MOV.U32 R98, RZ, RZ, R104 ;  /* 0x000000ffff627224 */ /* 0x000fe400078e0068 */
[----:B------:R-:W-:-:S02]  /*1e500*/  IMAD.MOV.U32 R99, RZ, RZ, R105 ;  /* 0x000000ffff637224 */ /* 0x000fc400078e0069 */
[----:B------:R-:W4:Y:S01]  /*1e510*/  LDL.LU.64 R104, [R1+0x948] ;  /* 0x0009480001687983 */ /* 0x000f220000300a00 */
[----:B-1----:R-:W-:-:S05]  /*1e520*/  IMAD.MOV.U32 R3, RZ, RZ, R93 ;  /* 0x000000ffff037224 */ /* 0x002fca00078e005d */
[----:B------:R2:W-:Y:S02]  /*1e530*/  STL [R1+0x670], R3 ;  /* 0x0006700301007387 */ /* 0x0005e40000100800 */
[----:B--2---:R-:W-:Y:S02]  /*1e540*/  IMAD.MOV.U32 R3, RZ, RZ, R95 ;  /* 0x000000ffff037224 */ /* 0x004fe400078e005f */
[----:B------:R-:W-:Y:S04]  /*1e550*/  STL [R1+0x67c], R94 ;  /* 0x00067c5e01007387 */ /* 0x000fe80000100800 */
[----:B------:R1:W-:Y:S04]  /*1e560*/  STL [R1+0x678], R3 ;  /* 0x0006780301007387 */ /* 0x0003e80000100800 */
[----:B---3--:R-:W-:Y:S01]  /*1e570*/  STL [R1+0x684], R96 ;  /* 0x0006846001007387 */ /* 0x008fe20000100800 */
[----:B-1----:R-:W-:-:S03]  /*1e580*/  IMAD.MOV.U32 R3, RZ, RZ, R97 ;  /* 0x000000ffff037224 */ /* 0x002fc600078e0061 */
[----:B----4-:R-:W-:Y:S04]  /*1e590*/  STL [R1+0x68c], R102 ;  /* 0x00068c6601007387 */ /* 0x010fe80000100800 */
[----:B------:R1:W-:Y:S02]  /*1e5a0*/  STL [R1+0x680], R3 ;  /* 0x0006800301007387 */ /* 0x0003e40000100800 */
[----:B-1----:R-:W-:-:S05]  /*1e5b0*/  IMAD.MOV.U32 R3, RZ, RZ, R103 ;  /* 0x000000ffff037224 */ /* 0x002fca00078e0067 */
[----:B------:R1:W-:Y:S04]  /*1e5c0*/  STL [R1+0x688], R3 ;  /* 0x0006880301007387 */ /* 0x0003e80000100800 */
[----:B------:R-:W2:Y:S01]  /*1e5d0*/  LDL.LU.64 R102, [R1+0x6b0] ;  /* 0x0006b00001667983 */ /* 0x000ea20000300a00 */
[----:B-1----:R-:W-:-:S03]  /*1e5e0*/  IMAD.MOV.U32 R3, RZ, RZ, R99 ;  /* 0x000000ffff037224 */ /* 0x002fc600078e0063 */
[----:B------:R-:W-:Y:S04]  /*1e5f0*/  STL [R1+0x694], R98 ;  /* 0x0006946201007387 */ /* 0x000fe80000100800 */
[----:B------:R-:W-:Y:S04]  /*1e600*/  STL [R1+0x69c], R104 ;  /* 0x00069c6801007387 */ /* 0x000fe80000100800 */
[----:B------:R1:W-:Y:S02]  /*1e610*/  STL [R1+0x690], R3 ;  /* 0x0006900301007387 */ /* 0x0003e40000100800 */
[----:B-1----:R-:W-:-:S05]  /*1e620*/  MOV R3, R105 ;  /* 0x0000006900037202 */ /* 0x002fca0000000f00 */
[----:B------:R1:W-:Y:S04]  /*1e630*/  STL [R1+0x698], R3 ;  /* 0x0006980301007387 */ /* 0x0003e80000100800 */
[----:B------:R-:W3:Y:S04]  /*1e640*/  LDL.LU.64 R104, [R1+0x968] ;  /* 0x0009680001687983 */ /* 0x000ee80000300a00 */
[----:B------:R-:W4:Y:S01]  /*1e650*/  LDL.LU.64 R98, [R1+0x6c8] ;  /* 0x0006c80001627983 */ /* 0x000f220000300a00 */
[----:B-1----:R-:W-:-:S03]  /*1e660*/  IMAD.MOV.U32 R3, RZ, RZ, R101 ;  /* 0x000000ffff037224 */ /* 0x002fc600078e0065 */
[----:B------:R-:W-:Y:S04]  /*1e670*/  STL [R1+0x6a4], R100 ;  /* 0x0006a46401007387 */ /* 0x000fe80000100800 */
[----:B------:R2:W-:Y:S02]  /*1e680*/  STL [R1+0x6a0], R3 ;  /* 0x0006a00301007387 */ /* 0x0005e40000100800 */
[----:B--2---:R-:W-:Y:S02]  /*1e690*/  IMAD.MOV.U32 R3, RZ, RZ, R103 ;  /* 0x000000ffff037224 */ /* 0x004fe400078e0067 */
[----:B------:R-:W-:Y:S04]  /*1e6a0*/  STL [R1+0x6ac], R102 ;  /* 0x0006ac6601007387 */ /* 0x000fe80000100800 */
[----:B------:R-:W2:Y:S04]  /*1e6b0*/  LDL.LU.64 R100, [R1+0x6d0] ;  /* 0x0006d00001647983 */ /* 0x000ea80000300a00 */
[----:B------:R1:W-:Y:S04]  /*1e6c0*/  STL [R1+0x6a8], R3 ;  /* 0x0006a80301007387 */ /* 0x0003e80000100800 */
[----:B------:R-:W-:Y:S01]  /*1e6d0*/  STL [R1+0x6b4], R114 ;  /* 0x0006b47201007387 */ /* 0x000fe20000100800 */
[----:B-1----:R-:W-:-:S05]  /*1e6e0*/  IMAD.MOV.U32 R3, RZ, RZ, R115 ;  /* 0x000000ffff037224 */ /* 0x002fca00078e0073 */
[----:B------:R3:W-:Y:S04]  /*1e6f0*/  STL [R1+0x6b0], R3 ;  /* 0x0006b00301007387 */ /* 0x0007e80000100800 */
[----:B------:R-:W2:Y:S01]  /*1e700*/  LDL.LU.64 R102, [R1+0x988] ;  /* 0x0009880001667983 */ /* 0x000ea20000300a00 */
[----:B---3--:R-:W-:-:S03]  /*1e710*/  IMAD.MOV.U32 R3, RZ, RZ, R105 ;  /* 0x000000ffff037224 */ /* 0x008fc600078e0069 */
[----:B------:R1:W-:Y:S04]  /*1e720*/  STL [R1+0x6bc], R104 ;  /* 0x0006bc6801007387 */ /* 0x0003e80000100800 */
[----:B------:R-:W3:Y:S04]  /*1e730*/  LDL.LU.64 R114, [R1+0x6e8] ;  /* 0x0006e80001727983 */ /* 0x000ee80000300a00 */
[----:B------:R4:W-:Y:S01]  /*1e740*/  STL [R1+0x6b8], R3 ;  /* 0x0006b80301007387 */ /* 0x0009e20000100800 */
[----:B-1----:R-:W-:-:S03]  /*1e750*/  IMAD.MOV.U32 R104, RZ, RZ, R106 ;  /* 0x000000ffff687224 */ /* 0x002fc600078e006a */
[----:B----4-:R-:W-:Y:S01]  /*1e760*/  STL [R1+0x6c4], R98 ;  /* 0x0006c46201007387 */ /* 0x010fe20000100800 */
[----:B------:R-:W-:Y:S02]  /*1e770*/  IMAD.MOV.U32 R105, RZ, RZ, R107 ;  /* 0x000000ffff697224 */ /* 0x000fe400078e006b */
[----:B------:R-:W-:Y:S02]  /*1e780*/  IMAD.MOV.U32 R106, RZ, RZ, R108 ;  /* 0x000000ffff6a7224 */ /* 0x000fe400078e006c */
[----:B------:R-:W-:Y:S02]  /*1e790*/  IMAD.MOV.U32 R107, RZ, RZ, R109 ;  /* 0x000000ffff6b7224 */ /* 0x000fe400078e006d */
[----:B------:R-:W4:Y:S01]  /*1e7a0*/  LDL.LU.64 R108, [R1+0x6f0] ;  /* 0x0006f000016c7983 */ /* 0x000f220000300a00 */
[----:B------:R-:W-:-:S05]  /*1e7b0*/  IMAD.MOV.U32 R3, RZ, RZ, R99 ;  /* 0x000000ffff037224 */ /* 0x000fca00078e0063 */
[----:B------:R2:W-:Y:S02]  /*1e7c0*/  STL [R1+0x6c0], R3 ;  /* 0x0006c00301007387 */ /* 0x0005e40000100800 */
[----:B--2---:R-:W-:Y:S02]  /*1e7d0*/  IMAD.MOV.U32 R3, RZ, RZ, R101 ;  /* 0x000000ffff037224 */ /* 0x004fe400078e0065 */
[----:B------:R-:W-:Y:S04]  /*1e7e0*/  STL [R1+0x6cc], R100 ;  /* 0x0006cc6401007387 */ /* 0x000fe80000100800 */
[----:B------:R1:W-:Y:S04]  /*1e7f0*/  STL [R1+0x6c8], R3 ;  /* 0x0006c80301007387 */ /* 0x0003e80000100800 */
[----:B------:R2:W-:Y:S01]  /*1e800*/  STL [R1+0x6d4], R116 ;  /* 0x0006d47401007387 */ /* 0x0005e20000100800 */
[----:B-1----:R-:W-:-:S03]  /*1e810*/  IMAD.MOV.U32 R3, RZ, RZ, R117 ;  /* 0x000000ffff037224 */ /* 0x002fc600078e0075 */
[----:B------:R-:W-:Y:S04]  /*1e820*/  STL [R1+0x6dc], R102 ;  /* 0x0006dc6601007387 */ /* 0x000fe80000100800 */
[----:B------:R1:W-:Y:S04]  /*1e830*/  STL [R1+0x6d0], R3 ;  /* 0x0006d00301007387 */ /* 0x0003e80000100800 */
[----:B--2---:R-:W2:Y:S04]  /*1e840*/  LDL.LU.64 R116, [R1+0x9a8] ;  /* 0x0009a80001747983 */ /* 0x004ea80000300a00 */
[----:B------:R-:W2:Y:S01]  /*1e850*/  LDL.LU.64 R100, [R1+0x708] ;  /* 0x0007080001647983 */ /* 0x000ea20000300a00 */
[----:B-1----:R-:W-:-:S05]  /*1e860*/  IMAD.MOV.U32 R3, RZ, RZ, R103 ;  /* 0x000000ffff037224 */ /* 0x002fca00078e0067 */
[----:B------:R1:W-:Y:S04]  /*1e870*/  STL [R1+0x6d8], R3 ;  /* 0x0006d80301007387 */ /* 0x0003e80000100800 */
[----:B---3--:R3:W-:Y:S01]  /*1e880*/  STL [R1+0x6e4], R114 ;  /* 0x0006e47201007387 */ /* 0x0087e20000100800 */
[----:B-1----:R-:W-:-:S03]  /*1e890*/  IMAD.MOV.U32 R3, RZ, RZ, R115 ;  /* 0x000000ffff037224 */ /* 0x002fc600078e0073 */
[----:B----4-:R-:W-:Y:S04]  /*1e8a0*/  STL [R1+0x6ec], R108 ;  /* 0x0006ec6c01007387 */ /* 0x010fe80000100800 */
[----:B------:R1:W-:Y:S04]  /*1e8b0*/  STL [R1+0x6e0], R3 ;  /* 0x0006e00301007387 */ /* 0x0003e80000100800 */
[----:B---3--:R-:W3:Y:S01]  /*1e8c0*/  LDL.LU.64 R114, [R1+0x710] ;  /* 0x0007100001727983 */ /* 0x008ee20000300a00 */
[----:B-1----:R-:W-:-:S05]  /*1e8d0*/  IMAD.MOV.U32 R3, RZ, RZ, R109 ;  /* 0x000000ffff037224 */ /* 0x002fca00078e006d */
[----:B------:R1:W-:Y:S04]  /*1e8e0*/  STL [R1+0x6e8], R3 ;  /* 0x0006e80301007387 */ /* 0x0003e80000100800 */
[----:B------:R-:W-:Y:S04]  /*1e8f0*/  STL [R1+0x6f4], R104 ;  /* 0x0006f46801007387 */ /* 0x000fe80000100800 */
[----:B------:R-:W4:Y:S01]  /*1e900*/  LDL.LU.64 R102, [R1+0x9c8] ;  /* 0x0009c80001667983 */ /* 0x000f220000300a00 */
[----:B-1----:R-:W-:-:S03]  /*1e910*/  IMAD.MOV.U32 R3, RZ, RZ, R105 ;  /* 0x000000ffff037224 */ /* 0x002fc600078e0069 */
[----:B------:R-:W4:Y:S04]  /*1e920*/  LDL.LU.64 R108, [R1+0x728] ;  /* 0x00072800016c7983 */ /* 0x000f280000300a00 */
[----:B------:R2:W-:Y:S02]  /*1e930*/  STL [R1+0x6f0], R3 ;  /* 0x0006f00301007387 */ /* 0x0005e40000100800 */
[----:B--2---:R-:W-:Y:S02]  /*1e940*/  IMAD.MOV.U32 R3, RZ, RZ, R117 ;  /* 0x000000ffff037224 */ /* 0x004fe400078e0075 */
[----:B------:R1:W-:Y:S04]  /*1e950*/  STL [R1+0x6fc], R116 ;  /* 0x0006fc7401007387 */ /* 0x0003e80000100800 */
[----:B------:R2:W-:Y:S04]  /*1e960*/  STL [R1+0x6f8], R3 ;  /* 0x0006f80301007387 */ /* 0x0005e80000100800 */
[----:B-1----:R-:W4:Y:S01]  /*1e970*/  LDL.LU.64 R116, [R1+0x730] ;  /* 0x0007300001747983 */ /* 0x002f220000300a00 */
[----:B--2---:R-:W-:-:S03]  /*1e980*/  IMAD.MOV.U32 R3, RZ, RZ, R101 ;  /* 0x000000ffff037224 */ /* 0x004fc600078e0065 */
[----:B------:R-:W-:Y:S04]  /*1e990*/  STL [R1+0x704], R100 ;  /* 0x0007046401007387 */ /* 0x000fe80000100800 */
[----:B------:R-:W2:Y:S04]  /*1e9a0*/  LDL.LU.64 R104, [R1+0x9e8] ;  /* 0x0009e80001687983 */ /* 0x000ea80000300a00 */
[----:B------:R1:W-:Y:S04]  /*1e9b0*/  STL [R1+0x700], R3 ;  /* 0x0007000301007387 */ /* 0x0003e80000100800 */
[----:B---3--:R3:W-:Y:S01]  /*1e9c0*/  STL [R1+0x70c], R114 ;  /* 0x00070c7201007387 */ /* 0x0087e20000100800 */
[----:B-1----:R-:W-:-:S05]  /*1e9d0*/  IMAD.MOV.U32 R3, RZ, RZ, R115 ;  /* 0x000000ffff037224 */ /* 0x002fca00078e0073 */
[----:B------:R1:W-:Y:S04]  /*1e9e0*/  STL [R1+0x708], R3 ;  /* 0x0007080301007387 */ /* 0x0003e80000100800 */
[----:B------:R4:W-:Y:S04]  /*1e9f0*/  STL [R1+0x714], R110 ;  /* 0x0007146e01007387 */ /* 0x0009e80000100800 */
[----:B---3--:R-:W3:Y:S01]  /*1ea00*/  LDL.LU.64 R114, [R1+0x750] ;  /* 0x0007500001727983 */ /* 0x008ee20000300a00 */
[----:B-1----:R-:W-:-:S03]  /*1ea10*/  IMAD.MOV.U32 R3, RZ, RZ, R111 ;  /* 0x000000ffff037224 */ /* 0x002fc600078e006f */
[----:B----4-:R-:W-:Y:S04]  /*1ea20*/  STL [R1+0x71c], R102 ;  /* 0x00071c6601007387 */ /* 0x010fe80000100800 */
[----:B------:R1:W-:Y:S04]  /*1ea30*/  STL [R1+0x710], R3 ;  /* 0x0007100301007387 */ /* 0x0003e80000100800 */
[----:B------:R-:W4:Y:S01]  /*1ea40*/  LDL.LU.64 R110, [R1+0x748] ;  /* 0x00074800016e7983 */ /* 0x000f220000300a00 */
[----:B-1----:R-:W-:-:S05]  /*1ea50*/  IMAD.MOV.U32 R3, RZ, RZ, R103 ;  /* 0x000000ffff037224 */ /* 0x002fca00078e0067 */
[----:B------:R1:W-:Y:S04]  /*1ea60*/  STL [R1+0x718], R3 ;  /* 0x0007180301007387 */ /* 0x0003e80000100800 */
[----:B------:R1:W-:Y:S02]  /*1ea70*/  STL [R1+0x724], R108 ;  /* 0x0007246c01007387 */ /* 0x0003e40000100800 */
[----:B-1----:R-:W-:Y:S02]  /*1ea80*/  IMAD.MOV.U32 R3, RZ, RZ, R109 ;  /* 0x000000ffff037224 */ /* 0x002fe400078e006d */
[----:B------:R-:W-:Y:S02]  /*1ea90*/  IMAD.MOV.U32 R108, RZ, RZ, R112 ;  /* 0x000000ffff6c7224 */ /* 0x000fe400078e0070 */
[----:B------:R-:W-:Y:S01]  /*1eaa0*/  IMAD.MOV.U32 R109, RZ, RZ, R113 ;  /* 0x000000ffff6d7224 */ /* 0x000fe200078e0071 */
[----:B------:R1:W-:Y:S04]  /*1eab0*/  STL [R1+0x72c], R116 ;  /* 0x00072c7401007387 */ /* 0x0003e80000100800 */
[----:B------:R2:W-:Y:S04]  /*1eac0*/  STL [R1+0x720], R3 ;  /* 0x0007200301007387 */ /* 0x0005e80000100800 */
[----:B------:R-:W3:Y:S01]  /*1ead0*/  LDL.LU.64 R112, [R1+0x768] ;  /* 0x0007680001707983 */ /* 0x000ee20000300a00 */
[----:B-1----:R-:W-:-:S02]  /*1eae0*/  IMAD.MOV.U32 R116, RZ, RZ, R124 ;  /* 0x000000ffff747224 */ /* 0x002fc400078e007c */
[----:B--2---:R-:W-:Y:S02]  /*1eaf0*/  IMAD.MOV.U32 R3, RZ, RZ, R117 ;  /* 0x000000ffff037224 */ /* 0x004fe400078e0075 */
[----:B------:R-:W-:Y:S02]  /*1eb00*/  IMAD.MOV.U32 R117, RZ, RZ, R125 ;  /* 0x000000ffff757224 */ /* 0x000fe400078e007d */
[----:B------:R-:W2:Y:S04]  /*1eb10*/  LDL.LU.64 R124, [R1+0xa08] ;  /* 0x000a0800017c7983 */ /* 0x000ea80000300a00 */
[----:B------:R1:W-:Y:S04]  /*1eb20*/  STL [R1+0x728], R3 ;  /* 0x0007280301007387 */ /* 0x0003e80000100800 */
[----:B------:R1:W-:Y:S02]  /*1eb30*/  STL [R1+0x734], R106 ;  /* 0x0007346a01007387 */ /* 0x0003e40000100800 */
[----:B-1----:R-:W-:-:S02]  /*1eb40*/  IMAD.MOV.U32 R3, RZ, RZ, R107 ;  /* 0x000000ffff037224 */ /* 0x002fc400078e006b */
[----:B------:R-:W-:Y:S04]  /*1eb50*/  STL [R1+0x73c], R104 ;  /* 0x00073c6801007387 */ /* 0x000fe80000100800 */
[----:B------:R1:W-:Y:S04]  /*1eb60*/  STL [R1+0x730], R3 ;  /* 0x0007300301007387 */ /* 0x0003e80000100800 */
[----:B------:R-:W2:Y:S01]  /*1eb70*/  LDL.LU.64 R106, [R1+0x770] ;  /* 0x00077000016a7983 */ /* 0x000ea20000300a00 */
[----:B-1----:R-:W-:-:S05]  /*1eb80*/  IMAD.MOV.U32 R3, RZ, RZ, R105 ;  /* 0x000000ffff037224 */ /* 0x002fca00078e0069 */
[----:B------:R1:W-:Y:S04]  /*1eb90*/  STL [R1+0x738], R3 ;  /* 0x0007380301007387 */ /* 0x0003e80000100800 */
[----:B----4-:R4:W-:Y:S01]  /*1eba0*/  STL [R1+0x744], R110 ;  /* 0x0007446e01007387 */ /* 0x0109e20000100800 */
[----:B-1----:R-:W-:-:S05]  /*1ebb0*/  IMAD.MOV.U32 R3, RZ, RZ, R111 ;  /* 0x000000ffff037224 */ /* 0x002fca00078e006f */
[----:B------:R1:W-:Y:S04]  /*1ebc0*/  STL [R1+0x740], R3 ;  /* 0x0007400301007387 */ /* 0x0003e80000100800 */
[----:B---3--:R3:W-:Y:S04]  /*1ebd0*/  STL [R1+0x74c], R114 ;  /* 0x00074c7201007387 */ /* 0x0087e80000100800 */
[----:B----4-:R-:W4:Y:S01]  /*1ebe0*/  LDL.LU.64 R110, [R1+0xa28] ;  /* 0x000a2800016e7983 */ /* 0x010f220000300a00 */
[----:B-1----:R-:W-:-:S05]  /*1ebf0*/  IMAD.MOV.U32 R3, RZ, RZ, R115 ;  /* 0x000000ffff037224 */ /* 0x002fca00078e0073 */
[----:B------:R1:W-:Y:S04]  /*1ec00*/  STL [R1+0x748], R3 ;  /* 0x0007480301007387 */ /* 0x0003e80000100800 */
[----:B------:R-:W-:Y:S04]  /*1ec10*/  STL [R1+0x754], R108 ;  /* 0x0007546c01007387 */ /* 0x000fe80000100800 */
[----:B---3--:R-:W3:Y:S01]  /*1ec20*/  LDL.LU.64 R114, [R1+0x8e0] ;  /* 0x0008e00001727983 */ /* 0x008ee20000300a00 */
[----:B-1----:R-:W-:-:S05]  /*1ec30*/  IMAD.MOV.U32 R3, RZ, RZ, R109 ;  /* 0x000000ffff037224 */ /* 0x002fca00078e006d */
[----:B------:R2:W-:Y:S02]  /*1ec40*/  STL [R1+0x750], R3 ;  /* 0x0007500301007387 */ /* 0x0005e40000100800 */
[----:B--2---:R-:W-:Y:S02]  /*1ec50*/  IMAD.MOV.U32 R3, RZ, RZ, R125 ;  /* 0x000000ffff037224 */ /* 0x004fe400078e007d */
[----:B------:R1:W-:Y:S04]  /*1ec60*/  STL [R1+0x75c], R124 ;  /* 0x00075c7c01007387 */ /* 0x0003e80000100800 */
[----:B------:R2:W-:Y:S01]  /*1ec70*/  STL [R1+0x758], R3 ;  /* 0x0007580301007387 */ /* 0x0005e20000100800 */
[----:B-1----:R-:W-:Y:S02]  /*1ec80*/  IMAD.MOV.U32 R124, RZ, RZ, R126 ;  /* 0x000000ffff7c7224 */ /* 0x002fe400078e007e */
[----:B------:R-:W-:-:S02]  /*1ec90*/  IMAD.MOV.U32 R125, RZ, RZ, R127 ;  /* 0x000000ffff7d7224 */ /* 0x000fc400078e007f */
[----:B------:R-:W3:Y:S01]  /*1eca0*/  LDL.LU.64 R126, [R1+0x790] ;  /* 0x00079000017e7983 */ /* 0x000ee20000300a00 */
[----:B--2---:R-:W-:Y:S02]  /*1ecb0*/  IMAD.MOV.U32 R3, RZ, RZ, R113 ;  /* 0x000000ffff037224 */ /* 0x004fe400078e0071 */
[----:B------:R-:W-:Y:S01]  /*1ecc0*/  IMAD.MOV.U32 R108, RZ, RZ, R120 ;  /* 0x000000ffff6c7224 */ /* 0x000fe200078e0078 */
[----:B------:R1:W-:Y:S01]  /*1ecd0*/  STL [R1+0x764], R112 ;  /* 0x0007647001007387 */ /* 0x0003e20000100800 */
[----:B------:R-:W-:-:S03]  /*1ece0*/  IMAD.MOV.U32 R109, RZ, RZ, R121 ;  /* 0x000000ffff6d7224 */ /* 0x000fc600078e0079 */
[----:B------:R-:W2:Y:S04]  /*1ecf0*/  LDL.LU.64 R120, [R1+0x920] ;  /* 0x0009200001787983 */ /* 0x000ea80000300a00 */
[----:B------:R-:W-:Y:S04]  /*1ed00*/  STL [R1+0x76c], R106 ;  /* 0x00076c6a01007387 */ /* 0x000fe80000100800 */
[----:B------:R1:W-:Y:S04]  /*1ed10*/  STL [R1+0x760], R3 ;  /* 0x0007600301007387 */ /* 0x0003e80000100800 */
[----:B-1----:R-:W2:Y:S01]  /*1ed20*/  LDL.LU.64 R112, [R1+0xa48] ;  /* 0x000a480001707983 */ /* 0x002ea20000300a00 */
[----:B------:R-:W-:-:S05]  /*1ed30*/  IMAD.MOV.U32 R3, RZ, RZ, R107 ;  /* 0x000000ffff037224 */ /* 0x000fca00078e006b */
[----:B------:R1:W-:Y:S04]  /*1ed40*/  STL [R1+0x768], R3 ;  /* 0x0007680301007387 */ /* 0x0003e80000100800 */
[----:B------:R4:W-:Y:S01]  /*1ed50*/  STL [R1+0x774], R122 ;  /* 0x0007747a01007387 */ /* 0x0009e20000100800 */
[----:B-1----:R-:W-:-:S03]  /*1ed60*/  IMAD.MOV.U32 R3, RZ, RZ, R123 ;  /* 0x000000ffff037224 */ /* 0x002fc600078e007b */
[----:B----4-:R-:W-:Y:S04]  /*1ed70*/  STL [R1+0x77c], R110 ;  /* 0x00077c6e01007387 */ /* 0x010fe80000100800 */
[----:B------:R1:W-:Y:S04]  /*1ed80*/  STL [R1+0x770], R3 ;  /* 0x0007700301007387 */ /* 0x0003e80000100800 */
[----:B------:R-:W4:Y:S01]  /*1ed90*/  LDL.LU.64 R122, [R1+0x7b0] ;  /* 0x0007b000017a7983 */ /* 0x000f220000300a00 */
[----:B-1----:R-:W-:-:S03]  /*1eda0*/  IMAD.MOV.U32 R3, RZ, RZ, R111 ;  /* 0x000000ffff037224 */ /* 0x002fc600078e006f */
[----:B---3--:R-:W-:Y:S01]  /*1edb0*/  STL [R1+0x784], R114 ;  /* 0x0007847201007387 */ /* 0x008fe20000100800 */
[----:B------:R-:W-:Y:S02]  /*1edc0*/  IMAD.MOV.U32 R110, RZ, RZ, R116 ;  /* 0x000000ffff6e7224 */ /* 0x000fe400078e0074 */
[----:B------:R-:W-:Y:S01]  /*1edd0*/  IMAD.MOV.U32 R111, RZ, RZ, R117 ;  /* 0x000000ffff6f7224 */ /* 0x000fe200078e0075 */
[----:B------:R1:W-:Y:S04]  /*1ede0*/  STL [R1+0x778], R3 ;  /* 0x0007780301007387 */ /* 0x0003e80000100800 */
[----:B------:R-:W3:Y:S01]  /*1edf0*/  LDL.LU.64 R116, [R1+0xa68] ;  /* 0x000a680001747983 */ /* 0x000ee20000300a00 */
[----:B-1----:R-:W-:-:S05]  /*1ee00*/  IMAD.MOV.U32 R3, RZ, RZ, R115 ;  /* 0x000000ffff037224 */ /* 0x002fca00078e0073 */
[----:B------:R1:W-:Y:S04]  /*1ee10*/  STL [R1+0x780], R3 ;  /* 0x0007800301007387 */ /* 0x0003e80000100800 */
[----:B------:R-:W3:Y:S01]  /*1ee20*/  LDL.LU.64 R114, [R1+0x940] ;  /* 0x0009400001727983 */ /* 0x000ee20000300a00 */
[----:B-1----:R-:W-:-:S03]  /*1ee30*/  IMAD.MOV.U32 R3, RZ, RZ, R127 ;  /* 0x000000ffff037224 */ /* 0x002fc600078e007f */
[----:B------:R1:W-:Y:S04]  /*1ee40*/  STL [R1+0x78c], R126 ;  /* 0x00078c7e01007387 */ /* 0x0003e80000100800 */
[----:B------:R1:W-:Y:S04]  /*1ee50*/  STL [R1+0x788], R3 ;  /* 0x0007880301007387 */ /* 0x0003e80000100800 */
[----:B------:R-:W-:Y:S04]  /*1ee60*/  STL [R1+0x794], R108 ;  /* 0x0007946c01007387 */ /* 0x000fe80000100800 */
[----:B-1----:R-:W3:Y:S01]  /*1ee70*/  LDL.LU.64 R126, [R1+0x7d0] ;  /* 0x0007d000017e7983 */ /* 0x002ee20000300a00 */
[----:B------:R-:W-:-:S05]  /*1ee80*/  IMAD.MOV.U32 R3, RZ, RZ, R109 ;  /* 0x000000ffff037224 */ /* 0x000fca00078e006d */
[----:B------:R1:W-:Y:S04]  /*1ee90*/  STL [R1+0x790], R3 ;  /* 0x0007900301007387 */ /* 0x0003e80000100800 */
[----:B--2---:R2:W-:Y:S01]  /*1eea0*/  STL [R1+0x79c], R112 ;  /* 0x00079c7001007387 */ /* 0x0045e20000100800 */
[----:B-1----:R-:W-:-:S05]  /*1eeb0*/  IMAD.MOV.U32 R3, RZ, RZ, R113 ;  /* 0x000000ffff037224 */ /* 0x002fca00078e0071 */
[----:B------:R1:W-:Y:S01]  /*1eec0*/  STL [R1+0x798], R3 ;  /* 0x0007980301007387 */ /* 0x0003e20000100800 */
[----:B--2---:R-:W-:Y:S02]  /*1eed0*/  IMAD.MOV.U32 R112, RZ, RZ, R118 ;  /* 0x000000ffff707224 */ /* 0x004fe400078e0076 */
[----:B------:R-:W-:Y:S01]  /*1eee0*/  IMAD.MOV.U32 R113, RZ, RZ, R119 ;  /* 0x000000ffff717224 */ /* 0x000fe200078e0077 */
[----:B------:R-:W-:Y:S04]  /*1eef0*/  STL [R1+0x7a4], R120 ;  /* 0x0007a47801007387 */ /* 0x000fe80000100800 */
[----:B------:R-:W2:Y:S01]  /*1ef00*/  LDL.LU.64 R118, [R1+0xa88] ;  /* 0x000a880001767983 */ /* 0x000ea20000300a00 */
[----:B-1----:R-:W-:-:S05]  /*1ef10*/  IMAD.MOV.U32 R3, RZ, RZ, R121 ;  /* 0x000000ffff037224 */ /* 0x002fca00078e0079 */
[----:B------:R1:W-:Y:S04]  /*1ef20*/  STL [R1+0x7a0], R3 ;  /* 0x0007a00301007387 */ /* 0x0003e80000100800 */
[----:B----4-:R4:W-:Y:S01]  /*1ef30*/  STL [R1+0x7ac], R122 ;  /* 0x0007ac7a01007387 */ /* 0x0109e20000100800 */
[----:B-1----:R-:W-:-:S03]  /*1ef40*/  IMAD.MOV.U32 R3, RZ, RZ, R123 ;  /* 0x000000ffff037224 */ /* 0x002fc600078e007b */
[----:B----4-:R-:W4:Y:S04]  /*1ef50*/  LDL.LU.64 R122, [R1+0x960] ;  /* 0x00096000017a7983 */ /* 0x010f280000300a00 */
[----:B------:R1:W-:Y:S04]  /*1ef60*/  STL [R1+0x7a8], R3 ;  /* 0x0007a80301007387 */ /* 0x0003e80000100800 */
[----:B------:R-:W-:Y:S04]  /*1ef70*/  STL [R1+0x7b4], R110 ;  /* 0x0007b46e01007387 */ /* 0x000fe80000100800 */
[----:B------:R-:W4:Y:S01]  /*1ef80*/  LDL.LU.64 R120, [R1+0x7f0] ;  /* 0x0007f00001787983 */ /* 0x000f220000300a00 */
[----:B-1----:R-:W-:-:S05]  /*1ef90*/  IMAD.MOV.U32 R3, RZ, RZ, R111 ;  /* 0x000000ffff037224 */ /* 0x002fca00078e006f */
[----:B------:R1:W-:Y:S04]  /*1efa0*/  STL [R1+0x7b0], R3 ;  /* 0x0007b00301007387 */ /* 0x0003e80000100800 */
[----:B---3--:R3:W-:Y:S01]  /*1efb0*/  STL [R1+0x7bc], R116 ;  /* 0x0007bc7401007387 */ /* 0x0087e20000100800 */
[----:B-1----:R-:W-:-:S05]  /*1efc0*/  IMAD.MOV.U32 R3, RZ, RZ, R117 ;  /* 0x000000ffff037224 */ /* 0x002fca00078e0075 */
[----:B------:R1:W-:Y:S04]  /*1efd0*/  STL [R1+0x7b8], R3 ;  /* 0x0007b80301007387 */ /* 0x0003e80000100800 */
[----:B------:R-:W-:Y:S04]  /*1efe0*/  STL [R1+0x7c4], R114 ;  /* 0x0007c47201007387 */ /* 0x000fe80000100800 */
[----:B---3--:R-:W3:Y:S01]  /*1eff0*/  LDL.LU.64 R116, [R1+0xaa8] ;  /* 0x000aa80001747983 */ /* 0x008ee20000300a00 */
[----:B-1----:R-:W-:-:S03]  /*1f000*/  IMAD.MOV.U32 R3, RZ, RZ, R115 ;  /* 0x000000ffff037224 */ /* 0x002fc600078e0073 */
[----:B------:R-:W-:Y:S04]  /*1f010*/  STL [R1+0x7cc], R126 ;  /* 0x0007cc7e01007387 */ /* 0x000fe80000100800 */
[----:B------:R1:W-:Y:S02]  /*1f020*/  STL [R1+0x7c0], R3 ;  /* 0x0007c00301007387 */ /* 0x0003e40000100800 */
[----:B-1----:R-:W-:Y:S02]  /*1f030*/  IMAD.MOV.U32 R3, RZ, RZ, R127 ;  /* 0x000000ffff037224 */ /* 0x002fe400078e007f */
[----:B------:R-:W3:Y:S04]  /*1f040*/  LDL.LU.64 R126, [R1+0x980] ;  /* 0x00098000017e7983 */ /* 0x000ee80000300a00 */
[----:B------:R1:W-:Y:S04]  /*1f050*/  STL [R1+0x7c8], R3 ;  /* 0x0007c80301007387 */ /* 0x0003e80000100800 */
[----:B------:R-:W3:Y:S01]  /*1f060*/  LDL.LU.64 R114, [R1+0x810] ;  /* 0x0008100001727983 */ /* 0x000ee20000300a00 */
[----:B-1----:R-:W-:-:S03]  /*1f070*/  IMAD.MOV.U32 R3, RZ, RZ, R113 ;  /* 0x000000ffff037224 */ /* 0x002fc600078e0071 */
[----:B------:R-:W-:Y:S04]  /*1f080*/  STL [R1+0x7d4], R112 ;  /* 0x0007d47001007387 */ /* 0x000fe80000100800 */
[----:B------:R1:W-:Y:S04]  /*1f090*/  STL [R1+0x7d0], R3 ;  /* 0x0007d00301007387 */ /* 0x0003e80000100800 */
[----:B--2---:R2:W-:Y:S01]  /*1f0a0*/  STL [R1+0x7dc], R118 ;  /* 0x0007dc7601007387 */ /* 0x0045e20000100800 */
[----:B-1----:R-:W-:-:S03]  /*1f0b0*/  IMAD.MOV.U32 R3, RZ, RZ, R119 ;  /* 0x000000ffff037224 */ /* 0x002fc600078e0077 */
[----:B--2---:R-:W2:Y:S04]  /*1f0c0*/  LDL.LU.64 R118, [R1+0xac8] ;  /* 0x000ac80001767983 */ /* 0x004ea80000300a00 */
[----:B------:R1:W-:Y:S04]  /*1f0d0*/  STL [R1+0x7d8], R3 ;  /* 0x0007d80301007387 */ /* 0x0003e80000100800 */
[----:B----4-:R4:W-:Y:S01]  /*1f0e0*/  STL [R1+0x7e4], R122 ;  /* 0x0007e47a01007387 */ /* 0x0109e20000100800 */
[----:B-1----:R-:W-:-:S03]  /*1f0f0*/  IMAD.MOV.U32 R3, RZ, RZ, R123 ;  /* 0x000000ffff037224 */ /* 0x002fc600078e007b */
[----:B----4-:R-:W4:Y:S04]  /*1f100*/  LDL.LU.64 R122, [R1+0x9a0] ;  /* 0x0009a000017a7983 */ /* 0x010f280000300a00 */
[----:B------:R1:W-:Y:S04]  /*1f110*/  STL [R1+0x7e0], R3 ;  /* 0x0007e00301007387 */ /* 0x0003e80000100800 */
[----:B------:R1:W-:Y:S02]  /*1f120*/  STL [R1+0x7ec], R120 ;  /* 0x0007ec7801007387 */ /* 0x0003e40000100800 */
[----:B-1----:R-:W-:-:S02]  /*1f130*/  IMAD.MOV.U32 R3, RZ, RZ, R121 ;  /* 0x000000ffff037224 */ /* 0x002fc400078e0079 */
[----:B------:R-:W4:Y:S04]  /*1f140*/  LDL.LU.64 R120, [R1+0x830] ;  /* 0x0008300001787983 */ /* 0x000f280000300a00 */
[----:B------:R1:W-:Y:S04]  /*1f150*/  STL [R1+0x7e8], R3 ;  /* 0x0007e80301007387 */ /* 0x0003e80000100800 */
[----:B------:R3:W-:Y:S01]  /*1f160*/  STL [R1+0x7f4], R124 ;  /* 0x0007f47c01007387 */ /* 0x0007e20000100800 */
[----:B-1----:R-:W-:-:S05]  /*1f170*/  IMAD.MOV.U32 R3, RZ, RZ, R125 ;  /* 0x000000ffff037224 */ /* 0x002fca00078e007d */
[----:B------:R1:W-:Y:S04]  /*1f180*/  STL [R1+0x7f0], R3 ;  /* 0x0007f00301007387 */ /* 0x0003e80000100800 */
[----:B---3--:R3:W-:Y:S04]  /*1f190*/  STL [R1+0x7fc], R116 ;  /* 0x0007fc7401007387 */ /* 0x0087e80000100800 */
[----:B------:R-:W4:Y:S01]  /*1f1a0*/  LDL.LU.64 R124, [R1+0xae8] ;  /* 0x000ae800017c7983 */ /* 0x000f220000300a00 */
[----:B-1----:R-:W-:-:S03]  /*1f1b0*/  IMAD.MOV.U32 R3, RZ, RZ, R117 ;  /* 0x000000ffff037224 */ /* 0x002fc600078e0075 */
[----:B---3--:R-:W3:Y:S04]  /*1f1c0*/  LDL.LU.64 R116, [R1+0x9c0] ;  /* 0x0009c00001747983 */ /* 0x008ee80000300a00 */
[----:B------:R1:W-:Y:S02]  /*1f1d0*/  STL [R1+0x7f8], R3 ;  /* 0x0007f80301007387 */ /* 0x0003e40000100800 */
[----:B-1----:R-:W-:Y:S02]  /*1f1e0*/  IMAD.MOV.U32 R3, RZ, RZ, R127 ;  /* 0x000000ffff037224 */ /* 0x002fe400078e007f */
[----:B------:R1:W-:Y:S04]  /*1f1f0*/  STL [R1+0x804], R126 ;  /* 0x0008047e01007387 */ /* 0x0003e80000100800 */
[----:B------:R1:W-:Y:S04]  /*1f200*/  STL [R1+0x800], R3 ;  /* 0x0008000301007387 */ /* 0x0003e80000100800 */
[----:B------:R-:W-:Y:S04]  /*1f210*/  STL [R1+0x80c], R114 ;  /* 0x00080c7201007387 */ /* 0x000fe80000100800 */
[----:B-1----:R-:W3:Y:S01]  /*1f220*/  LDL.LU.64 R126, [R1+0x850] ;  /* 0x00085000017e7983 */ /* 0x002ee20000300a00 */
[----:B------:R-:W-:-:S05]  /*1f230*/  IMAD.MOV.U32 R3, RZ, RZ, R115 ;  /* 0x000000ffff037224 */ /* 0x000fca00078e0073 */
[----:B------:R1:W-:Y:S04]  /*1f240*/  STL [R1+0x808], R3 ;  /* 0x0008080301007387 */ /* 0x0003e80000100800 */
[----:B------:R2:W-:Y:S01]  /*1f250*/  STL [R1+0x814], R130 ;  /* 0x0008148201007387 */ /* 0x0005e20000100800 */
[----:B-1----:R-:W-:-:S03]  /*1f260*/  IMAD.MOV.U32 R3, RZ, RZ, R131 ;  /* 0x000000ffff037224 */ /* 0x002fc600078e0083 */
[----:B--2---:R-:W-:Y:S04]  /*1f270*/  STL [R1+0x81c], R118 ;  /* 0x00081c7601007387 */ /* 0x004fe80000100800 */
[----:B------:R1:W-:Y:S04]  /*1f280*/  STL [R1+0x810], R3 ;  /* 0x0008100301007387 */ /* 0x0003e80000100800 */
[----:B------:R-:W2:Y:S01]  /*1f290*/  LDL.LU.64 R130, [R1+0xb08] ;  /* 0x000b080001827983 */ /* 0x000ea20000300a00 */
[----:B-1----:R-:W-:-:S03]  /*1f2a0*/  IMAD.MOV.U32 R3, RZ, RZ, R119 ;  /* 0x000000ffff037224 */ /* 0x002fc600078e0077 */
[----:B------:R-:W2:Y:S04]  /*1f2b0*/  LDL.LU.64 R118, [R1+0x9e0] ;  /* 0x0009e00001767983 */ /* 0x000ea80000300a00 */
[----:B------:R1:W-:Y:S04]  /*1f2c0*/  STL [R1+0x818], R3 ;  /* 0x0008180301007387 */ /* 0x0003e80000100800 */
[----:B----4-:R4:W-:Y:S01]  /*1f2d0*/  STL [R1+0x824], R122 ;  /* 0x0008247a01007387 */ /* 0x0109e20000100800 */
[----:B-1----:R-:W-:-:S03]  /*1f2e0*/  IMAD.MOV.U32 R3, RZ, RZ, R123 ;  /* 0x000000ffff037224 */ /* 0x002fc600078e007b */
[----:B----4-:R-:W4:Y:S04]  /*1f2f0*/  LDL.LU.64 R122, [R1+0x870] ;  /* 0x00087000017a7983 */ /* 0x010f280000300a00 */
[----:B------:R1:W-:Y:S04]  /*1f300*/  STL [R1+0x820], R3 ;  /* 0x0008200301007387 */ /* 0x0003e80000100800 */
[----:B------:R-:W-:Y:S01]  /*1f310*/  STL [R1+0x82c], R120 ;  /* 0x00082c7801007387 */ /* 0x000fe20000100800 */
[----:B-1----:R-:W-:-:S05]  /*1f320*/  IMAD.MOV.U32 R3, RZ, RZ, R121 ;  /* 0x000000ffff037224 */ /* 0x002fca00078e0079 */
[----:B------:R1:W-:Y:S04]  /*1f330*/  STL [R1+0x828], R3 ;  /* 0x0008280301007387 */ /* 0x0003e80000100800 */
[----:B------:R1:W-:Y:S02]  /*1f340*/  STL [R1+0x834], R132 ;  /* 0x0008348401007387 */ /* 0x0003e40000100800 */
[----:B-1----:R-:W-:Y:S02]  /*1f350*/  IMAD.MOV.U32 R3, RZ, RZ, R133 ;  /* 0x000000ffff037224 */ /* 0x002fe400078e0085 */
[----:B------:R-:W4:Y:S04]  /*1f360*/  LDL.LU.64 R132, [R1+0xb28] ;  /* 0x000b280001847983 */ /* 0x000f280000300a00 */
[----:B------:R1:W-:Y:S04]  /*1f370*/  STL [R1+0x830], R3 ;  /* 0x0008300301007387 */ /* 0x0003e80000100800 */
[----:B------:R3:W-:Y:S01]  /*1f380*/  STL [R1+0x83c], R124 ;  /* 0x00083c7c01007387 */ /* 0x0007e20000100800 */
[----:B-1----:R-:W-:-:S03]  /*1f390*/  IMAD.MOV.U32 R3, RZ, RZ, R125 ;  /* 0x000000ffff037224 */ /* 0x002fc600078e007d */
[----:B---3--:R-:W-:Y:S04]  /*1f3a0*/  STL [R1+0x844], R116 ;  /* 0x0008447401007387 */ /* 0x008fe80000100800 */
[----:B------:R1:W-:Y:S04]  /*1f3b0*/  STL [R1+0x838], R3 ;  /* 0x0008380301007387 */ /* 0x0003e80000100800 */
[----:B------:R-:W3:Y:S04]  /*1f3c0*/  LDL.LU.64 R120, [R1+0xa00] ;  /* 0x000a000001787983 */ /* 0x000ee80000300a00 */
[----:B------:R-:W3:Y:S01]  /*1f3d0*/  LDL.LU.64 R124, [R1+0x890] ;  /* 0x00089000017c7983 */ /* 0x000ee20000300a00 */
[----:B-1----:R-:W-:-:S05]  /*1f3e0*/  IMAD.MOV.U32 R3, RZ, RZ, R117 ;  /* 0x000000ffff037224 */ /* 0x002fca00078e0075 */
[----:B------:R1:W-:Y:S02]  /*1f3f0*/  STL [R1+0x840], R3 ;  /* 0x0008400301007387 */ /* 0x0003e40000100800 */
[----:B-1----:R-:W-:Y:S02]  /*1f400*/  IMAD.MOV.U32 R3, RZ, RZ, R127 ;  /* 0x000000ffff037224 */ /* 0x002fe400078e007f */
[----:B------:R-:W-:Y:S04]  /*1f410*/  STL [R1+0x84c], R126 ;  /* 0x00084c7e01007387 */ /* 0x000fe80000100800 */
[----:B------:R-:W-:Y:S04]  /*1f420*/  STL [R1+0x854], R136 ;  /* 0x0008548801007387 */ /* 0x000fe80000100800 */
[----:B------:R1:W-:Y:S02]  /*1f430*/  STL [R1+0x848], R3 ;  /* 0x0008480301007387 */ /* 0x0003e40000100800 */
[----:B-1----:R-:W-:-:S02]  /*1f440*/  IMAD.MOV.U32 R3, RZ, RZ, R137 ;  /* 0x000000ffff037224 */ /* 0x002fc400078e0089 */
[----:B------:R-:W3:Y:S04]  /*1f450*/  LDL.LU.64 R136, [R1+0xb48] ;  /* 0x000b480001887983 */ /* 0x000ee80000300a00 */
[----:B------:R1:W-:Y:S04]  /*1f460*/  STL [R1+0x850], R3 ;  /* 0x0008500301007387 */ /* 0x0003e80000100800 */
[----:B--2---:R2:W-:Y:S04]  /*1f470*/  STL [R1+0x85c], R130 ;  /* 0x00085c8201007387 */ /* 0x0045e80000100800 */
[----:B------:R-:W3:Y:S01]  /*1f480*/  LDL.LU.64 R126, [R1+0xa20] ;  /* 0x000a2000017e7983 */ /* 0x000ee20000300a00 */
[----:B-1----:R-:W-:-:S05]  /*1f490*/  IMAD.MOV.U32 R3, RZ, RZ, R131 ;  /* 0x000000ffff037224 */ /* 0x002fca00078e0083 */
[----:B------:R1:W-:Y:S04]  /*1f4a0*/  STL [R1+0x858], R3 ;  /* 0x0008580301007387 */ /* 0x0003e80000100800 */
[----:B------:R-:W-:Y:S04]  /*1f4b0*/  STL [R1+0x864], R118 ;  /* 0x0008647601007387 */ /* 0x000fe80000100800 */
[----:B--2---:R-:W2:Y:S01]  /*1f4c0*/  LDL.LU.64 R130, [R1+0x8d0] ;  /* 0x0008d00001827983 */ /* 0x004ea20000300a00 */
[----:B-1----:R-:W-:-:S05]  /*1f4d0*/  IMAD.MOV.U32 R3, RZ, RZ, R119 ;  /* 0x000000ffff037224 */ /* 0x002fca00078e0077 */
[----:B------:R1:W-:Y:S04]  /*1f4e0*/  STL [R1+0x860], R3 ;  /* 0x0008600301007387 */ /* 0x0003e80000100800 */
[----:B----4-:R4:W-:Y:S01]  /*1f4f0*/  STL [R1+0x86c], R122 ;  /* 0x00086c7a01007387 */ /* 0x0109e20000100800 */
[----:B-1----:R-:W-:-:S03]  /*1f500*/  IMAD.MOV.U32 R3, RZ, RZ, R123 ;  /* 0x000000ffff037224 */ /* 0x002fc600078e007b */
[----:B------:R-:W-:Y:S04]  /*1f510*/  STL [R1+0x874], R128 ;  /* 0x0008748001007387 */ /* 0x000fe80000100800 */
[----:B------:R1:W-:Y:S04]  /*1f520*/  STL [R1+0x868], R3 ;  /* 0x0008680301007387 */ /* 0x0003e80000100800 */
[----:B----4-:R-:W4:Y:S01]  /*1f530*/  LDL.LU.64 R122, [R1+0xb68] ;  /* 0x000b6800017a7983 */ /* 0x010f220000300a00 */
[----:B-1----:R-:W-:-:S03]  /*1f540*/  IMAD.MOV.U32 R3, RZ, RZ, R129 ;  /* 0x000000ffff037224 */ /* 0x002fc600078e0081 */
[----:B------:R-:W4:Y:S04]  /*1f550*/  LDL.LU.64 R128, [R1+0xa40] ;  /* 0x000a400001807983 */ /* 0x000f280000300a00 */
[----:B------:R1:W-:Y:S04]  /*1f560*/  STL [R1+0x870], R3 ;  /* 0x0008700301007387 */ /* 0x0003e80000100800 */
[----:B------:R1:W-:Y:S02]  /*1f570*/  STL [R1+0x87c], R132 ;  /* 0x00087c8401007387 */ /* 0x0003e40000100800 */
[----:B-1----:R-:W-:-:S02]  /*1f580*/  IMAD.MOV.U32 R3, RZ, RZ, R133 ;  /* 0x000000ffff037224 */ /* 0x002fc400078e0085 */
[----:B------:R-:W4:Y:S04]  /*1f590*/  LDL.LU.64 R132, [R1+0x910] ;  /* 0x0009100001847983 */ /* 0x000f280000300a00 */
[----:B------:R3:W-:Y:S02]  /*1f5a0*/  STL [R1+0x878], R3 ;  /* 0x0008780301007387 */ /* 0x0007e40000100800 */
[----:B---3--:R-:W-:Y:S02]  /*1f5b0*/  IMAD.MOV.U32 R3, RZ, RZ, R121 ;  /* 0x000000ffff037224 */ /* 0x008fe400078e0079 */
[----:B------:R-:W-:Y:S04]  /*1f5c0*/  STL [R1+0x884], R120 ;  /* 0x0008847801007387 */ /* 0x000fe80000100800 */
[----:B------:R1:W-:Y:S04]  /*1f5d0*/  STL [R1+0x880], R3 ;  /* 0x0008800301007387 */ /* 0x0003e80000100800 */
[----:B------:R3:W-:Y:S01]  /*1f5e0*/  STL [R1+0x88c], R124 ;  /* 0x00088c7c01007387 */ /* 0x0007e20000100800 */
[----:B-1----:R-:W-:-:S03]  /*1f5f0*/  IMAD.MOV.U32 R3, RZ, RZ, R125 ;  /* 0x000000ffff037224 */ /* 0x002fc600078e007d */
[----:B------:R1:W-:Y:S04]  /*1f600*/  STL [R1+0x894], R134 ;  /* 0x0008948601007387 */ /* 0x0003e80000100800 */
[----:B------:R1:W-:Y:S04]  /*1f610*/  STL [R1+0x888], R3 ;  /* 0x0008880301007387 */ /* 0x0003e80000100800 */
[----:B---3--:R-:W3:Y:S01]  /*1f620*/  LDL.LU.64 R124, [R1+0xb88] ;  /* 0x000b8800017c7983 */ /* 0x008ee20000300a00 */
[----:B-1----:R-:W-:Y:S02]  /*1f630*/  IMAD.MOV.U32 R134, RZ, RZ, R150 ;  /* 0x000000ffff867224 */ /* 0x002fe400078e0096 */
[----:B------:R-:W-:-:S02]  /*1f640*/  IMAD.MOV.U32 R3, RZ, RZ, R135 ;  /* 0x000000ffff037224 */ /* 0x000fc400078e0087 */
[----:B------:R-:W-:Y:S02]  /*1f650*/  IMAD.MOV.U32 R135, RZ, RZ, R151 ;  /* 0x000000ffff877224 */ /* 0x000fe400078e0097 */
[----:B------:R-:W3:Y:S04]  /*1f660*/  LDL.LU.64 R150, [R1+0xa60] ;  /* 0x000a600001967983 */ /* 0x000ee80000300a00 */
[----:B------:R1:W-:Y:S04]  /*1f670*/  STL [R1+0x890], R3 ;  /* 0x0008900301007387 */ /* 0x0003e80000100800 */
[----:B------:R1:W-:Y:S02]  /*1f680*/  STL [R1+0x89c], R136 ;  /* 0x00089c8801007387 */ /* 0x0003e40000100800 */
[----:B-1----:R-:W-:-:S02]  /*1f690*/  IMAD.MOV.U32 R3, RZ, RZ, R137 ;  /* 0x000000ffff037224 */ /* 0x002fc400078e0089 */
[----:B------:R-:W3:Y:S04]  /*1f6a0*/  LDL.LU.64 R136, [R1+0x930] ;  /* 0x0009300001887983 */ /* 0x000ee80000300a00 */
[----:B------:R1:W-:Y:S04]  /*1f6b0*/  STL [R1+0x898], R3 ;  /* 0x0008980301007387 */ /* 0x0003e80000100800 */
[----:B------:R2:W-:Y:S01]  /*1f6c0*/  STL [R1+0x8a4], R126 ;  /* 0x0008a47e01007387 */ /* 0x0005e20000100800 */
[----:B-1----:R-:W-:-:S05]  /*1f6d0*/  IMAD.MOV.U32 R3, RZ, RZ, R127 ;  /* 0x000000ffff037224 */ /* 0x002fca00078e007f */
[----:B------:R1:W-:Y:S04]  /*1f6e0*/  STL [R1+0x8a0], R3 ;  /* 0x0008a00301007387 */ /* 0x0003e80000100800 */
[----:B--2---:R2:W-:Y:S04]  /*1f6f0*/  STL [R1+0x8ac], R130 ;  /* 0x0008ac8201007387 */ /* 0x0045e80000100800 */
[----:B------:R-:W3:Y:S01]  /*1f700*/  LDL.LU.64 R126, [R1+0xba8] ;  /* 0x000ba800017e7983 */ /* 0x000ee20000300a00 */
[----:B-1----:R-:W-:-:S05]  /*1f710*/  IMAD.MOV.U32 R3, RZ, RZ, R131 ;  /* 0x000000ffff037224 */ /* 0x002fca00078e0083 */
[----:B------:R1:W-:Y:S04]  /*1f720*/  STL [R1+0x8a8], R3 ;  /* 0x0008a80301007387 */ /* 0x0003e80000100800 */
[----:B------:R4:W-:Y:S04]  /*1f730*/  STL [R1+0x8b4], R142 ;  /* 0x0008b48e01007387 */ /* 0x0009e80000100800 */
[----:B--2---:R-:W2:Y:S01]  /*1f740*/  LDL.LU.64 R130, [R1+0xa80] ;  /* 0x000a800001827983 */ /* 0x004ea20000300a00 */
[----:B-1----:R-:W-:-:S03]  /*1f750*/  IMAD.MOV.U32 R3, RZ, RZ, R143 ;  /* 0x000000ffff037224 */ /* 0x002fc600078e008f */
[----:B----4-:R-:W-:Y:S04]  /*1f760*/  STL [R1+0x8bc], R122 ;  /* 0x0008bc7a01007387 */ /* 0x010fe80000100800 */
[----:B------:R1:W-:Y:S04]  /*1f770*/  STL [R1+0x8b0], R3 ;  /* 0x0008b00301007387 */ /* 0x0003e80000100800 */
[----:B------:R-:W4:Y:S01]  /*1f780*/  LDL.LU.64 R142, [R1+0x950] ;  /* 0x00095000018e7983 */ /* 0x000f220000300a00 */
[----:B-1----:R-:W-:-:S03]  /*1f790*/  IMAD.MOV.U32 R3, RZ, RZ, R123 ;  /* 0x000000ffff037224 */ /* 0x002fc600078e007b */
[----:B------:R-:W-:Y:S04]  /*1f7a0*/  STL [R1+0x8c4], R128 ;  /* 0x0008c48001007387 */ /* 0x000fe80000100800 */
[----:B------:R1:W-:Y:S02]  /*1f7b0*/  STL [R1+0x8b8], R3 ;  /* 0x0008b80301007387 */ /* 0x0003e40000100800 */
[----:B-1----:R-:W-:Y:S02]  /*1f7c0*/  IMAD.MOV.U32 R3, RZ, RZ, R129 ;  /* 0x000000ffff037224 */ /* 0x002fe400078e0081 */
[----:B------:R1:W-:Y:S04]  /*1f7d0*/  STL [R1+0x8cc], R132 ;  /* 0x0008cc8401007387 */ /* 0x0003e80000100800 */
[----:B------:R1:W-:Y:S04]  /*1f7e0*/  STL [R1+0x8c0], R3 ;  /* 0x0008c00301007387 */ /* 0x0003e80000100800 */
[----:B------:R-:W4:Y:S01]  /*1f7f0*/  LDL.LU.64 R128, [R1+0xbc8] ;  /* 0x000bc80001807983 */ /* 0x000f220000300a00 */
[----:B-1----:R-:W-:Y:S01]  /*1f800*/  IMAD.MOV.U32 R132, RZ, RZ, R146 ;  /* 0x000000ffff847224 */ /* 0x002fe200078e0092 */
[----:B------:R-:W-:Y:S01]  /*1f810*/  MOV R3, R133 ;  /* 0x0000008500037202 */ /* 0x000fe20000000f00 */
[----:B------:R-:W-:-:S02]  /*1f820*/  IMAD.MOV.U32 R133, RZ, RZ, R147 ;  /* 0x000000ffff857224 */ /* 0x000fc400078e0093 */
[----:B------:R-:W4:Y:S04]  /*1f830*/  LDL.LU.64 R146, [R1+0xaa0] ;  /* 0x000aa00001927983 */ /* 0x000f280000300a00 */
[----:B------:R1:W-:Y:S04]  /*1f840*/  STL [R1+0x8c8], R3 ;  /* 0x0008c80301007387 */ /* 0x0003e80000100800 */
[----:B------:R1:W-:Y:S02]  /*1f850*/  STL [R1+0x8d4], R148 ;  /* 0x0008d49401007387 */ /* 0x0003e40000100800 */
[----:B-1----:R-:W-:-:S02]  /*1f860*/  IMAD.MOV.U32 R3, RZ, RZ, R149 ;  /* 0x000000ffff037224 */ /* 0x002fc400078e0095 */
[----:B------:R-:W4:Y:S04]  /*1f870*/  LDL.LU.64 R148, [R1+0x970] ;  /* 0x0009700001947983 */ /* 0x000f280000300a00 */
[----:B------:R1:W-:Y:S04]  /*1f880*/  STL [R1+0x8d0], R3 ;  /* 0x0008d00301007387 */ /* 0x0003e80000100800 */
[----:B---3--:R-:W-:Y:S01]  /*1f890*/  STL [R1+0x8dc], R124 ;  /* 0x0008dc7c01007387 */ /* 0x008fe20000100800 */
[----:B-1----:R-:W-:-:S05]  /*1f8a0*/  IMAD.MOV.U32 R3, RZ, RZ, R125 ;  /* 0x000000ffff037224 */ /* 0x002fca00078e007d */
[----:B------:R1:W-:Y:S04]  /*1f8b0*/  STL [R1+0x8d8], R3 ;  /* 0x0008d80301007387 */ /* 0x0003e80000100800 */
[----:B------:R3:W-:Y:S01]  /*1f8c0*/  STL [R1+0x8e4], R150 ;  /* 0x0008e49601007387 */ /* 0x0007e20000100800 */
[----:B-1----:R-:W-:-:S03]  /*1f8d0*/  IMAD.MOV.U32 R3, RZ, RZ, R151 ;  /* 0x000000ffff037224 */ /* 0x002fc600078e0097 */
[----:B---3--:R-:W3:Y:S04]  /*1f8e0*/  LDL.LU.64 R150, [R1+0xbe8] ;  /* 0x000be80001967983 */ /* 0x008ee80000300a00 */
[----:B------:R1:W-:Y:S04]  /*1f8f0*/  STL [R1+0x8e0], R3 ;  /* 0x0008e00301007387 */ /* 0x0003e80000100800 */
[----:B------:R1:W-:Y:S02]  /*1f900*/  STL [R1+0x8ec], R136 ;  /* 0x0008ec8801007387 */ /* 0x0003e40000100800 */
[----:B-1----:R-:W-:-:S02]  /*1f910*/  IMAD.MOV.U32 R3, RZ, RZ, R137 ;  /* 0x000000ffff037224 */ /* 0x002fc400078e0089 */
[----:B------:R-:W3:Y:S04]  /*1f920*/  LDL.LU.64 R136, [R1+0xac0] ;  /* 0x000ac00001887983 */ /* 0x000ee80000300a00 */
[----:B------:R1:W-:Y:S04]  /*1f930*/  STL [R1+0x8e8], R3 ;  /* 0x0008e80301007387 */ /* 0x0003e80000100800 */
[----:B------:R1:W-:Y:S02]  /*1f940*/  STL [R1+0x8f4], R138 ;  /* 0x0008f48a01007387 */ /* 0x0003e40000100800 */
[----:B-1----:R-:W-:-:S02]  /*1f950*/  IMAD.MOV.U32 R3, RZ, RZ, R139 ;  /* 0x000000ffff037224 */ /* 0x002fc400078e008b */
[----:B------:R-:W3:Y:S04]  /*1f960*/  LDL.LU.64 R138, [R1+0x990] ;  /* 0x00099000018a7983 */ /* 0x000ee80000300a00 */
[----:B------:R1:W-:Y:S04]  /*1f970*/  STL [R1+0x8f0], R3 ;  /* 0x0008f00301007387 */ /* 0x0003e80000100800 */
[----:B------:R-:W-:Y:S01]  /*1f980*/  STL [R1+0x8fc], R126 ;  /* 0x0008fc7e01007387 */ /* 0x000fe20000100800 */
[----:B-1----:R-:W-:-:S05]  /*1f990*/  IMAD.MOV.U32 R3, RZ, RZ, R127 ;  /* 0x000000ffff037224 */ /* 0x002fca00078e007f */
        /* <DEDUP_REMOVED lines=20> */
[----:B------:R1:W-:Y:S02]  /*1fae0*/  STL [R1+0x92c], R148 ;  /* 0x00092c9401007387 */ /* 0x0003e40000100800 */
[----:B-1----:R-:W-:-:S02]  /*1faf0*/  IMAD.MOV.U32 R3, RZ, RZ, R149 ;  /* 0x000000ffff037224 */ /* 0x002fc400078e0095 */
[----:B------:R-:W4:Y:S04]  /*1fb00*/  LDL.LU.64 R148, [R1+0xb00] ;  /* 0x000b000001947983 */ /* 0x000f280000300a00 */
[----:B------:R1:W-:Y:S04]  /*1fb10*/  STL [R1+0x928], R3 ;  /* 0x0009280301007387 */ /* 0x0003e80000100800 */
[----:B------:R1:W-:Y:S02]  /*1fb20*/  STL [R1+0x934], R134 ;  /* 0x0009348601007387 */ /* 0x0003e40000100800 */
[----:B-1----:R-:W-:-:S02]  /*1fb30*/  IMAD.MOV.U32 R3, RZ, RZ, R135 ;  /* 0x000000ffff037224 */ /* 0x002fc400078e0087 */
[----:B------:R-:W4:Y:S04]  /*1fb40*/  LDL.LU.64 R134, [R1+0x9d0] ;  /* 0x0009d00001867983 */ /* 0x000f280000300a00 */
[----:B------:R1:W-:Y:S04]  /*1fb50*/  STL [R1+0x930], R3 ;  /* 0x0009300301007387 */ /* 0x0003e80000100800 */
[----:B---3--:R3:W-:Y:S01]  /*1fb60*/  STL [R1+0x93c], R150 ;  /* 0x00093c9601007387 */ /* 0x0087e20000100800 */
        /* <DEDUP_REMOVED lines=288> */
[----:B-1----:R-:W-:-:S02]  /*20d70*/  MOV R3, R145 ;  /* 0x0000009100037202 */ /* 0x002fc40000000f00 */
        /* <DEDUP_REMOVED lines=46> */
[----:B------:R-:W-:Y:S04]  /*21060*/  STL [R1+0xbdc], R132 ;  /* 0x000bdc8401007387 */ /* 0x000fe80000100800 */
[----:B------:R-:W4:Y:S01]  /*21070*/  LDL.LU.64 R128, [R1+0xc38] ;  /* 0x000c380001807983 */ /* 0x000f220000300a00 */
[----:B-1----:R-:W-:-:S05]  /*21080*/  IMAD.MOV.U32 R3, RZ, RZ, R133 ;  /* 0x000000ffff037224 */ /* 0x002fca00078e0085 */
[----:B------:R1:W-:Y:S04]  /*21090*/  STL [R1+0xbd8], R3 ;  /* 0x000bd80301007387 */ /* 0x0003e80000100800 */
[----:B------:R1:W-:Y:S02]  /*210a0*/  STL [R1+0xbe4], R146 ;  /* 0x000be49201007387 */ /* 0x0003e40000100800 */
[----:B-1----:R-:W-:Y:S02]  /*210b0*/  IMAD.MOV.U32 R3, RZ, RZ, R147 ;  /* 0x000000ffff037224 */ /* 0x002fe400078e0093 */
[----:B------:R-:W4:Y:S04]  /*210c0*/  LDL.LU.64 R132, [R1+0xeb0] ;  /* 0x000eb00001847983 */ /* 0x000f280000300a00 */
[----:B------:R1:W-:Y:S04]  /*210d0*/  STL [R1+0xbe0], R3 ;  /* 0x000be00301007387 */ /* 0x0003e80000100800 */
[----:B------:R1:W-:Y:S04]  /*210e0*/  STL [R1+0xbec], R148 ;  /* 0x000bec9401007387 */ /* 0x0003e80000100800 */
[----:B------:R-:W4:Y:S01]  /*210f0*/  LDL.LU.64 R146, [R1+0xdb0] ;  /* 0x000db00001927983 */ /* 0x000f220000300a00 */
[----:B-1----:R-:W-:-:S03]  /*21100*/  IMAD.MOV.U32 R3, RZ, RZ, R149 ;  /* 0x000000ffff037224 */ /* 0x002fc600078e0095 */
[----:B------:R-:W-:Y:S04]  /*21110*/  STL [R1+0xbf4], R134 ;  /* 0x000bf48601007387 */ /* 0x000fe80000100800 */
[----:B------:R1:W-:Y:S04]  /*21120*/  STL [R1+0xbe8], R3 ;  /* 0x000be80301007387 */ /* 0x0003e80000100800 */
[----:B------:R-:W4:Y:S01]  /*21130*/  LDL.LU.64 R148, [R1+0xc90] ;  /* 0x000c900001947983 */ /* 0x000f220000300a00 */
[----:B-1----:R-:W-:-:S03]  /*21140*/  IMAD.MOV.U32 R3, RZ, RZ, R135 ;  /* 0x000000ffff037224 */ /* 0x002fc600078e0087 */
[----:B---3--:R-:W-:Y:S04]  /*21150*/  STL [R1+0xbfc], R150 ;  /* 0x000bfc9601007387 */ /* 0x008fe80000100800 */
[----:B------:R1:W-:Y:S04]  /*21160*/  STL [R1+0xbf0], R3 ;  /* 0x000bf00301007387 */ /* 0x0003e80000100800 */
[----:B------:R-:W3:Y:S01]  /*21170*/  LDL.LU.64 R134, [R1+0xc58] ;  /* 0x000c580001867983 */ /* 0x000ee20000300a00 */
[----:B-1----:R-:W-:-:S03]  /*21180*/  IMAD.MOV.U32 R3, RZ, RZ, R151 ;  /* 0x000000ffff037224 */ /* 0x002fc600078e0097 */
[----:B------:R-:W-:Y:S04]  /*21190*/  STL [R1+0xc04], R136 ;  /* 0x000c048801007387 */ /* 0x000fe80000100800 */
        /* <DEDUP_REMOVED lines=11> */
[----:B--2---:R-:W-:Y:S04]  /*21250*/  STL [R1+0xc1c], R130 ;  /* 0x000c1c8201007387 */ /* 0x004fe80000100800 */
[----:B------:R1:W-:Y:S04]  /*21260*/  STL [R1+0xc10], R3 ;  /* 0x000c100301007387 */ /* 0x0003e80000100800 */
[----:B------:R-:W2:Y:S01]  /*21270*/  LDL.LU.64 R140, [R1+0xc78] ;  /* 0x000c7800018c7983 */ /* 0x000ea20000300a00 */
[----:B-1----:R-:W-:-:S03]  /*21280*/  IMAD.MOV.U32 R3, RZ, RZ, R131 ;  /* 0x000000ffff037224 */ /* 0x002fc600078e0083 */
[----:B----4-:R-:W-:Y:S04]  /*21290*/  STL [R1+0xc24], R142 ;  /* 0x000c248e01007387 */ /* 0x010fe80000100800 */
[----:B------:R1:W-:Y:S04]  /*212a0*/  STL [R1+0xc18], R3 ;  /* 0x000c180301007387 */ /* 0x0003e80000100800 */
[----:B------:R-:W4:Y:S01]  /*212b0*/  LDL.LU.64 R130, [R1+0xed0] ;  /* 0x000ed00001827983 */ /* 0x000f220000300a00 */
[----:B-1----:R-:W-:-:S03]  /*212c0*/  IMAD.MOV.U32 R3, RZ, RZ, R143 ;  /* 0x000000ffff037224 */ /* 0x002fc600078e008f */
[----:B------:R-:W-:Y:S04]  /*212d0*/  STL [R1+0xc2c], R144 ;  /* 0x000c2c9001007387 */ /* 0x000fe80000100800 */
        /* <DEDUP_REMOVED lines=8> */
[----:B------:R1:W-:Y:S02]  /*21360*/  STL [R1+0xc30], R3 ;  /* 0x000c300301007387 */ /* 0x0003e40000100800 */
[----:B-1----:R-:W-:Y:S02]  /*21370*/  IMAD.MOV.U32 R3, RZ, RZ, R133 ;  /* 0x000000ffff037224 */ /* 0x002fe400078e0085 */
[----:B------:R-:W-:Y:S04]  /*21380*/  STL [R1+0xc44], R146 ;  /* 0x000c449201007387 */ /* 0x000fe80000100800 */
        /* <DEDUP_REMOVED lines=8> */
[----:B---3--:R-:W-:Y:S04]  /*21410*/  STL [R1+0xc54], R134 ;  /* 0x000c548601007387 */ /* 0x008fe80000100800 */
[----:B------:R-:W3:Y:S01]  /*21420*/  LDL.LU.64 R132, [R1+0xce8] ;  /* 0x000ce80001847983 */ /* 0x000ee20000300a00 */
[----:B-1----:R-:W-:-:S05]  /*21430*/  IMAD.MOV.U32 R3, RZ, RZ, R135 ;  /* 0x000000ffff037224 */ /* 0x002fca00078e0087 */
[----:B------:R1:W-:Y:S02]  /*21440*/  STL [R1+0xc50], R3 ;  /* 0x000c500301007387 */ /* 0x0003e40000100800 */
[----:B-1----:R-:W-:Y:S02]  /*21450*/  IMAD.MOV.U32 R3, RZ, RZ, R151 ;  /* 0x000000ffff037224 */ /* 0x002fe400078e0097 */
[----:B------:R1:W-:Y:S04]  /*21460*/  STL [R1+0xc5c], R150 ;  /* 0x000c5c9601007387 */ /* 0x0003e80000100800 */
[----:B-1----:R-:W3:Y:S04]  /*21470*/  LDL.LU.64 R150, [R1+0xcb8] ;  /* 0x000cb80001967983 */ /* 0x002ee80000300a00 */
[----:B------:R1:W-:Y:S04]  /*21480*/  STL [R1+0xc58], R3 ;  /* 0x000c580301007387 */ /* 0x0003e80000100800 */
        /* <DEDUP_REMOVED lines=22> */
[----:B-1----:R-:W-:-:S05]  /*215f0*/  IMAD.MOV.U32 R3, RZ, RZ, R145 ;  /* 0x000000ffff037224 */ /* 0x002fca00078e0091 */
[----:B------:R1:W-:Y:S04]  /*21600*/  STL [R1+0xc88], R3 ;  /* 0x000c880301007387 */ /* 0x0003e80000100800 */
[----:B------:R-:W-:Y:S04]  /*21610*/  STL [R1+0xc94], R8 ;  /* 0x000c940801007387 */ /* 0x000fe80000100800 */
[----:B------:R-:W-:Y:S04]  /*21620*/  STL [R1+0xc90], R9 ;  /* 0x000c900901007387 */ /* 0x000fe80000100800 */
[----:B------:R-:W4:Y:S04]  /*21630*/  LDL.LU.64 R144, [R1+0xd28] ;  /* 0x000d280001907983 */ /* 0x000f280000300a00 */
        /* <DEDUP_REMOVED lines=11> */
[----:B------:R1:W-:Y:S02]  /*216f0*/  STL [R1+0xca8], R3 ;  /* 0x000ca80301007387 */ /* 0x0003e40000100800 */
[----:B-1----:R-:W-:Y:S02]  /*21700*/  IMAD.MOV.U32 R3, RZ, RZ, R151 ;  /* 0x000000ffff037224 */ /* 0x002fe400078e0097 */
[----:B------:R1:W-:Y:S04]  /*21710*/  STL [R1+0xcb4], R150 ;  /* 0x000cb49601007387 */ /* 0x0003e80000100800 */
[----:B------:R-:W-:Y:S04]  /*21720*/  STL [R1+0xcbc], R134 ;  /* 0x000cbc8601007387 */ /* 0x000fe80000100800 */
[----:B------:R1:W-:Y:S04]  /*21730*/  STL [R1+0xcb0], R3 ;  /* 0x000cb00301007387 */ /* 0x0003e80000100800 */
[----:B-1----:R-:W3:Y:S01]  /*21740*/  LDL.LU.64 R150, [R1+0xd48] ;  /* 0x000d480001967983 */ /* 0x002ee20000300a00 */
[----:B------:R-:W-:-:S03]  /*21750*/  IMAD.MOV.U32 R3, RZ, RZ, R135 ;  /* 0x000000ffff037224 */ /* 0x000fc600078e0087 */
        /* <DEDUP_REMOVED lines=14> */
[----:B------:R-:W4:Y:S04]  /*21840*/  LDL.LU.64 R140, [R1+0xd68] ;  /* 0x000d6800018c7983 */ /* 0x000f280000300a00 */
[----:B------:R-:W4:Y:S01]  /*21850*/  LDL.LU.64 R128, [R1+0xd38] ;  /* 0x000d380001807983 */ /* 0x000f220000300a00 */
        /* <DEDUP_REMOVED lines=41> */
[----:B------:R-:W-:Y:S04]  /*21af0*/  STL [R1+0xd34], R128 ;  /* 0x000d348001007387 */ /* 0x000fe80000100800 */
[----:B------:R1:W-:Y:S04]  /*21b00*/  STL [R1+0xd28], R3 ;  /* 0x000d280301007387 */ /* 0x0003e80000100800 */
[----:B------:R-:W4:Y:S01]  /*21b10*/  LDL.LU.64 R140, [R1+0xdc8] ;  /* 0x000dc800018c7983 */ /* 0x000f220000300a00 */
[----:B-1----:R-:W-:-:S03]  /*21b20*/  IMAD.MOV.U32 R3, RZ, RZ, R129 ;  /* 0x000000ffff037224 */ /* 0x002fc600078e0081 */
[----:B------:R-:W-:Y:S04]  /*21b30*/  STL [R1+0xd3c], R142 ;  /* 0x000d3c8e01007387 */ /* 0x000fe80000100800 */
[----:B------:R1:W-:Y:S02]  /*21b40*/  STL [R1+0xd30], R3 ;  /* 0x000d300301007387 */ /* 0x0003e40000100800 */
[----:B-1----:R-:W-:Y:S02]  /*21b50*/  IMAD.MOV.U32 R3, RZ, RZ, R143 ;  /* 0x000000ffff037224 */ /* 0x002fe400078e008f */
[----:B------:R-:W4:Y:S04]  /*21b60*/  LDL.LU.64 R142, [R1+0xd98] ;  /* 0x000d9800018e7983 */ /* 0x000f280000300a00 */
        /* <DEDUP_REMOVED lines=12> */
[----:B---3--:R3:W-:Y:S01]  /*21c30*/  STL [R1+0xd5c], R148 ;  /* 0x000d5c9401007387 */ /* 0x0087e20000100800 */
[----:B-1----:R-:W-:-:S03]  /*21c40*/  IMAD.MOV.U32 R3, RZ, RZ, R149 ;  /* 0x000000ffff037224 */ /* 0x002fc600078e0095 */
[----:B------:R-:W-:Y:S04]  /*21c50*/  STL [R1+0xd64], R132 ;  /* 0x000d648401007387 */ /* 0x000fe80000100800 */
[----:B------:R1:W-:Y:S04]  /*21c60*/  STL [R1+0xd58], R3 ;  /* 0x000d580301007387 */ /* 0x0003e80000100800 */
[----:B---3--:R-:W3:Y:S01]  /*21c70*/  LDL.LU.64 R148, [R1+0xde8] ;  /* 0x000de80001947983 */ /* 0x008ee20000300a00 */
[----:B-1----:R-:W-:-:S03]  /*21c80*/  IMAD.MOV.U32 R3, RZ, RZ, R133 ;  /* 0x000000ffff037224 */ /* 0x002fc600078e0085 */
[----:B------:R-:W-:Y:S04]  /*21c90*/  STL [R1+0xd6c], R150 ;  /* 0x000d6c9601007387 */ /* 0x000fe80000100800 */
[----:B------:R1:W-:Y:S02]  /*21ca0*/  STL [R1+0xd60], R3 ;  /* 0x000d600301007387 */ /* 0x0003e40000100800 */
[----:B-1----:R-:W-:Y:S02]  /*21cb0*/  IMAD.MOV.U32 R3, RZ, RZ, R151 ;  /* 0x000000ffff037224 */ /* 0x002fe400078e0097 */
[----:B------:R-:W3:Y:S04]  /*21cc0*/  LDL.LU.64 R150, [R1+0xdb8] ;  /* 0x000db80001967983 */ /* 0x000ee80000300a00 */
[----:B------:R1:W-:Y:S04]  /*21cd0*/  STL [R1+0xd68], R3 ;  /* 0x000d680301007387 */ /* 0x0003e80000100800 */
[----:B------:R-:W-:Y:S04]  /*21ce0*/  STL [R1+0xd74], R134 ;  /* 0x000d748601007387 */ /* 0x000fe80000100800 */
[----:B------:R-:W3:Y:S01]  /*21cf0*/  LDL.LU.64 R120, [R1+0xf40] ;  /* 0x000f400001787983 */ /* 0x000ee20000300a00 */
[----:B-1----:R-:W-:-:S05]  /*21d00*/  IMAD.MOV.U32 R3, RZ, RZ, R135 ;  /* 0x000000ffff037224 */ /* 0x002fca00078e0087 */
[----:B------:R1:W-:Y:S04]  /*21d10*/  STL [R1+0xd70], R3 ;  /* 0x000d700301007387 */ /* 0x0003e80000100800 */
[----:B--2---:R-:W-:Y:S01]  /*21d20*/  STL [R1+0xd7c], R136 ;  /* 0x000d7c8801007387 */ /* 0x004fe20000100800 */
[----:B-1----:R-:W-:-:S03]  /*21d30*/  IMAD.MOV.U32 R3, RZ, RZ, R137 ;  /* 0x000000ffff037224 */ /* 0x002fc600078e0089 */
[----:B------:R-:W2:Y:S04]  /*21d40*/  LDL.LU.64 R122, [R1+0xed8] ;  /* 0x000ed800017a7983 */ /* 0x000ea80000300a00 */
[----:B------:R1:W-:Y:S04]  /*21d50*/  STL [R1+0xd78], R3 ;  /* 0x000d780301007387 */ /* 0x0003e80000100800 */
[----:B----4-:R-:W-:Y:S04]  /*21d60*/  STL [R1+0xd84], R138 ;  /* 0x000d848a01007387 */ /* 0x010fe80000100800 */
[----:B------:R-:W4:Y:S01]  /*21d70*/  LDL.LU.64 R124, [R1+0xe08] ;  /* 0x000e0800017c7983 */ /* 0x000f220000300a00 */
[----:B-1----:R-:W-:-:S03]  /*21d80*/  IMAD.MOV.U32 R3, RZ, RZ, R139 ;  /* 0x000000ffff037224 */ /* 0x002fc600078e008b */
[----:B------:R-:W4:Y:S04]  /*21d90*/  LDL.LU.64 R126, [R1+0xdd8] ;  /* 0x000dd800017e7983 */ /* 0x000f280000300a00 */
[----:B------:R1:W-:Y:S04]  /*21da0*/  STL [R1+0xd80], R3 ;  /* 0x000d800301007387 */ /* 0x0003e80000100800 */
[----:B------:R-:W-:Y:S04]  /*21db0*/  STL [R1+0xd8c], R140 ;  /* 0x000d8c8c01007387 */ /* 0x000fe80000100800 */
        /* <DEDUP_REMOVED lines=19> */
[----:B---3--:R-:W-:Y:S01]  /*21ef0*/  STL [R1+0xdac], R148 ;  /* 0x000dac9401007387 */ /* 0x008fe20000100800 */
[----:B-1----:R-:W-:-:S03]  /*21f00*/  IMAD.MOV.U32 R3, RZ, RZ, R149 ;  /* 0x000000ffff037224 */ /* 0x002fc600078e0095 */
[----:B------:R-:W3:Y:S04]  /*21f10*/  LDL.LU.64 R144, [R1+0xf58] ;  /* 0x000f580001907983 */ /* 0x000ee80000300a00 */
[----:B------:R-:W3:Y:S04]  /*21f20*/  LDL.LU.64 R146, [R1+0xf08] ;  /* 0x000f080001927983 */ /* 0x000ee80000300a00 */
[----:B------:R1:W-:Y:S02]  /*21f30*/  STL [R1+0xda8], R3 ;  /* 0x000da80301007387 */ /* 0x0003e40000100800 */
[----:B-1----:R-:W-:-:S02]  /*21f40*/  IMAD.MOV.U32 R3, RZ, RZ, R151 ;  /* 0x000000ffff037224 */ /* 0x002fc400078e0097 */
[----:B------:R1:W-:Y:S04]  /*21f50*/  STL [R1+0xdb4], R150 ;  /* 0x000db49601007387 */ /* 0x0003e80000100800 */
[----:B------:R-:W3:Y:S04]  /*21f60*/  LDL.LU.64 R148, [R1+0xe70] ;  /* 0x000e700001947983 */ /* 0x000ee80000300a00 */
[----:B------:R-:W-:Y:S04]  /*21f70*/  STL [R1+0xdbc], R120 ;  /* 0x000dbc7801007387 */ /* 0x000fe80000100800 */
[----:B------:R1:W-:Y:S04]  /*21f80*/  STL [R1+0xdb0], R3 ;  /* 0x000db00301007387 */ /* 0x0003e80000100800 */
[----:B-1----:R-:W3:Y:S01]  /*21f90*/  LDL.64 R150, [R1+0xe48] ;  /* 0x000e480001967983 */ /* 0x002ee20000100a00 */
[----:B------:R-:W-:-:S03]  /*21fa0*/  IMAD.MOV.U32 R3, RZ, RZ, R121 ;  /* 0x000000ffff037224 */ /* 0x000fc600078e0079 */
[----:B--2---:R-:W-:Y:S04]  /*21fb0*/  STL [R1+0xdc4], R122 ;  /* 0x000dc47a01007387 */ /* 0x004fe80000100800 */
[----:B------:R1:W-:Y:S02]  /*21fc0*/  STL [R1+0xdb8], R3 ;  /* 0x000db80301007387 */ /* 0x0003e40000100800 */
[----:B-1----:R-:W-:Y:S02]  /*21fd0*/  IMAD.MOV.U32 R3, RZ, RZ, R123 ;  /* 0x000000ffff037224 */ /* 0x002fe400078e007b */
[----:B----4-:R-:W-:Y:S04]  /*21fe0*/  STL [R1+0xdcc], R124 ;  /* 0x000dcc7c01007387 */ /* 0x010fe80000100800 */
[----:B------:R1:W-:Y:S04]  /*21ff0*/  STL [R1+0xdc0], R3 ;  /* 0x000dc00301007387 */ /* 0x0003e80000100800 */
[----:B------:R-:W-:Y:S01]  /*22000*/  STL [R1+0xdd4], R126 ;  /* 0x000dd47e01007387 */ /* 0x000fe20000100800 */
[----:B-1----:R-:W-:-:S05]  /*22010*/  IMAD.MOV.U32 R3, RZ, RZ, R125 ;  /* 0x000000ffff037224 */ /* 0x002fca00078e007d */
        /* <DEDUP_REMOVED lines=25> */
[----:B---3--:R-:W-:Y:S01]  /*221b0*/  STL [R1+0xe1c], R144 ;  /* 0x000e1c9001007387 */ /* 0x008fe20000100800 */
[----:B-1----:R-:W-:-:S05]  /*221c0*/  IMAD.MOV.U32 R3, RZ, RZ, R143 ;  /* 0x000000ffff037224 */ /* 0x002fca00078e008f */
[----:B------:R1:W-:Y:S04]  /*221d0*/  STL [R1+0xe10], R3 ;  /* 0x000e100301007387 */ /* 0x0003e80000100800 */
[----:B------:R-:W-:Y:S01]  /*221e0*/  STL [R1+0xe24], R146 ;  /* 0x000e249201007387 */ /* 0x000fe20000100800 */
[----:B-1----:R-:W-:-:S05]  /*221f0*/  IMAD.MOV.U32 R3, RZ, RZ, R145 ;  /* 0x000000ffff037224 */ /* 0x002fca00078e0091 */
[----:B------:R1:W-:Y:S02]  /*22200*/  STL [R1+0xe18], R3 ;  /* 0x000e180301007387 */ /* 0x0003e40000100800 */
[----:B-1----:R-:W-:Y:S02]  /*22210*/  IMAD.MOV.U32 R3, RZ, RZ, R147 ;  /* 0x000000ffff037224 */ /* 0x002fe400078e0093 */
[----:B------:R-:W-:Y:S01]  /*22220*/  IMAD.MOV.U32 R4, RZ, RZ, R149 ;  /* 0x000000ffff047224 */ /* 0x000fe200078e0095 */
[----:B------:R-:W-:Y:S04]  /*22230*/  STL [R1+0xe2c], R148 ;  /* 0x000e2c9401007387 */ /* 0x000fe80000100800 */
[----:B------:R1:W-:Y:S04]  /*22240*/  STL [R1+0xe20], R3 ;  /* 0x000e200301007387 */ /* 0x0003e80000100800 */
[----:B------:R2:W-:Y:S01]  /*22250*/  STL [R1+0xe28], R4 ;  /* 0x000e280401007387 */ /* 0x0005e20000100800 */
[----:B------:R-:W-:-:S03]  /*22260*/  IMAD.MOV.U32 R7, RZ, RZ, R151 ;  /* 0x000000ffff077224 */ /* 0x000fc600078e0097 */
[----:B------:R3:W-:Y:S04]  /*22270*/  STL [R1+0xe34], R150 ;  /* 0x000e349601007387 */ /* 0x0007e80000100800 */
[----:B------:R4:W-:Y:S04]  /*22280*/  STL [R1+0xe30], R7 ;  /* 0x000e300701007387 */ /* 0x0009e80000100800 */
        /* <DEDUP_REMOVED lines=384> */
[----:B-1----:R-:W-:-:S04]  /*23a90*/  SHF.R.S32.HI R3, RZ, 0x1f, R0 ;  /* 0x0000001fff037819 */ /* 0x002fc80000011400 */
[----:B------:R-:W-:Y:S02]  /*23aa0*/  LEA.HI R3, R3, R0, RZ, 0x6 ;  /* 0x0000000003037211 */ /* 0x000fe400078f30ff */
[----:B--2---:R-:W-:Y:S02]  /*23ab0*/  SHF.R.S32.HI R4, RZ, 0x1f, R5 ;  /* 0x0000001fff047819 */ /* 0x004fe40000011405 */
[----:B------:R-:W-:Y:S02]  /*23ac0*/  SHF.R.S32.HI R0, RZ, 0x1f, R2 ;  /* 0x0000001fff007819 */ /* 0x000fe40000011402 */
[----:B------:R-:W-:Y:S01]  /*23ad0*/  SHF.R.S32.HI R3, RZ, 0x6, R3 ;  /* 0x00000006ff037819 */ /* 0x000fe20000011403 */
[----:B------:R-:W-:Y:S01]  /*23ae0*/  IMAD.MOV.U32 R10, RZ, RZ, RZ ;  /* 0x000000ffff0a7224 */ /* 0x000fe200078e00ff */
[C---:B------:R-:W-:Y:S01]  /*23af0*/  SHF.L.U64.HI R4, R5.reuse, 0x2, R4 ;  /* 0x0000000205047819 */ /* 0x040fe20000010204 */
[----:B------:R-:W-:Y:S01]  /*23b00*/  IMAD.SHL.U32 R5, R5, 0x4, RZ ;  /* 0x0000000405057824 */ /* 0x000fe200078e00ff */
[----:B------:R-:W-:-:S02]  /*23b10*/  SHF.L.U64.HI R0, R2, 0x2, R0 ;  /* 0x0000000202007819 */ /* 0x000fc40000010200 */
[----:B------:R-:W-:Y:S02]  /*23b20*/  CS2R R86, SRZ ;  /* 0x0000000000567805 */ /* 0x000fe4000001ff00 */
[----:B------:R-:W-:Y:S02]  /*23b30*/  SHF.L.U32 R2, R2, 0x2, RZ ;  /* 0x0000000202027819 */ /* 0x000fe400000006ff */
        /* <DEDUP_REMOVED lines=31> */
[----:B---3--:R-:W-:Y:S01]  /*23d30*/  CS2R R150, SRZ ;  /* 0x0000000000967805 */ /* 0x008fe2000001ff00 */
[----:B----4-:R-:W-:-:S07]  /*23d40*/  VIADD R3, R3, 0xfffffffe ;  /* 0xfffffffe03037836 */ /* 0x010fce0000000000 */
.L_x_1:
[----:B------:R-:W-:Y:S01]  /*23d50*/  STL.64 [R1+0x1a60], R250 ;  /* 0x001a60fa01007387 */ /* 0x000fe20000100a00 */
[----:B------:R-:W-:Y:S01]  /*23d60*/  UIADD3 UR7, UR7, 0x1, URZ ;  /* 0x0000000107077890 */ /* 0x000fe2000fffe03f */
[----:B------:R-:W-:-:S04]  /*23d70*/  DEPBAR.LE SB0, 0x2 ;  /* 0x000080800000791a */ /* 0x000fc80000000000 */
[----:B------:R-:W-:Y:S01]  /*23d80*/  STL.64 [R1+0x1a58], R248 ;  /* 0x001a58f801007387 */ /* 0x000fe20000100a00 */
[----:B------:R-:W-:Y:S01]  /*23d90*/  UMOV UR51, 0x40000040 ;  /* 0x4000004000337882 */ /* 0x000fe20000000000 */
[----:B------:R-:W-:Y:S01]  /*23da0*/  UMOV UR49, 0x40000040 ;  /* 0x4000004000317882 */ /* 0x000fe20000000000 */
[----:B------:R-:W1:Y:S01]  /*23db0*/  LDC R3, c[0x0][0x230] ;  /* 0x00008c00ff037b82 */ /* 0x000e620000000800 */
        /* <DEDUP_REMOVED lines=48> */
[----:B-----5:R-:W-:Y:S04]  /*240c0*/  STL.64 [R1+0x18d0], R150 ;  /* 0x0018d09601007387 */ /* 0x020fe80000100a00 */
        /* <DEDUP_REMOVED lines=13> */
[----:B--2---:R-:W2:Y:S04]  /*241a0*/  LDL.LU.64 R124, [R1+0x400] ;  /* 0x00040000017c7983 */ /* 0x004ea80000300a00 */
[----:B------:R-:W2:Y:S04]  /*241b0*/  LDL.LU.64 R126, [R1+0x408] ;  /* 0x00040800017e7983 */ /* 0x000ea80000300a00 */
        /* <DEDUP_REMOVED lines=61> */
[----:B------:R-:W2:Y:S01]  /*24590*/  LDL.LU.64 R250, [R1+0x5f8] ;  /* 0x0005f80001fa7983 */ /* 0x000ea20000300a00 */
[----:B------:R-:W-:Y:S01]  /*245a0*/  UISETP.GT.AND UP0, UPT, UR7, 0x2, UPT ;  /* 0x000000020700788c */ /* 0x000fe2000bf04270 */
[----:B------:R-:W-:Y:S03]  /*245b0*/  BAR.SYNC.DEFER_BLOCKING 0x0 ;  /* 0x0000000000007b1d */ /* 0x000fe60000010000 */
[----:B------:R-:W-:-:S04]  /*245c0*/  USEL UR7, UR7, URZ, !UP0 ;  /* 0x0000003f07077287 */ /* 0x000fc8000c000000 */
[----:B------:R-:W-:Y:S02]  /*245d0*/  ULEA UR8, UR7, UR6, 0xf ;  /* 0x0000000607087291 */ /* 0x000fe4000f8e783f */
[----:B------:R-:W-:Y:S01]  /*245e0*/  ULEA UR9, UR7, UR6, 0x11 ;  /* 0x0000000607097291 */ /* 0x000fe2000f8e883f */
[----:B-----5:R-:W-:Y:S01]  /*245f0*/  STL [R1+0x184c], R6 ;  /* 0x00184c0601007387 */ /* 0x020fe20000100800 */
[----:B------:R-:W-:Y:S02]  /*24600*/  UIADD3 UR8, UR8, 0x60000, URZ ;  /* 0x0006000008087890 */ /* 0x000fe4000fffe03f */
[----:B------:R-:W-:Y:S02]  /*24610*/  USHF.R.U32.HI UR9, URZ, 0x4, UR9 ;  /* 0x000000043f097899 */ /* 0x000fe40008011609 */
[----:B------:R-:W-:Y:S02]  /*24620*/  USHF.R.U32.HI UR8, URZ, 0x4, UR8 ;  /* 0x000000043f087899 */ /* 0x000fe40008011608 */
[----:B------:R-:W-:-:S02]  /*24630*/  USGXT.U32 UR50, UR9, 0xe ;  /* 0x0000000e0932789a */ /* 0x000fc40008000000 */
[----:B------:R-:W-:Y:S02]  /*24640*/  USGXT.U32 UR48, UR8, 0xe ;  /* 0x0000000e0830789a */ /* 0x000fe40008000000 */
[----:B------:R-:W-:Y:S02]  /*24650*/  UIADD3 UR54, UP1, UR50, 0x2, URZ ;  /* 0x0000000232367890 */ /* 0x000fe4000ff3e03f */
[----:B------:R-:W-:Y:S01]  /*24660*/  UIADD3 UR52, UP0, UR48, 0x2, URZ ;  /* 0x0000000230347890 */ /* 0x000fe2000ff1e03f */
[----:B------:R-:W-:Y:S01]  /*24670*/  UMOV UR8, URZ ;  /* 0x0000003f00087c82 */ /* 0x000fe20008000000 */
[----:B------:R-:W-:Y:S02]  /*24680*/  UMOV UR9, URZ ;  /* 0x0000003f00097c82 */ /* 0x000fe40008000000 */
[----:B------:R-:W-:Y:S02]  /*24690*/  UIADD3.X UR53, UR8, 0x40000040, URZ, UP0, !UPT ;  /* 0x4000004008357890 */ /* 0x000fe400087fe43f */
[----:B------:R-:W-:-:S02]  /*246a0*/  UIADD3.X UR55, UR9, 0x40000040, URZ, UP1, !UPT ;  /* 0x4000004009377890 */ /* 0x000fc40008ffe43f */
[----:B------:R-:W-:Y:S02]  /*246b0*/  UIADD3.64 UR44, UR52, 0x2, URZ ;  /* 0x00000002342c7897 */ /* 0x000fe4000fffe03f */
[----:B------:R-:W-:Y:S02]  /*246c0*/  UIADD3.64 UR46, UR54, 0x2, URZ ;  /* 0x00000002362e7897 */ /* 0x000fe4000fffe03f */
[----:B------:R-:W-:Y:S02]  /*246d0*/  UIADD3.64 UR42, UR54, 0x4, URZ ;  /* 0x00000004362a7897 */ /* 0x000fe4000fffe03f */
[----:B------:R-:W-:Y:S02]  /*246e0*/  UIADD3.64 UR40, UR52, 0x4, URZ ;  /* 0x0000000434287897 */ /* 0x000fe4000fffe03f */
[----:B------:R-:W-:Y:S02]  /*246f0*/  UIADD3.64 UR58, UR54, 0x7fe, URZ ;  /* 0x000007fe363a7897 */ /* 0x000fe4000fffe03f */
[----:B------:R-:W-:-:S02]  /*24700*/  UIADD3.64 UR56, UR52, 0x3fe, URZ ;  /* 0x000003fe34387897 */ /* 0x000fc4000fffe03f */
[----:B------:R-:W-:Y:S02]  /*24710*/  UIADD3.64 UR26, UR54, 0x800, URZ ;  /* 0x00000800361a7897 */ /* 0x000fe4000fffe03f */
[----:B------:R-:W-:Y:S02]  /*24720*/  UIADD3.64 UR24, UR52, 0x400, URZ ;  /* 0x0000040034187897 */ /* 0x000fe4000fffe03f */
[----:B------:R-:W-:Y:S02]  /*24730*/  UIADD3.64 UR18, UR54, 0x802, URZ ;  /* 0x0000080236127897 */ /* 0x000fe4000fffe03f */
[----:B------:R-:W-:Y:S02]  /*24740*/  UIADD3.64 UR16, UR52, 0x402, URZ ;  /* 0x0000040234107897 */ /* 0x000fe4000fffe03f */
[----:B------:R-:W-:Y:S02]  /*24750*/  UIADD3.64 UR10, UR54, 0x804, URZ ;  /* 0x00000804360a7897 */ /* 0x000fe4000fffe03f */
[----:B------:R-:W-:Y:S01]  /*24760*/  UIADD3.64 UR8, UR52, 0x404, URZ ;  /* 0x0000040434087897 */ /* 0x000fe2000fffe03f */
[----:B--2---:R-:W-:-:S06]  /*24770*/  WARPGROUP.ARRIVE ;  /* 0x00000000000079c5 */ /* 0x004fcc0000000000 */
[----:B------:R-:W-:Y:S03]  /*24780*/  HGMMA.64x256x8.F32.TF32 R124, gdesc[UR48], R124, gsb0 ;  /* 0x07e00000307c79f0 */ /* 0x000fe6000800287c */
[----:B------:R-:W-:Y:S02]  /*24790*/  WARPGROUP.DEPBAR.LE gsb0, 0x0 ;  /* 0x00008000000079c5 */ /* 0x000fe40000010000 */
[----:B------:R-:W-:-:S15]  /*247a0*/  WARPGROUP.ARRIVE ;  /* 0x00000000000079c5 */ /* 0x000fde0000000000 */
[----:B------:R-:W-:-:S08]  /*247b0*/  NOP ;  /* 0x0000000000007918 */ /* 0x000fd00000000000 */
        /* <DEDUP_REMOVED lines=90> */
[----:B--2---:R-:W2:Y:S04]  /*24d60*/  LDL.LU.64 R124, [R1] ;  /* 0x00000000017c7983 */ /* 0x004ea80000300a00 */
[----:B---3--:R-:W3:Y:S04]  /*24d70*/  LDL.LU.64 R126, [R1+0x8] ;  /* 0x00000800017e7983 */ /* 0x008ee80000300a00 */
[----:B----4-:R-:W4:Y:S04]  /*24d80*/  LDL.LU.64 R128, [R1+0x10] ;  /* 0x0000100001807983 */ /* 0x010f280000300a00 */
[----:B-1----:R-:W2:Y:S04]  /*24d90*/  LDL.LU.64 R130, [R1+0x18] ;  /* 0x0000180001827983 */ /* 0x002ea80000300a00 */
[----:B------:R-:W3:Y:S04]  /*24da0*/  LDL.LU.64 R132, [R1+0x20] ;  /* 0x0000200001847983 */ /* 0x000ee80000300a00 */
[----:B------:R-:W4:Y:S04]  /*24db0*/  LDL.LU.64 R134, [R1+0x28] ;  /* 0x0000280001867983 */ /* 0x000f280000300a00 */
[----:B------:R-:W2:Y:S04]  /*24dc0*/  LDL.LU.64 R136, [R1+0x30] ;  /* 0x0000300001887983 */ /* 0x000ea80000300a00 */
[----:B------:R-:W3:Y:S04]  /*24dd0*/  LDL.LU.64 R138, [R1+0x38] ;  /* 0x00003800018a7983 */ /* 0x000ee80000300a00 */
[----:B------:R-:W4:Y:S04]  /*24de0*/  LDL.LU.64 R140, [R1+0x40] ;  /* 0x00004000018c7983 */ /* 0x000f280000300a00 */
[----:B------:R-:W2:Y:S04]  /*24df0*/  LDL.LU.64 R142, [R1+0x48] ;  /* 0x00004800018e7983 */ /* 0x000ea80000300a00 */
[----:B------:R-:W3:Y:S04]  /*24e00*/  LDL.LU.64 R144, [R1+0x50] ;  /* 0x0000500001907983 */ /* 0x000ee80000300a00 */
[----:B------:R-:W4:Y:S04]  /*24e10*/  LDL.LU.64 R146, [R1+0x58] ;  /* 0x0000580001927983 */ /* 0x000f280000300a00 */
[----:B------:R-:W2:Y:S04]  /*24e20*/  LDL.LU.64 R148, [R1+0x60] ;  /* 0x0000600001947983 */ /* 0x000ea80000300a00 */
[----:B------:R-:W3:Y:S04]  /*24e30*/  LDL.LU.64 R150, [R1+0x68] ;  /* 0x0000680001967983 */ /* 0x000ee80000300a00 */
[----:B---3--:R-:W-:Y:S04]  /*24e40*/  STL.64 [R1+0x1c60], R150 ;  /* 0x001c609601007387 */ /* 0x008fe80000100a00 */
[----:B--2---:R-:W-:Y:S04]  /*24e50*/  STL.64 [R1+0x1c58], R148 ;  /* 0x001c589401007387 */ /* 0x004fe80000100a00 */
[----:B----4-:R-:W-:Y:S04]  /*24e60*/  STL.64 [R1+0x1c50], R146 ;  /* 0x001c509201007387 */ /* 0x010fe80000100a00 */
        /* <DEDUP_REMOVED lines=61> */
[----:B-1----:R-:W2:Y:S04]  /*25240*/  LDL.LU.64 R24, [R1+0x200] ;  /* 0x0002000001187983 */ /* 0x002ea80000300a00 */
        /* <DEDUP_REMOVED lines=63> */
[----:B------:R-:W-:Y:S01]  /*25640*/  UIADD3.64 UR14, UR54, 0xffe, URZ ;  /* 0x00000ffe360e7897 */ /* 0x000fe2000fffe03f */
[----:B------:R-:W-:Y:S01]  /*25650*/  UMOV UR12, UR48 ;  /* 0x00000030000c7c82 */ /* 0x000fe20008000000 */
[----:B------:R-:W-:Y:S01]  /*25660*/  UMOV UR13, UR49 ;  /* 0x00000031000d7c82 */ /* 0x000fe20008000000 */
[----:B------:R-:W-:Y:S01]  /*25670*/  UIADD3.64 UR22, UR54, 0x1000, URZ ;  /* 0x0000100036167897 */ /* 0x000fe2000fffe03f */
[----:B------:R-:W3:Y:S01]  /*25680*/  LDL.LU.64 R152, [R1+0x70] ;  /* 0x0000700001987983 */ /* 0x000ee20000300a00 */
        /* <DEDUP_REMOVED lines=13> */
[----:B------:R-:W-:-:S02]  /*25760*/  UMOV UR29, UR25 ;  /* 0x00000019001d7c82 */ /* 0x000fc40008000000 */
[----:B------:R-:W3:Y:S04]  /*25770*/  LDL.LU.64 R160, [R1+0x90] ;  /* 0x0000900001a07983 */ /* 0x000ee80000300a00 */
        /* <DEDUP_REMOVED lines=44> */
[----:B------:R-:W3:Y:S01]  /*25a40*/  LDL.LU.64 R250, [R1+0x1f8] ;  /* 0x0001f80001fa7983 */ /* 0x000ee20000300a00 */
[----:B--2---:R-:W-:-:S06]  /*25a50*/  WARPGROUP.ARRIVE ;  /* 0x00000000000079c5 */ /* 0x004fcc0000000000 */
[----:B------:R-:W-:Y:S01]  /*25a60*/  HGMMA.64x256x8.F32.TF32 R24, gdesc[UR12], R24, gsb0 ;  /* 0x07e000000c1879f0 */ /* 0x000fe20008002818 */
[----:B------:R-:W-:Y:S01]  /*25a70*/  UMOV UR12, UR14 ;  /* 0x0000000e000c7c82 */ /* 0x000fe20008000000 */
[----:B------:R-:W-:Y:S01]  /*25a80*/  UMOV UR13, UR15 ;  /* 0x0000000f000d7c82 */ /* 0x000fe20008000000 */
[----:B------:R-:W-:Y:S01]  /*25a90*/  UMOV UR14, UR22 ;  /* 0x00000016000e7c82 */ /* 0x000fe20008000000 */
[----:B------:R-:W-:Y:S01]  /*25aa0*/  UMOV UR15, UR23 ;  /* 0x00000017000f7c82 */ /* 0x000fe20008000000 */
[----:B------:R-:W-:Y:S02]  /*25ab0*/  WARPGROUP.DEPBAR.LE gsb0, 0x0 ;  /* 0x00008000000079c5 */ /* 0x000fe40000010000 */
[----:B------:R-:W-:-:S15]  /*25ac0*/  WARPGROUP.ARRIVE ;  /* 0x00000000000079c5 */ /* 0x000fde0000000000 */
[----:B------:R-:W-:-:S06]  /*25ad0*/  NOP ;  /* 0x0000000000007918 */ /* 0x000fcc0000000000 */
[----:B------:R-:W-:Y:S01]  /*25ae0*/  HGMMA.64x256x8.F32.TF32 R24, gdesc[UR20], R24, gsb0 ;  /* 0x07e00000141879f0 */ /* 0x000fe20008002818 */
[----:B------:R-:W-:Y:S01]  /*25af0*/  UIADD3.64 UR22, UR54, 0x1002, URZ ;  /* 0x0000100236167897 */ /* 0x000fe2000fffe03f */
[----:B------:R-:W-:Y:S01]  /*25b00*/  UMOV UR20, UR44 ;  /* 0x0000002c00147c82 */ /* 0x000fe20008000000 */
[----:B------:R-:W-:Y:S01]  /*25b10*/  UMOV UR21, UR45 ;  /* 0x0000002d00157c82 */ /* 0x000fe20008000000 */
[----:B------:R-:W-:Y:S02]  /*25b20*/  WARPGROUP.DEPBAR.LE gsb0, 0x0 ;  /* 0x00008000000079c5 */ /* 0x000fe40000010000 */
[----:B------:R-:W-:-:S15]  /*25b30*/  WARPGROUP.ARRIVE ;  /* 0x00000000000079c5 */ /* 0x000fde0000000000 */
[----:B------:R-:W-:-:S07]  /*25b40*/  NOP ;  /* 0x0000000000007918 */ /* 0x000fce0000000000 */
[----:B------:R-:W-:Y:S01]  /*25b50*/  HGMMA.64x256x8.F32.TF32 R24, gdesc[UR20], R24, gsb0 ;  /* 0x07e00000141879f0 */ /* 0x000fe20008002818 */
[----:B------:R-:W-:Y:S01]  /*25b60*/  UMOV UR20, UR22 ;  /* 0x0000001600147c82 */ /* 0x000fe20008000000 */
[----:B------:R-:W-:Y:S01]  /*25b70*/  UMOV UR21, UR23 ;  /* 0x0000001700157c82 */ /* 0x000fe20008000000 */
[----:B------:R-:W-:Y:S01]  /*25b80*/  UIADD3.64 UR22, UR54, 0x1802, URZ ;  /* 0x0000180236167897 */ /* 0x000fe2000fffe03f */
[----:B------:R-:W-:Y:S02]  /*25b90*/  WARPGROUP.DEPBAR.LE gsb0, 0x0 ;  /* 0x00008000000079c5 */ /* 0x000fe40000010000 */
[----:B------:R-:W-:-:S15]  /*25ba0*/  WARPGROUP.ARRIVE ;  /* 0x00000000000079c5 */ /* 0x000fde0000000000 */
[----:B------:R-:W-:-:S07]  /*25bb0*/  NOP ;  /* 0x0000000000007918 */ /* 0x000fce0000000000 */
        /* <DEDUP_REMOVED lines=23> */
[----:B------:R-:W-:Y:S03]  /*25d30*/  HGMMA.64x256x8.F32.TF32 R24, gdesc[UR20], R24, gsb0 ;  /* 0x07e00000141879f0 */ /* 0x000fe60008002818 */
[----:B------:R-:W-:Y:S02]  /*25d40*/  WARPGROUP.DEPBAR.LE gsb0, 0x0 ;  /* 0x00008000000079c5 */ /* 0x000fe40000010000 */
[----:B------:R-:W-:-:S15]  /*25d50*/  WARPGROUP.ARRIVE ;  /* 0x00000000000079c5 */ /* 0x000fde0000000000 */
[----:B------:R-:W-:-:S08]  /*25d60*/  NOP ;  /* 0x0000000000007918 */ /* 0x000fd00000000000 */
[----:B------:R-:W-:Y:S03]  /*25d70*/  HGMMA.64x256x8.F32.TF32 R24, gdesc[UR12], R24, gsb0 ;  /* 0x07e000000c1879f0 */ /* 0x000fe60008002818 */
[----:B------:R-:W-:Y:S02]  /*25d80*/  WARPGROUP.DEPBAR.LE gsb0, 0x0 ;  /* 0x00008000000079c5 */ /* 0x000fe40000010000 */
        /* <DEDUP_REMOVED lines=64> */
[----:B-1----:R-:W3:Y:S04]  /*26190*/  LDL.LU.64 R150, [R1+0x1c60] ;  /* 0x001c600001967983 */ /* 0x002ee80000300a00 */
        /* <DEDUP_REMOVED lines=13> */
[----:B------:R-:W-:-:S02]  /*26270*/  UIADD3.64 UR48, UR52, 0x1fe, URZ ;  /* 0x000001fe34307897 */ /* 0x000fc4000fffe03f */
[----:B------:R-:W-:Y:S01]  /*26280*/  UIADD3.64 UR44, UR52, 0x202, URZ ;  /* 0x00000202342c7897 */ /* 0x000fe2000fffe03f */
[----:B------:R-:W2:Y:S04]  /*26290*/  LDL.LU.64 R122, [R1+0x1bf0] ;  /* 0x001bf000017a7983 */ /* 0x000ea80000300a00 */
[----:B------:R-:W-:Y:S01]  /*262a0*/  UMOV UR12, UR48 ;  /* 0x00000030000c7c82 */ /* 0x000fe20008000000 */
[----:B------:R-:W-:Y:S01]  /*262b0*/  UMOV UR13, UR49 ;  /* 0x00000031000d7c82 */ /* 0x000fe20008000000 */
[----:B------:R-:W-:Y:S01]  /*262c0*/  UIADD3.64 UR40, UR52, 0x204, URZ ;  /* 0x0000020434287897 */ /* 0x000fe2000fffe03f */
[----:B------:R-:W2:Y:S01]  /*262d0*/  LDL.LU.64 R120, [R1+0x1be8] ;  /* 0x001be80001787983 */ /* 0x000ea20000300a00 */
[----:B------:R-:W-:Y:S02]  /*262e0*/  UIADD3.64 UR56, UR52, 0x5fe, URZ ;  /* 0x000005fe34387897 */ /* 0x000fe4000fffe03f */
[----:B------:R-:W-:Y:S01]  /*262f0*/  UIADD3.64 UR24, UR52, 0x600, URZ ;  /* 0x0000060034187897 */ /* 0x000fe2000fffe03f */
[----:B------:R-:W2:Y:S01]  /*26300*/  LDL.LU.64 R118, [R1+0x1be0] ;  /* 0x001be00001767983 */ /* 0x000ea20000300a00 */
[----:B------:R-:W-:-:S02]  /*26310*/  UIADD3.64 UR16, UR52, 0x602, URZ ;  /* 0x0000060234107897 */ /* 0x000fc4000fffe03f */
[----:B------:R-:W-:Y:S01]  /*26320*/  UIADD3.64 UR8, UR52, 0x604, URZ ;  /* 0x0000060434087897 */ /* 0x000fe2000fffe03f */
        /* <DEDUP_REMOVED lines=47> */
[----:B---3--:R-:W-:-:S06]  /*26620*/  WARPGROUP.ARRIVE ;  /* 0x00000000000079c5 */ /* 0x008fcc0000000000 */
[----:B------:R-:W-:Y:S01]  /*26630*/  HGMMA.64x256x8.F32.TF32 R124, gdesc[UR48], R124, gsb0 ;  /* 0x07e00000307c79f0 */ /* 0x000fe2000800287c */
[----:B------:R-:W-:Y:S01]  /*26640*/  UIADD3.64 UR48, UR52, 0x200, URZ ;  /* 0x0000020034307897 */ /* 0x000fe2000fffe03f */
[----:B------:R-:W-:Y:S01]  /*26650*/  UMOV UR50, UR54 ;  /* 0x0000003600327c82 */ /* 0x000fe20008000000 */
[----:B------:R-:W-:Y:S01]  /*26660*/  UMOV UR51, UR55 ;  /* 0x0000003700337c82 */ /* 0x000fe20008000000 */
[----:B------:R-:W-:Y:S02]  /*26670*/  WARPGROUP.DEPBAR.LE gsb0, 0x0 ;  /* 0x00008000000079c5 */ /* 0x000fe40000010000 */
[----:B------:R-:W-:-:S15]  /*26680*/  WARPGROUP.ARRIVE ;  /* 0x00000000000079c5 */ /* 0x000fde0000000000 */
[----:B------:R-:W-:-:S07]  /*26690*/  NOP ;  /* 0x0000000000007918 */ /* 0x000fce0000000000 */
        /* <DEDUP_REMOVED lines=26> */
[----:B------:R-:W-:Y:S04]  /*26840*/  STL.64 [R1], R124 ;  /* 0x0000007c01007387 */ /* 0x000fe80000100a00 */
        /* <DEDUP_REMOVED lines=64> */
[----:B------:R-:W4:Y:S04]  /*26c50*/  LDL.LU.64 R248, [R1+0x1a58] ;  /* 0x001a580001f87983 */ /* 0x000f280000300a00 */
[----:B------:R-:W3:Y:S04]  /*26c60*/  LDL.LU.64 R246, [R1+0x1a50] ;  /* 0x001a500001f67983 */ /* 0x000ee80000300a00 */
[----:B------:R-:W4:Y:S04]  /*26c70*/  LDL.LU.64 R244, [R1+0x1a48] ;  /* 0x001a480001f47983 */ /* 0x000f280000300a00 */
[----:B------:R-:W3:Y:S04]  /*26c80*/  LDL.LU.64 R242, [R1+0x1a40] ;  /* 0x001a400001f27983 */ /* 0x000ee80000300a00 */
[----:B------:R-:W4:Y:S04]  /*26c90*/  LDL.LU.64 R240, [R1+0x1a38] ;  /* 0x001a380001f07983 */ /* 0x000f280000300a00 */
[----:B------:R-:W3:Y:S04]  /*26ca0*/  LDL.LU.64 R238, [R1+0x1a30] ;  /* 0x001a300001ee7983 */ /* 0x000ee80000300a00 */
[----:B------:R-:W4:Y:S04]  /*26cb0*/  LDL.LU.64 R236, [R1+0x1a28] ;  /* 0x001a280001ec7983 */ /* 0x000f280000300a00 */
        /* <DEDUP_REMOVED lines=55> */
[----:B------:R-:W4:Y:S01]  /*27030*/  LDL.LU.64 R124, [R1+0x1868] ;  /* 0x00186800017c7983 */ /* 0x000f220000300a00 */
[----:B------:R-:W-:Y:S01]  /*27040*/  UMOV UR54, UR28 ;  /* 0x0000001c00367c82 */ /* 0x000fe20008000000 */
        /* <DEDUP_REMOVED lines=17> */
[----:B------:R-:W-:Y:S01]  /*27160*/  VIADD R3, R3, 0x3f ;  /* 0x0000003f03037836 */ /* 0x000fe20000000000 */
[----:B------:R-:W1:Y:S01]  /*27170*/  S2R R8, SR_TID.X ;  /* 0x0000000000087919 */ /* 0x000e620000002100 */
[----:B------:R-:W-:Y:S01]  /*27180*/  UIADD3 UR60, UR60, 0x1, URZ ;  /* 0x000000013c3c7890 */ /* 0x000fe2000fffe03f */
[----:B------:R-:W-:-:S02]  /*27190*/  IADD3 R12, P3, R12, R5, RZ ;  /* 0x000000050c0c7210 */ /* 0x000fc40007f7e0ff */
[----:B------:R-:W-:Y:S01]  /*271a0*/  SHF.R.S32.HI R6, RZ, 0x1f, R3 ;  /* 0x0000001fff067819 */ /* 0x000fe20000011403 */
[----:B------:R-:W-:Y:S01]  /*271b0*/  UISETP.GT.AND UP0, UPT, UR60, 0x2, UPT ;  /* 0x000000023c00788c */ /* 0x000fe2000bf04270 */
[----:B------:R-:W-:Y:S01]  /*271c0*/  IADD3 R14, P4, R14, R5, RZ ;  /* 0x000000050e0e7210 */ /* 0x000fe20007f9e0ff */
[--C-:B------:R-:W-:Y:S01]  /*271d0*/  IMAD.X R11, R11, 0x1, R4.reuse, P3 ;  /* 0x000000010b0b7824 */ /* 0x100fe200018e0604 */
[----:B------:R-:W-:Y:S01]  /*271e0*/  LEA.HI R6, R6, R3, RZ, 0x6 ;  /* 0x0000000306067211 */ /* 0x000fe200078f30ff */
[----:B------:R-:W-:Y:S01]  /*271f0*/  USEL UR60, UR60, URZ, !UP0 ;  /* 0x0000003f3c3c7287 */ /* 0x000fe2000c000000 */
[----:B------:R-:W1:Y:S01]  /*27200*/  LDC R3, c[0x0][0x230] ;  /* 0x00008c00ff037b82 */ /* 0x000e620000000800 */
[----:B------:R-:W-:Y:S01]  /*27210*/  IMAD.X R13, R13, 0x1, R4, P4 ;  /* 0x000000010d0d7824 */ /* 0x000fe200020e0604 */
[----:B------:R-:W-:Y:S01]  /*27220*/  SHF.R.S32.HI R6, RZ, 0x6, R6 ;  /* 0x00000006ff067819 */ /* 0x000fe20000011406 */
[----:B------:R-:W-:Y:S01]  /*27230*/  ULEA UR12, UR60, UR6, 0xf ;  /* 0x000000063c0c7291 */ /* 0x000fe2000f8e783f */
[-C--:B------:R-:W-:Y:S01]  /*27240*/  IADD3 R16, P3, R16, R5.reuse, RZ ;  /* 0x0000000510107210 */ /* 0x080fe20007f7e0ff */
[----:B------:R1:W-:Y:S01]  /*27250*/  STL [R1+0x1854], R10 ;  /* 0x0018540a01007387 */ /* 0x0003e20000100800 */
[----:B------:R-:W-:Y:S01]  /*27260*/  IADD3 R18, P4, R18, R5, RZ ;  /* 0x0000000512127210 */ /* 0x000fe20007f9e0ff */
[----:B------:R-:W-:-:S02]  /*27270*/  VIADD R6, R6, 0xfffffffe ;  /* 0xfffffffe06067836 */ /* 0x000fc40000000000 */
[--C-:B------:R-:W-:Y:S02]  /*27280*/  IMAD.X R15, R15, 0x1, R4.reuse, P3 ;  /* 0x000000010f0f7824 */ /* 0x100fe400018e0604 */
[----:B------:R-:W-:Y:S01]  /*27290*/  IMAD.X R17, R17, 0x1, R4, P4 ;  /* 0x0000000111117824 */ /* 0x000fe200020e0604 */
[----:B------:R-:W-:Y:S01]  /*272a0*/  ISETP.GE.AND P0, PT, R10, R6, PT ;  /* 0x000000060a00720c */ /* 0x000fe20003f06270 */
[C---:B-1----:R-:W-:Y:S01]  /*272b0*/  IMAD.SHL.U32 R9, R8.reuse, 0x10, RZ ;  /* 0x0000001008097824 */ /* 0x042fe200078e00ff */
[----:B------:R-:W-:Y:S01]  /*272c0*/  LOP3.LUT R8, R8, 0x7f, RZ, 0xc0, !PT ;  /* 0x0000007f08087812 */ /* 0x000fe200078ec0ff */
[----:B------:R-:W-:-:S03]  /*272d0*/  VIADD R3, R3, 0xffffff80 ;  /* 0xffffff8003037836 */ /* 0x000fc60000000000 */
[----:B------:R-:W-:Y:S01]  /*272e0*/  LOP3.LUT R6, R9, 0x70, RZ, 0xc0, !PT ;  /* 0x0000007009067812 */ /* 0x000fe200078ec0ff */
[----:B------:R-:W-:Y:S02]  /*272f0*/  IMAD R3, R10, -0x40, R3 ;  /* 0xffffffc00a037824 */ /* 0x000fe400078e0203 */
[----:B------:R-:W-:Y:S01]  /*27300*/  IMAD.MOV.U32 R9, RZ, RZ, R11 ;  /* 0x000000ffff097224 */ /* 0x000fe200078e000b */
[----:B------:R-:W1:Y:S01]  /*27310*/  S2R R10, SR_TID.X ;  /* 0x00000000000a7919 */ /* 0x000e620000002100 */
[----:B------:R-:W-:Y:S01]  /*27320*/  IMAD R6, R8, 0x80, R6 ;  /* 0x0000008008067824 */ /* 0x000fe200078e0206 */
[----:B------:R-:W-:Y:S01]  /*27330*/  ISETP.GT.AND P1, PT, R3, RZ, PT ;  /* 0x000000ff0300720c */ /* 0x000fe20003f24270 */
[----:B------:R-:W-:-:S03]  /*27340*/  IMAD.MOV.U32 R8, RZ, RZ, R12 ;  /* 0x000000ffff087224 */ /* 0x000fc600078e000c */
[----:B------:R-:W-:Y:S02]  /*27350*/  SEL R7, RZ, 0x4, !P1 ;  /* 0x00000004ff077807 */ /* 0x000fe40004800000 */
[----:B------:R-:W-:Y:S02]  /*27360*/  ISETP.GT.AND P1, PT, R3, 0x1, PT ;  /* 0x000000010300780c */ /* 0x000fe40003f24270 */
[----:B------:R-:W-:-:S04]  /*27370*/  SEL R7, R7, RZ, !P0 ;  /* 0x000000ff07077207 */ /* 0x000fc80004000000 */
[----:B------:R-:W-:Y:S02]  /*27380*/  ISETP.NE.U32.AND P2, PT, R7, RZ, PT ;  /* 0x000000ff0700720c */ /* 0x000fe40003f45070 */
[----:B------:R-:W-:-:S04]  /*27390*/  SEL R7, RZ, 0x4, !P1 ;  /* 0x00000004ff077807 */ /* 0x000fc80004800000 */
[----:B------:R-:W-:-:S04]  /*273a0*/  SEL R7, R7, RZ, !P0 ;  /* 0x000000ff07077207 */ /* 0x000fc80004000000 */
[----:B------:R-:W-:Y:S01]  /*273b0*/  ISETP.NE.U32.AND P1, PT, R7, RZ, PT ;  /* 0x000000ff0700720c */ /* 0x000fe20003f25070 */
[----:B------:R-:W-:Y:S02]  /*273c0*/  VIADD R7, R6, UR12 ;  /* 0x0000000c06077c36 */ /* 0x000fe40008000000 */
[C---:B-1----:R-:W-:Y:S01]  /*273d0*/  IMAD.SHL.U32 R6, R10.reuse, 0x10, RZ ;  /* 0x000000100a067824 */ /* 0x042fe200078e00ff */
[----:B------:R-:W-:-:S04]  /*273e0*/  LOP3.LUT R10, R10, 0x7f, RZ, 0xc0, !PT ;  /* 0x0000007f0a0a7812 */ /* 0x000fc800078ec0ff */
[----:B------:R-:W-:-:S05]  /*273f0*/  LOP3.LUT R6, R6, 0x70, RZ, 0xc0, !PT ;  /* 0x0000007006067812 */ /* 0x000fca00078ec0ff */
[----:B------:R-:W-:Y:S02]  /*27400*/  IMAD R6, R10, 0x80, R6 ;  /* 0x000000800a067824 */ /* 0x000fe400078e0206 */
[----:B------:R-:W1:Y:S03]  /*27410*/  S2R R10, SR_TID.X ;  /* 0x00000000000a7919 */ /* 0x000e660000002100 */
[----:B------:R-:W-:Y:S02]  /*27420*/  LOP3.LUT R6, R6, 0x10, RZ, 0x3c, !PT ;  /* 0x0000001006067812 */ /* 0x000fe400078e3cff */
[-C--:B--2---:R-:W-:Y:S02]  /*27430*/  IADD3 R206, P4, R206, R5.reuse, RZ ;  /* 0x00000005cece7210 */ /* 0x084fe40007f9e0ff */
[----:B---3--:R-:W-:-:S03]  /*27440*/  IADD3 R204, P3, R204, R5, RZ ;  /* 0x00000005cccc7210 */ /* 0x008fc60007f7e0ff */
[--C-:B------:R-:W-:Y:S01]  /*27450*/  IMAD.X R205, R205, 0x1, R4.reuse, P4 ;  /* 0x00000001cdcd7824 */ /* 0x100fe200020e0604 */
[-C--:B------:R-:W-:Y:S01]  /*27460*/  IADD3 R210, P4, R210, R5.reuse, RZ ;  /* 0x00000005d2d27210 */ /* 0x080fe20007f9e0ff */
[----:B----4-:R-:W-:Y:S01]  /*27470*/  IMAD.X R203, R203, 0x1, R4, P3 ;  /* 0x00000001cbcb7824 */ /* 0x010fe200018e0604 */
[----:B------:R-:W-:-:S03]  /*27480*/  IADD3 R208, P3, R208, R5, RZ ;  /* 0x00000005d0d07210 */ /* 0x000fc60007f7e0ff */
[--C-:B------:R-:W-:Y:S01]  /*27490*/  IMAD.X R209, R209, 0x1, R4.reuse, P4 ;  /* 0x00000001d1d17824 */ /* 0x100fe200020e0604 */
[-C--:B------:R-:W-:Y:S01]  /*274a0*/  IADD3 R22, P4, R22, R5.reuse, RZ ;  /* 0x0000000516167210 */ /* 0x080fe20007f9e0ff */
[----:B------:R-:W-:Y:S01]  /*274b0*/  IMAD.X R207, R207, 0x1, R4, P3 ;  /* 0x00000001cfcf7824 */ /* 0x000fe200018e0604 */
[----:B------:R-:W-:-:S03]  /*274c0*/  IADD3 R20, P3, R20, R5, RZ ;  /* 0x0000000514147210 */ /* 0x000fc60007f7e0ff */
[--C-:B------:R-:W-:Y:S02]  /*274d0*/  IMAD.X R21, R21, 0x1, R4.reuse, P4 ;  /* 0x0000000115157824 */ /* 0x100fe400020e0604 */
[----:B------:R-:W-:Y:S01]  /*274e0*/  IMAD.X R19, R19, 0x1, R4, P3 ;  /* 0x0000000113137824 */ /* 0x000fe200018e0604 */
[-C--:B------:R-:W-:Y:S02]  /*274f0*/  IADD3 R154, P4, R154, R5.reuse, RZ ;  /* 0x000000059a9a7210 */ /* 0x080fe40007f9e0ff */
[----:B------:R-:W-:-:S03]  /*27500*/  IADD3 R152, P3, R152, R5, RZ ;  /* 0x0000000598987210 */ /* 0x000fc60007f7e0ff */
[--C-:B------:R-:W-:Y:S01]  /*27510*/  IMAD.X R153, R153, 0x1, R4.reuse, P4 ;  /* 0x0000000199997824 */ /* 0x100fe200020e0604 */
[-C--:B------:R-:W-:Y:S01]  /*27520*/  IADD3 R214, P4, R214, R5.reuse, RZ ;  /* 0x00000005d6d67210 */ /* 0x080fe20007f9e0ff */
[----:B------:R-:W-:Y:S01]  /*27530*/  IMAD.X R23, R23, 0x1, R4, P3 ;  /* 0x0000000117177824 */ /* 0x000fe200018e0604 */
        /* <DEDUP_REMOVED lines=34> */
[----:B------:R-:W-:Y:S01]  /*27760*/  WARPGROUP.ARRIVE ;  /* 0x00000000000079c5 */ /* 0x000fe20000000000 */
[-C--:B------:R-:W-:Y:S01]  /*27770*/  IADD3 R234, P4, R234, R5.reuse, RZ ;  /* 0x00000005eaea7210 */ /* 0x080fe20007f9e0ff */
[----:B------:R-:W-:Y:S01]  /*27780*/  IMAD.X R227, R227, 0x1, R4, P3 ;  /* 0x00000001e3e37824 */ /* 0x000fe200018e0604 */
[----:B------:R-:W-:-:S03]  /*27790*/  IADD3 R232, P3, R232, R5, RZ ;  /* 0x00000005e8e87210 */ /* 0x000fc60007f7e0ff */
[----:B------:R-:W-:Y:S01]  /*277a0*/  HGMMA.64x256x8.F32.TF32 R24, gdesc[UR52], R24, gsb0 ;  /* 0x07e00000341879f0 */ /* 0x000fe20008002818 */
        /* <DEDUP_REMOVED lines=36> */
[--C-:B------:R-:W-:Y:S02]  /*279f0*/  IMAD.X R189, R189, 0x1, R4.reuse, P4 ;  /* 0x00000001bdbd7824 */ /* 0x100fe400020e0604 */
[----:B------:R-:W-:Y:S01]  /*27a00*/  IMAD.X R187, R187, 0x1, R4, P3 ;  /* 0x00000001bbbb7824 */ /* 0x000fe200018e0604 */
[----:B------:R-:W-:Y:S02]  /*27a10*/  WARPGROUP.DEPBAR.LE gsb0, 0x0 ;  /* 0x00008000000079c5 */ /* 0x000fe40000010000 */
[----:B------:R-:W-:-:S06]  /*27a20*/  WARPGROUP.ARRIVE ;  /* 0x00000000000079c5 */ /* 0x000fcc0000000000 */
        /* <DEDUP_REMOVED lines=26> */
[----:B------:R-:W-:Y:S06]  /*27bd0*/  BAR.SYNC.DEFER_BLOCKING 0x0 ;  /* 0x0000000000007b1d */ /* 0x000fec0000010000 */
[----:B------:R-:W-:Y:S04]  /*27be0*/  STL [R1+0x1864], R147 ;  /* 0x0018649301007387 */ /* 0x000fe80000100800 */
[----:B------:R-:W-:Y:S04]  /*27bf0*/  STL [R1+0x1860], R148 ;  /* 0x0018609401007387 */ /* 0x000fe80000100800 */
[----:B------:R-:W-:Y:S04]  /*27c00*/  STL [R1+0x185c], R149 ;  /* 0x00185c9501007387 */ /* 0x000fe80000100800 */
[----:B------:R2:W-:Y:S04]  /*27c10*/  STL [R1+0x1858], R150 ;  /* 0x0018589601007387 */ /* 0x0005e80000100800 */
[----:B------:R-:W-:Y:S01]  /*27c20*/  @!PT LDS RZ, [RZ] ;  /* 0x00000000fffff984 */ /* 0x000fe20000000800 */
[----:B------:R-:W-:Y:S01]  /*27c30*/  @!PT LDS RZ, [RZ] ;  /* 0x00000000fffff984 */ /* 0x000fe20000000800 */
[----:B------:R-:W-:Y:S01]  /*27c40*/  @!PT LDS RZ, [RZ] ;  /* 0x00000000fffff984 */ /* 0x000fe20000000800 */
[----:B------:R3:W-:Y:S04]  /*27c50*/  LDGSTS.E [R7+0x60000], desc[UR4][R8.64], P2 ;  /* 0x6000000008077fae */ /* 0x0007e80009121844 */
[----:B------:R-:W-:Y:S04]  /*27c60*/  STL [R1+0x1850], R151 ;  /* 0x0018509701007387 */ /* 0x000fe80000100800 */
[----:B--2---:R-:W2:Y:S01]  /*27c70*/  LDL.LU R150, [R1+0x600] ;  /* 0x0006000001967983 */ /* 0x004ea20000300800 */
[----:B---3--:R-:W-:-:S03]  /*27c80*/  IMAD.MOV.U32 R8, RZ, RZ, R14 ;  /* 0x000000ffff087224 */ /* 0x008fc600078e000e */
[----:B------:R-:W3:Y:S01]  /*27c90*/  LDL.LU R149, [R1+0x604] ;  /* 0x0006040001957983 */ /* 0x000ee20000300800 */
[----:B------:R-:W-:-:S03]  /*27ca0*/  IMAD.MOV.U32 R9, RZ, RZ, R13 ;  /* 0x000000ffff097224 */ /* 0x000fc600078e000d */
[----:B------:R-:W4:Y:S04]  /*27cb0*/  LDL.LU R148, [R1+0x608] ;  /* 0x0006080001947983 */ /* 0x000f280000300800 */
[----:B------:R1:W-:Y:S01]  /*27cc0*/  LDGSTS.E [R7+0x60004], desc[UR4][R8.64], P1 ;  /* 0x6000400008077fae */ /* 0x0003e20008921844 */
[----:B------:R-:W-:-:S03]  /*27cd0*/  ISETP.GT.AND P1, PT, R3, 0x2, PT ;  /* 0x000000020300780c */ /* 0x000fc60003f24270 */
[----:B------:R-:W4:Y:S01]  /*27ce0*/  LDL.LU R147, [R1+0x60c] ;  /* 0x00060c0001937983 */ /* 0x000f220000300800 */
[----:B-1----:R-:W-:Y:S01]  /*27cf0*/  SEL R8, RZ, 0x4, !P1 ;  /* 0x00000004ff087807 */ /* 0x002fe20004800000 */
[----:B------:R-:W-:Y:S01]  /*27d00*/  IMAD.MOV.U32 R9, RZ, RZ, R15 ;  /* 0x000000ffff097224 */ /* 0x000fe200078e000f */
[----:B------:R-:W-:Y:S02]  /*27d10*/  ISETP.GT.AND P1, PT, R3, 0x3, PT ;  /* 0x000000030300780c */ /* 0x000fe40003f24270 */
[----:B------:R-:W-:-:S04]  /*27d20*/  SEL R8, R8, RZ, !P0 ;  /* 0x000000ff08087207 */ /* 0x000fc80004000000 */
[----:B------:R-:W-:Y:S02]  /*27d30*/  ISETP.NE.U32.AND P2, PT, R8, RZ, PT ;  /* 0x000000ff0800720c */ /* 0x000fe40003f45070 */
[----:B------:R-:W-:-:S04]  /*27d40*/  SEL R8, RZ, 0x4, !P1 ;  /* 0x00000004ff087807 */ /* 0x000fc80004800000 */
[----:B------:R-:W-:-:S04]  /*27d50*/  SEL R8, R8, RZ, !P0 ;  /* 0x000000ff08087207 */ /* 0x000fc80004000000 */
[----:B------:R-:W-:Y:S01]  /*27d60*/  ISETP.NE.U32.AND P1, PT, R8, RZ, PT ;  /* 0x000000ff0800720c */ /* 0x000fe20003f25070 */
[----:B------:R-:W-:-:S05]  /*27d70*/  IMAD.MOV.U32 R8, RZ, RZ, R16 ;  /* 0x000000ffff087224 */ /* 0x000fca00078e0010 */
[----:B------:R1:W-:Y:S02]  /*27d80*/  LDGSTS.E [R7+0x60008], desc[UR4][R8.64], P2 ;  /* 0x6000800008077fae */ /* 0x0003e40009121844 */
[----:B-1----:R-:W-:Y:S02]  /*27d90*/  IMAD.MOV.U32 R8, RZ, RZ, R18 ;  /* 0x000000ffff087224 */ /* 0x002fe400078e0012 */
[----:B------:R-:W-:-:S05]  /*27da0*/  IMAD.MOV.U32 R9, RZ, RZ, R17 ;  /* 0x000000ffff097224 */ /* 0x000fca00078e0011 */
[----:B------:R1:W-:Y:S01]  /*27db0*/  LDGSTS.E [R7+0x6000c], desc[UR4][R8.64], P1 ;  /* 0x6000c00008077fae */ /* 0x0003e20008921844 */
[----:B------:R-:W-:-:S04]  /*27dc0*/  ISETP.GT.AND P1, PT, R3, 0x20, PT ;  /* 0x000000200300780c */ /* 0x000fc80003f24270 */
        /* <DEDUP_REMOVED lines=23> */
[----:B------:R1:W-:Y:S01]  /*27f40*/  LDGSTS.E [R7+0x64008], desc[UR4][R8.64], P2 ;  /* 0x6400800008077fae */ /* 0x0003e20009121844 */
[----:B------:R-:W-:Y:S01]  /*27f50*/  ISETP.GT.AND P2, PT, R3, 0x5, PT ;  /* 0x000000050300780c */ /* 0x000fe20003f44270 */
[----:B-1----:R-:W-:Y:S02]  /*27f60*/  IMAD.MOV.U32 R8, RZ, RZ, R210 ;  /* 0x000000ffff087224 */ /* 0x002fe400078e00d2 */
[----:B------:R-:W-:-:S05]  /*27f70*/  IMAD.MOV.U32 R9, RZ, RZ, R209 ;  /* 0x000000ffff097224 */ /* 0x000fca00078e00d1 */
[----:B------:R1:W-:Y:S01]  /*27f80*/  LDGSTS.E [R7+0x6400c], desc[UR4][R8.64], P1 ;  /* 0x6400c00008077fae */ /* 0x0003e20008921844 */
[----:B------:R-:W-:-:S04]  /*27f90*/  ISETP.GT.AND P1, PT, R3, 0x4, PT ;  /* 0x000000040300780c */ /* 0x000fc80003f24270 */
[----:B-1----:R-:W-:Y:S01]  /*27fa0*/  SEL R8, RZ, 0x4, !P1 ;  /* 0x00000004ff087807 */ /* 0x002fe20004800000 */
[----:B------:R-:W-:Y:S01]  /*27fb0*/  IMAD.MOV.U32 R9, RZ, RZ, R19 ;  /* 0x000000ffff097224 */ /* 0x000fe200078e0013 */
[----:B------:R-:W-:Y:S02]  /*27fc0*/  SEL R7, RZ, 0x4, !P2 ;  /* 0x00000004ff077807 */ /* 0x000fe40005000000 */
[----:B------:R-:W-:Y:S02]  /*27fd0*/  SEL R8, R8, RZ, !P0 ;  /* 0x000000ff08087207 */ /* 0x000fe40004000000 */
[----:B------:R-:W-:Y:S02]  /*27fe0*/  SEL R7, R7, RZ, !P0 ;  /* 0x000000ff07077207 */ /* 0x000fe40004000000 */
[----:B------:R-:W-:Y:S01]  /*27ff0*/  ISETP.NE.U32.AND P1, PT, R8, RZ, PT ;  /* 0x000000ff0800720c */ /* 0x000fe20003f25070 */
[----:B------:R-:W-:Y:S01]  /*28000*/  IMAD.MOV.U32 R8, RZ, RZ, R20 ;  /* 0x000000ffff087224 */ /* 0x000fe200078e0014 */
[----:B------:R-:W-:Y:S01]  /*28010*/  ISETP.NE.U32.AND P2, PT, R7, RZ, PT ;  /* 0x000000ff0700720c */ /* 0x000fe20003f45070 */
[----:B------:R-:W-:-:S02]  /*28020*/  VIADD R7, R6, UR12 ;  /* 0x0000000c06077c36 */ /* 0x000fc40008000000 */
[C---:B------:R-:W-:Y:S01]  /*28030*/  IMAD.SHL.U32 R6, R10.reuse, 0x10, RZ ;  /* 0x000000100a067824 */ /* 0x040fe200078e00ff */
[----:B------:R-:W-:-:S04]  /*28040*/  LOP3.LUT R10, R10, 0x7f, RZ, 0xc0, !PT ;  /* 0x0000007f0a0a7812 */ /* 0x000fc800078ec0ff */
[----:B------:R-:W-:-:S03]  /*28050*/  LOP3.LUT R6, R6, 0x70, RZ, 0xc0, !PT ;  /* 0x0000007006067812 */ /* 0x000fc600078ec0ff */
[----:B------:R1:W-:Y:S01]  /*28060*/  LDGSTS.E [R7+0x60000], desc[UR4][R8.64], P1 ;  /* 0x6000000008077fae */ /* 0x0003e20008921844 */
[----:B------:R-:W-:Y:S01]  /*28070*/  ISETP.GT.AND P1, PT, R3, 0x6, PT ;  /* 0x000000060300780c */ /* 0x000fe20003f24270 */
[----:B------:R-:W-:Y:S02]  /*28080*/  IMAD R6, R10, 0x80, R6 ;  /* 0x000000800a067824 */ /* 0x000fe400078e0206 */
[----:B------:R-:W2:Y:S03]  /*28090*/  S2R R10, SR_TID.X ;  /* 0x00000000000a7919 */ /* 0x000ea60000002100 */
[----:B------:R-:W-:Y:S01]  /*280a0*/  LOP3.LUT R6, R6, 0x20, RZ, 0x3c, !PT ;  /* 0x0000002006067812 */ /* 0x000fe200078e3cff */
[----:B-1----:R-:W-:Y:S02]  /*280b0*/  IMAD.MOV.U32 R8, RZ, RZ, R22 ;  /* 0x000000ffff087224 */ /* 0x002fe400078e0016 */
[----:B------:R-:W-:-:S05]  /*280c0*/  IMAD.MOV.U32 R9, RZ, RZ, R21 ;  /* 0x000000ffff097224 */ /* 0x000fca00078e0015 */
[----:B------:R1:W-:Y:S02]  /*280d0*/  LDGSTS.E [R7+0x60004], desc[UR4][R8.64], P2 ;  /* 0x6000400008077fae */ /* 0x0003e40009121844 */
        /* <DEDUP_REMOVED lines=52> */
[C---:B--2---:R-:W-:Y:S01]  /*28420*/  IMAD.SHL.U32 R6, R10.reuse, 0x10, RZ ;  /* 0x000000100a067824 */ /* 0x044fe200078e00ff */
[----:B------:R-:W-:-:S04]  /*28430*/  LOP3.LUT R10, R10, 0x7f, RZ, 0xc0, !PT ;  /* 0x0000007f0a0a7812 */ /* 0x000fc800078ec0ff */
[----:B------:R-:W-:-:S03]  /*28440*/  LOP3.LUT R6, R6, 0x70, RZ, 0xc0, !PT ;  /* 0x0000007006067812 */ /* 0x000fc600078ec0ff */
[----:B------:R1:W-:Y:S01]  /*28450*/  LDGSTS.E [R7+0x60000], desc[UR4][R8.64], P1 ;  /* 0x6000000008077fae */ /* 0x0003e20008921844 */
[----:B------:R-:W-:Y:S02]  /*28460*/  ISETP.GT.AND P1, PT, R3, 0xa, PT ;  /* 0x0000000a0300780c */ /* 0x000fe40003f24270 */
[----:B------:R-:W-:Y:S02]  /*28470*/  LEA R6, R10, R6, 0x7 ;  /* 0x000000060a067211 */ /* 0x000fe400078e38ff */
[----:B------:R-:W2:Y:S02]  /*28480*/  S2R R10, SR_TID.X ;  /* 0x00000000000a7919 */ /* 0x000ea40000002100 */
        /* <DEDUP_REMOVED lines=188> */
[----:B------:R-:W2:Y:S03]  /*29050*/  LDL.LU R10, [R1+0x610] ;  /* 0x00061000010a7983 */ /* 0x000ea60000300800 */
        /* <DEDUP_REMOVED lines=46> */
[----:B------:R-:W-:Y:S02]  /*29340*/  ISETP.GT.AND P1, PT, R3, 0x18, PT ;  /* 0x000000180300780c */ /* 0x000fe40003f24270 */
[----:B-1----:R-:W-:Y:S02]  /*29350*/  SEL R7, RZ, 0x4, !P2 ;  /* 0x00000004ff077807 */ /* 0x002fe40005000000 */
[----:B------:R-:W-:Y:S02]  /*29360*/  SEL R8, RZ, 0x4, !P1 ;  /* 0x00000004ff087807 */ /* 0x000fe40004800000 */
[----:B------:R-:W-:Y:S02]  /*29370*/  SEL R7, R7, RZ, !P0 ;  /* 0x000000ff07077207 */ /* 0x000fe40004000000 */
[----:B------:R-:W-:Y:S02]  /*29380*/  SEL R8, R8, RZ, !P0 ;  /* 0x000000ff08087207 */ /* 0x000fe40004000000 */
[----:B------:R-:W-:Y:S01]  /*29390*/  ISETP.NE.U32.AND P2, PT, R7, RZ, PT ;  /* 0x000000ff0700720c */ /* 0x000fe20003f45070 */
[----:B------:R-:W-:Y:S01]  /*293a0*/  VIADD R7, R6, UR12 ;  /* 0x0000000c06077c36 */ /* 0x000fe20008000000 */
[----:B------:R-:W-:Y:S01]  /*293b0*/  ISETP.NE.U32.AND P1, PT, R8, RZ, PT ;  /* 0x000000ff0800720c */ /* 0x000fe20003f25070 */
[----:B------:R-:W2:Y:S01]  /*293c0*/  LDL.LU R6, [R1+0x614] ;  /* 0x0006140001067983 */ /* 0x000ea20000300800 */
[----:B------:R-:W-:-:S02]  /*293d0*/  IMAD.MOV.U32 R8, RZ, RZ, R188 ;  /* 0x000000ffff087224 */ /* 0x000fc400078e00bc */
[----:B------:R-:W-:-:S09]  /*293e0*/  IMAD.MOV.U32 R9, RZ, RZ, R187 ;  /* 0x000000ffff097224 */ /* 0x000fd200078e00bb */
[----:B------:R1:W-:Y:S01]  /*293f0*/  LDGSTS.E [R7+0x60000], desc[UR4][R8.64], P1 ;  /* 0x6000000008077fae */ /* 0x0003e20008921844 */
[----:B------:R-:W-:Y:S01]  /*29400*/  ISETP.GT.AND P1, PT, R3, 0x1a, PT ;  /* 0x0000001a0300780c */ /* 0x000fe20003f24270 */
[----:B-1----:R-:W-:Y:S01]  /*29410*/  IMAD.MOV.U32 R8, RZ, RZ, R190 ;  /* 0x000000ffff087224 */ /* 0x002fe200078e00be */
[----:B------:R-:W-:-:S05]  /*29420*/  MOV R9, R189 ;  /* 0x000000bd00097202 */ /* 0x000fca0000000f00 */
[----:B------:R1:W-:Y:S01]  /*29430*/  LDGSTS.E [R7+0x60004], desc[UR4][R8.64], P2 ;  /* 0x6000400008077fae */ /* 0x0003e20009121844 */
[----:B------:R-:W-:Y:S02]  /*29440*/  IADD3 R192, P3, R192, R5, RZ ;  /* 0x00000005c0c07210 */ /* 0x000fe40007f7e0ff */
[----:B-1----:R-:W-:Y:S02]  /*29450*/  SEL R8, RZ, 0x4, !P1 ;  /* 0x00000004ff087807 */ /* 0x002fe40004800000 */
[----:B------:R-:W-:Y:S02]  /*29460*/  ISETP.GT.AND P1, PT, R3, 0x1b, PT ;  /* 0x0000001b0300780c */ /* 0x000fe40003f24270 */
[----:B------:R-:W-:-:S04]  /*29470*/  SEL R8, R8, RZ, !P0 ;  /* 0x000000ff08087207 */ /* 0x000fc80004000000 */
[----:B------:R-:W-:Y:S02]  /*29480*/  ISETP.NE.U32.AND P2, PT, R8, RZ, PT ;  /* 0x000000ff0800720c */ /* 0x000fe40003f45070 */
[----:B------:R-:W-:Y:S01]  /*29490*/  SEL R8, RZ, 0x4, !P1 ;  /* 0x00000004ff087807 */ /* 0x000fe20004800000 */
[----:B------:R-:W-:-:S03]  /*294a0*/  IMAD.X R191, R191, 0x1, R4, P3 ;  /* 0x00000001bfbf7824 */ /* 0x000fc600018e0604 */
[----:B------:R-:W-:Y:S02]  /*294b0*/  SEL R8, R8, RZ, !P0 ;  /* 0x000000ff08087207 */ /* 0x000fe40004000000 */
[----:B------:R-:W-:Y:S02]  /*294c0*/  IADD3 R194, P4, R194, R5, RZ ;  /* 0x00000005c2c27210 */ /* 0x000fe40007f9e0ff */
[----:B------:R-:W-:Y:S01]  /*294d0*/  ISETP.NE.U32.AND P1, PT, R8, RZ, PT ;  /* 0x000000ff0800720c */ /* 0x000fe20003f25070 */
[----:B------:R-:W-:Y:S02]  /*294e0*/  IMAD.MOV.U32 R8, RZ, RZ, R192 ;  /* 0x000000ffff087224 */ /* 0x000fe400078e00c0 */
[----:B------:R-:W-:Y:S02]  /*294f0*/  IMAD.MOV.U32 R9, RZ, RZ, R191 ;  /* 0x000000ffff097224 */ /* 0x000fe400078e00bf */
[----:B------:R-:W-:-:S03]  /*29500*/  IMAD.X R193, R193, 0x1, R4, P4 ;  /* 0x00000001c1c17824 */ /* 0x000fc600020e0604 */
[----:B------:R1:W-:Y:S02]  /*29510*/  LDGSTS.E [R7+0x60008], desc[UR4][R8.64], P2 ;  /* 0x6000800008077fae */ /* 0x0003e40009121844 */
[----:B-1----:R-:W-:Y:S02]  /*29520*/  IMAD.MOV.U32 R8, RZ, RZ, R194 ;  /* 0x000000ffff087224 */ /* 0x002fe400078e00c2 */
[----:B------:R-:W-:-:S05]  /*29530*/  IMAD.MOV.U32 R9, RZ, RZ, R193 ;  /* 0x000000ffff097224 */ /* 0x000fca00078e00c1 */
[----:B------:R1:W-:Y:S01]  /*29540*/  LDGSTS.E [R7+0x6000c], desc[UR4][R8.64], P1 ;  /* 0x6000c00008077fae */ /* 0x0003e20008921844 */
[----:B------:R-:W-:-:S04]  /*29550*/  ISETP.GT.AND P1, PT, R3, 0x38, PT ;  /* 0x000000380300780c */ /* 0x000fc80003f24270 */
[----:B-1----:R-:W-:Y:S02]  /*29560*/  SEL R8, RZ, 0x4, !P1 ;  /* 0x00000004ff087807 */ /* 0x002fe40004800000 */
[----:B------:R-:W-:Y:S02]  /*29570*/  ISETP.GT.AND P1, PT, R3, 0x39, PT ;  /* 0x000000390300780c */ /* 0x000fe40003f24270 */
[----:B------:R-:W-:Y:S02]  /*29580*/  SEL R8, R8, RZ, !P0 ;  /* 0x000000ff08087207 */ /* 0x000fe40004000000 */
[----:B------:R-:W-:Y:S02]  /*29590*/  IADD3 R252, P3, R252, R5, RZ ;  /* 0x00000005fcfc7210 */ /* 0x000fe40007f7e0ff */
[----:B------:R-:W-:Y:S02]  /*295a0*/  ISETP.NE.U32.AND P2, PT, R8, RZ, PT ;  /* 0x000000ff0800720c */ /* 0x000fe40003f45070 */
[----:B------:R-:W-:Y:S01]  /*295b0*/  SEL R8, RZ, 0x4, !P1 ;  /* 0x00000004ff087807 */ /* 0x000fe20004800000 */
[----:B------:R-:W-:-:S03]  /*295c0*/  IMAD.X R251, R251, 0x1, R4, P3 ;  /* 0x00000001fbfb7824 */ /* 0x000fc600018e0604 */
[----:B------:R-:W-:Y:S02]  /*295d0*/  SEL R8, R8, RZ, !P0 ;  /* 0x000000ff08087207 */ /* 0x000fe40004000000 */
[----:B---3--:R-:W-:Y:S02]  /*295e0*/  IADD3 R149, P4, R149, R5, RZ ;  /* 0x0000000595957210 */ /* 0x008fe40007f9e0ff */
        /* <DEDUP_REMOVED lines=8> */
[----:B------:R-:W-:Y:S02]  /*29670*/  ISETP.GT.AND P1, PT, R3, 0x3a, PT ;  /* 0x0000003a0300780c */ /* 0x000fe40003f24270 */
[----:B----4-:R-:W-:Y:S02]  /*29680*/  IADD3 R147, P3, R147, R5, RZ ;  /* 0x0000000593937210 */ /* 0x010fe40007f7e0ff */
[----:B-1----:R-:W-:Y:S02]  /*29690*/  SEL R8, RZ, 0x4, !P1 ;  /* 0x00000004ff087807 */ /* 0x002fe40004800000 */
[----:B------:R-:W-:Y:S02]  /*296a0*/  ISETP.GT.AND P1, PT, R3, 0x3b, PT ;  /* 0x0000003b0300780c */ /* 0x000fe40003f24270 */
[----:B------:R-:W-:-:S04]  /*296b0*/  SEL R8, R8, RZ, !P0 ;  /* 0x000000ff08087207 */ /* 0x000fc80004000000 */
[----:B------:R-:W-:Y:S02]  /*296c0*/  ISETP.NE.U32.AND P2, PT, R8, RZ, PT ;  /* 0x000000ff0800720c */ /* 0x000fe40003f45070 */
[----:B------:R-:W-:Y:S01]  /*296d0*/  SEL R8, RZ, 0x4, !P1 ;  /* 0x00000004ff087807 */ /* 0x000fe20004800000 */
[----:B------:R-:W-:-:S03]  /*296e0*/  IMAD.X R148, R148, 0x1, R4, P3 ;  /* 0x0000000194947824 */ /* 0x000fc600018e0604 */
[----:B------:R-:W-:Y:S01]  /*296f0*/  SEL R8, R8, RZ, !P0 ;  /* 0x000000ff08087207 */ /* 0x000fe20004000000 */
[----:B------:R-:W-:Y:S01]  /*29700*/  IMAD.MOV.U32 R9, RZ, RZ, R148 ;  /* 0x000000ffff097224 */ /* 0x000fe200078e0094 */
[----:B------:R-:W-:Y:S02]  /*29710*/  STL [R1+0x604], R149 ;  /* 0x0006049501007387 */ /* 0x000fe40000100800 */
[----:B------:R-:W-:Y:S01]  /*29720*/  ISETP.NE.U32.AND P1, PT, R8, RZ, PT ;  /* 0x000000ff0800720c */ /* 0x000fe20003f25070 */
[----:B------:R-:W-:Y:S01]  /*29730*/  IMAD.MOV.U32 R8, RZ, RZ, R147 ;  /* 0x000000ffff087224 */ /* 0x000fe200078e0093 */
[----:B------:R1:W-:Y:S04]  /*29740*/  STL [R1+0x600], R150 ;  /* 0x0006009601007387 */ /* 0x0003e80000100800 */
[----:B------:R-:W-:Y:S04]  /*29750*/  STL [R1+0x60c], R147 ;  /* 0x00060c9301007387 */ /* 0x000fe80000100800 */
[----:B------:R-:W-:Y:S04]  /*29760*/  STL [R1+0x608], R148 ;  /* 0x0006089401007387 */ /* 0x000fe80000100800 */
[----:B------:R3:W-:Y:S01]  /*29770*/  LDGSTS.E [R7+0x64008], desc[UR4][R8.64], P2 ;  /* 0x6400800008077fae */ /* 0x0007e20009121844 */
[----:B--2---:R-:W-:-:S05]  /*29780*/  IADD3 R6, P4, R6, R5, RZ ;  /* 0x0000000506067210 */ /* 0x004fca0007f9e0ff */
[----:B------:R-:W-:Y:S01]  /*29790*/  IMAD.X R10, R10, 0x1, R4, P4 ;  /* 0x000000010a0a7824 */ /* 0x000fe200020e0604 */
[----:B------:R-:W-:Y:S03]  /*297a0*/  STL [R1+0x614], R6 ;  /* 0x0006140601007387 */ /* 0x000fe60000100800 */
[----:B---3--:R-:W-:Y:S01]  /*297b0*/  IMAD.MOV.U32 R9, RZ, RZ, R10 ;  /* 0x000000ffff097224 */ /* 0x008fe200078e000a */
[----:B------:R2:W-:Y:S01]  /*297c0*/  STL [R1+0x610], R10 ;  /* 0x0006100a01007387 */ /* 0x0005e20000100800 */
[----:B------:R-:W-:-:S03]  /*297d0*/  IMAD.MOV.U32 R8, RZ, RZ, R6 ;  /* 0x000000ffff087224 */ /* 0x000fc600078e0006 */
[----:B-1----:R-:W3:Y:S04]  /*297e0*/  LDL.LU R150, [R1+0x618] ;  /* 0x0006180001967983 */ /* 0x002ee80000300800 */
[----:B------:R-:W4:Y:S01]  /*297f0*/  LDL.LU R149, [R1+0x61c] ;  /* 0x00061c0001957983 */ /* 0x000f220000300800 */
[----:B--2---:R-:W1:Y:S03]  /*29800*/  S2R R10, SR_TID.X ;  /* 0x00000000000a7919 */ /* 0x004e660000002100 */
[----:B------:R-:W2:Y:S04]  /*29810*/  LDL.LU R148, [R1+0x620] ;  /* 0x0006200001947983 */ /* 0x000ea80000300800 */
[----:B------:R1:W-:Y:S02]  /*29820*/  LDGSTS.E [R7+0x6400c], desc[UR4][R8.64], P1 ;  /* 0x6400c00008077fae */ /* 0x0003e40008921844 */
[C---:B-1----:R-:W-:Y:S01]  /*29830*/  IMAD.SHL.U32 R6, R10.reuse, 0x10, RZ ;  /* 0x000000100a067824 */ /* 0x042fe200078e00ff */
[----:B------:R-:W-:-:S04]  /*29840*/  LOP3.LUT R10, R10, 0x7f, RZ, 0xc0, !PT ;  /* 0x0000007f0a0a7812 */ /* 0x000fc800078ec0ff */
[----:B------:R-:W-:-:S05]  /*29850*/  LOP3.LUT R6, R6, 0x70, RZ, 0xc0, !PT ;  /* 0x0000007006067812 */ /* 0x000fca00078ec0ff */
[----:B------:R-:W-:Y:S02]  /*29860*/  IMAD R6, R10, 0x80, R6 ;  /* 0x000000800a067824 */ /* 0x000fe400078e0206 */
[----:B------:R-:W2:Y:S01]  /*29870*/  LDL.LU R10, [R1+0x624] ;  /* 0x00062400010a7983 */ /* 0x000ea20000300800 */
[C---:B------:R-:W-:Y:S02]  /*29880*/  ISETP.GT.AND P1, PT, R3.reuse, 0x1c, PT ;  /* 0x0000001c0300780c */ /* 0x040fe40003f24270 */
[----:B------:R-:W-:Y:S02]  /*29890*/  ISETP.GT.AND P2, PT, R3, 0x1d, PT ;  /* 0x0000001d0300780c */ /* 0x000fe40003f44270 */
[----:B------:R-:W-:Y:S02]  /*298a0*/  SEL R8, RZ, 0x4, !P1 ;  /* 0x00000004ff087807 */ /* 0x000fe40004800000 */
[----:B------:R-:W-:Y:S02]  /*298b0*/  SEL R7, RZ, 0x4, !P2 ;  /* 0x00000004ff077807 */ /* 0x000fe40005000000 */
[----:B------:R-:W-:-:S02]  /*298c0*/  SEL R8, R8, RZ, !P0 ;  /* 0x000000ff08087207 */ /* 0x000fc40004000000 */
[-C--:B------:R-:W-:Y:S02]  /*298d0*/  IADD3 R196, P3, R196, R5.reuse, RZ ;  /* 0x00000005c4c47210 */ /* 0x080fe40007f7e0ff */
[----:B------:R-:W-:Y:S02]  /*298e0*/  ISETP.NE.U32.AND P1, PT, R8, RZ, PT ;  /* 0x000000ff0800720c */ /* 0x000fe40003f25070 */
[----:B------:R-:W-:Y:S01]  /*298f0*/  SEL R7, R7, RZ, !P0 ;  /* 0x000000ff07077207 */ /* 0x000fe20004000000 */
[----:B------:R-:W-:Y:S01]  /*29900*/  IMAD.X R195, R195, 0x1, R4, P3 ;  /* 0x00000001c3c37824 */ /* 0x000fe200018e0604 */
[----:B------:R-:W-:Y:S02]  /*29910*/  LOP3.LUT R6, R6, 0x70, RZ, 0x3c, !PT ;  /* 0x0000007006067812 */ /* 0x000fe400078e3cff */
[----:B------:R-:W-:Y:S02]  /*29920*/  IADD3 R198, P4, R198, R5, RZ ;  /* 0x00000005c6c67210 */ /* 0x000fe40007f9e0ff */
[----:B------:R-:W-:Y:S01]  /*29930*/  ISETP.NE.U32.AND P2, PT, R7, RZ, PT ;  /* 0x000000ff0700720c */ /* 0x000fe20003f45070 */
[----:B------:R-:W-:-:S02]  /*29940*/  VIADD R7, R6, UR12 ;  /* 0x0000000c06077c36 */ /* 0x000fc40008000000 */
[----:B------:R-:W-:Y:S01]  /*29950*/  IMAD.MOV.U32 R8, RZ, RZ, R196 ;  /* 0x000000ffff087224 */ /* 0x000fe200078e00c4 */
[----:B------:R-:W-:Y:S01]  /*29960*/  IADD3 R200, P3, R200, R5, RZ ;  /* 0x00000005c8c87210 */ /* 0x000fe20007f7e0ff */
[----:B------:R-:W-:Y:S01]  /*29970*/  IMAD.MOV.U32 R9, RZ, RZ, R195 ;  /* 0x000000ffff097224 */ /* 0x000fe200078e00c3 */
[----:B------:R-:W2:Y:S01]  /*29980*/  LDL.LU R6, [R1+0x62c] ;  /* 0x00062c0001067983 */ /* 0x000ea20000300800 */
[----:B------:R-:W-:-:S03]  /*29990*/  IMAD.X R197, R197, 0x1, R4, P4 ;  /* 0x00000001c5c57824 */ /* 0x000fc600020e0604 */
[----:B------:R1:W-:Y:S01]  /*299a0*/  LDGSTS.E [R7+0x60000], desc[UR4][R8.64], P1 ;  /* 0x6000000008077fae */ /* 0x0003e20008921844 */
[----:B------:R-:W-:Y:S01]  /*299b0*/  ISETP.GT.AND P1, PT, R3, 0x1e, PT ;  /* 0x0000001e0300780c */ /* 0x000fe20003f24270 */
[----:B------:R-:W-:Y:S02]  /*299c0*/  IMAD.X R199, R199, 0x1, R4, P3 ;  /* 0x00000001c7c77824 */ /* 0x000fe400018e0604 */
[----:B------:R-:W2:Y:S01]  /*299d0*/  LDL.LU R147, [R1+0x634] ;  /* 0x0006340001937983 */ /* 0x000ea20000300800 */
[----:B-1----:R-:W-:Y:S02]  /*299e0*/  IMAD.MOV.U32 R8, RZ, RZ, R198 ;  /* 0x000000ffff087224 */ /* 0x002fe400078e00c6 */
[----:B------:R-:W-:-:S05]  /*299f0*/  IMAD.MOV.U32 R9, RZ, RZ, R197 ;  /* 0x000000ffff097224 */ /* 0x000fca00078e00c5 */
[----:B------:R1:W-:Y:S02]  /*29a00*/  LDGSTS.E [R7+0x60004], desc[UR4][R8.64], P2 ;  /* 0x6000400008077fae */ /* 0x0003e40009121844 */
[----:B-1----:R-:W-:Y:S02]  /*29a10*/  SEL R8, RZ, 0x4, !P1 ;  /* 0x00000004ff087807 */ /* 0x002fe40004800000 */
[----:B------:R-:W-:Y:S02]  /*29a20*/  ISETP.GT.AND P1, PT, R3, 0x1f, PT ;  /* 0x0000001f0300780c */ /* 0x000fe40003f24270 */
[----:B------:R-:W-:-:S04]  /*29a30*/  SEL R8, R8, RZ, !P0 ;  /* 0x000000ff08087207 */ /* 0x000fc80004000000 */
[----:B------:R-:W-:Y:S02]  /*29a40*/  ISETP.NE.U32.AND P2, PT, R8, RZ, PT ;  /* 0x000000ff0800720c */ /* 0x000fe40003f45070 */
[----:B------:R-:W-:-:S04]  /*29a50*/  SEL R8, RZ, 0x4, !P1 ;  /* 0x00000004ff087807 */ /* 0x000fc80004800000 */
        /* <DEDUP_REMOVED lines=13> */
[----:B------:R-:W-:-:S04]  /*29b30*/  SEL R8, R8, RZ, !P0 ;  /* 0x000000ff08087207 */ /* 0x000fc80004000000 */
[----:B------:R-:W-:Y:S02]  /*29b40*/  ISETP.NE.U32.AND P2, PT, R8, RZ, PT ;  /* 0x000000ff0800720c */ /* 0x000fe40003f45070 */
[----:B------:R-:W-:-:S04]  /*29b50*/  SEL R8, RZ, 0x4, !P1 ;  /* 0x00000004ff087807 */ /* 0x000fc80004800000 */
[----:B------:R-:W-:-:S04]  /*29b60*/  SEL R8, R8, RZ, !P0 ;  /* 0x000000ff08087207 */ /* 0x000fc80004000000 */
[----:B------:R-:W-:Y:S02]  /*29b70*/  ISETP.NE.U32.AND P1, PT, R8, RZ, PT ;  /* 0x000000ff0800720c */ /* 0x000fe40003f25070 */
[----:B----4-:R-:W-:-:S05]  /*29b80*/  IADD3 R149, P3, R149, R5, RZ ;  /* 0x0000000595957210 */ /* 0x010fca0007f7e0ff */
[----:B---3--:R-:W-:Y:S01]  /*29b90*/  IMAD.X R150, R150, 0x1, R4, P3 ;  /* 0x0000000196967824 */ /* 0x008fe200018e0604 */
[----:B------:R-:W-:Y:S03]  /*29ba0*/  STL [R1+0x61c], R149 ;  /* 0x00061c9501007387 */ /* 0x000fe60000100800 */
[----:B------:R-:W-:Y:S01]  /*29bb0*/  IMAD.MOV.U32 R9, RZ, RZ, R150 ;  /* 0x000000ffff097224 */ /* 0x000fe200078e0096 */
[----:B------:R1:W-:Y:S01]  /*29bc0*/  STL [R1+0x618], R150 ;  /* 0x0006189601007387 */ /* 0x0003e20000100800 */
[----:B------:R-:W-:-:S05]  /*29bd0*/  IMAD.MOV.U32 R8, RZ, RZ, R149 ;  /* 0x000000ffff087224 */ /* 0x000fca00078e0095 */
[----:B------:R3:W-:Y:S01]  /*29be0*/  LDGSTS.E [R7+0x64000], desc[UR4][R8.64], P2 ;  /* 0x6400000008077fae */ /* 0x0007e20009121844 */
[----:B--2---:R-:W-:-:S05]  /*29bf0*/  IADD3 R10, P4, R10, R5, RZ ;  /* 0x000000050a0a7210 */ /* 0x004fca0007f9e0ff */
[----:B------:R-:W-:Y:S01]  /*29c00*/  STL [R1+0x624], R10 ;  /* 0x0006240a01007387 */ /* 0x000fe20000100800 */
[----:B------:R-:W-:-:S03]  /*29c10*/  IMAD.X R148, R148, 0x1, R4, P4 ;  /* 0x0000000194947824 */ /* 0x000fc600020e0604 */
[----:B-1----:R-:W2:Y:S04]  /*29c20*/  LDL.LU R150, [R1+0x628] ;  /* 0x0006280001967983 */ /* 0x002ea80000300800 */
[----:B------:R1:W-:Y:S04]  /*29c30*/  STL [R1+0x620], R148 ;  /* 0x0006209401007387 */ /* 0x0003e80000100800 */
[----:B------:R-:W4:Y:S01]  /*29c40*/  LDL.LU R149, [R1+0x630] ;  /* 0x0006300001957983 */ /* 0x000f220000300800 */
[----:B---3--:R-:W-:Y:S02]  /*29c50*/  IMAD.MOV.U32 R8, RZ, RZ, R10 ;  /* 0x000000ffff087224 */ /* 0x008fe400078e000a */
[----:B------:R-:W-:-:S02]  /*29c60*/  IMAD.MOV.U32 R9, RZ, RZ, R148 ;  /* 0x000000ffff097224 */ /* 0x000fc400078e0094 */
[----:B-1----:R-:W3:Y:S04]  /*29c70*/  LDL.LU R148, [R1+0x63c] ;  /* 0x00063c0001947983 */ /* 0x002ee80000300800 */
[----:B------:R1:W-:Y:S01]  /*29c80*/  LDGSTS.E [R7+0x64004], desc[UR4][R8.64], P1 ;  /* 0x6400400008077fae */ /* 0x0003e20008921844 */
[C---:B------:R-:W-:Y:S02]  /*29c90*/  ISETP.GT.AND P1, PT, R3.reuse, 0x3e, PT ;  /* 0x0000003e0300780c */ /* 0x040fe40003f24270 */
[----:B------:R-:W-:Y:S01]  /*29ca0*/  IADD3 R6, P3, R6, R5, RZ ;  /* 0x0000000506067210 */ /* 0x000fe20007f7e0ff */
[----:B------:R-:W3:Y:S01]  /*29cb0*/  LDL.LU R10, [R1+0x65c] ;  /* 0x00065c00010a7983 */ /* 0x000ee20000300800 */
[----:B-1----:R-:W-:Y:S02]  /*29cc0*/  SEL R8, RZ, 0x4, !P1 ;  /* 0x00000004ff087807 */ /* 0x002fe40004800000 */
[----:B------:R-:W-:-:S02]  /*29cd0*/  ISETP.GT.AND P1, PT, R3, 0x3f, PT ;  /* 0x0000003f0300780c */ /* 0x000fc40003f24270 */
[----:B------:R-:W-:-:S04]  /*29ce0*/  SEL R8, R8, RZ, !P0 ;  /* 0x000000ff08087207 */ /* 0x000fc80004000000 */
[----:B------:R-:W-:Y:S02]  /*29cf0*/  ISETP.NE.U32.AND P2, PT, R8, RZ, PT ;  /* 0x000000ff0800720c */ /* 0x000fe40003f45070 */
[----:B------:R-:W-:-:S04]  /*29d00*/  SEL R8, RZ, 0x4, !P1 ;  /* 0x00000004ff087807 */ /* 0x000fc80004800000 */
[----:B------:R-:W-:Y:S01]  /*29d10*/  SEL R8, R8, RZ, !P0 ;  /* 0x000000ff08087207 */ /* 0x000fe20004000000 */
[----:B------:R1:W-:Y:S03]  /*29d20*/  STL [R1+0x62c], R6 ;  /* 0x00062c0601007387 */ /* 0x0003e60000100800 */
[----:B------:R-:W-:Y:S01]  /*29d30*/  ISETP.NE.U32.AND P1, PT, R8, RZ, PT ;  /* 0x000000ff0800720c */ /* 0x000fe20003f25070 */
[----:B------:R-:W-:Y:S02]  /*29d40*/  IMAD.MOV.U32 R8, RZ, RZ, R6 ;  /* 0x000000ffff087224 */ /* 0x000fe400078e0006 */
[----:B-1----:R-:W1:Y:S01]  /*29d50*/  S2R R6, SR_TID.X ;  /* 0x0000000000067919 */ /* 0x002e620000002100 */
[----:B------:R-:W-:Y:S02]  /*29d60*/  IADD3 R147, P4, R147, R5, RZ ;  /* 0x0000000593937210 */ /* 0x000fe40007f9e0ff */
[----:B-1----:R-:W-:Y:S01]  /*29d70*/  LOP3.LUT R6, R6, 0x3f, RZ, 0xc0, !PT ;  /* 0x0000003f06067812 */ /* 0x002fe200078ec0ff */
[----:B--2---:R-:W-:-:S04]  /*29d80*/  IMAD.X R150, R150, 0x1, R4, P3 ;  /* 0x0000000196967824 */ /* 0x004fc800018e0604 */
[----:B------:R-:W-:Y:S02]  /*29d90*/  IMAD.MOV.U32 R9, RZ, RZ, R150 ;  /* 0x000000ffff097224 */ /* 0x000fe400078e0096 */
[----:B----4-:R-:W-:-:S03]  /*29da0*/  IMAD.X R149, R149, 0x1, R4, P4 ;  /* 0x0000000195957824 */ /* 0x010fc600020e0604 */
[----:B------:R1:W-:Y:S04]  /*29db0*/  LDGSTS.E [R7+0x64008], desc[UR4][R8.64], P2 ;  /* 0x6400800008077fae */ /* 0x0003e80009121844 */
[----:B------:R-:W-:Y:S04]  /*29dc0*/  STL [R1+0x628], R150 ;  /* 0x0006289601007387 */ /* 0x000fe80000100800 */
[----:B------:R-:W-:Y:S01]  /*29dd0*/  STL [R1+0x634], R147 ;  /* 0x0006349301007387 */ /* 0x000fe20000100800 */
[----:B-1----:R-:W-:Y:S02]  /*29de0*/  IMAD.MOV.U32 R8, RZ, RZ, R147 ;  /* 0x000000ffff087224 */ /* 0x002fe400078e0093 */
[----:B------:R-:W-:Y:S01]  /*29df0*/  IMAD.MOV.U32 R9, RZ, RZ, R149 ;  /* 0x000000ffff097224 */ /* 0x000fe200078e0095 */
[----:B------:R1:W-:Y:S04]  /*29e00*/  STL [R1+0x630], R149 ;  /* 0x0006309501007387 */ /* 0x0003e80000100800 */
[----:B------:R-:W2:Y:S04]  /*29e10*/  LDL.LU R151, [R1+0x658] ;  /* 0x0006580001977983 */ /* 0x000ea80000300800 */
[----:B------:R4:W-:Y:S01]  /*29e20*/  LDGSTS.E [R7+0x6400c], desc[UR4][R8.64], P1 ;  /* 0x6400c00008077fae */ /* 0x0009e20008921844 */
[----:B------:R-:W-:-:S02]  /*29e30*/  ISETP.GE.AND P1, PT, R6, R3, PT ;  /* 0x000000030600720c */ /* 0x000fc40003f26270 */
[----:B---3--:R-:W-:Y:S01]  /*29e40*/  IADD3 R10, P2, R10, R2, RZ ;  /* 0x000000020a0a7210 */ /* 0x008fe20007f5e0ff */
[----:B------:R-:W-:Y:S01]  /*29e50*/  ULEA UR8, UR60, UR6, 0x11 ;  /* 0x000000063c087291 */ /* 0x000fe2000f8e883f */
[----:B------:R-:W3:Y:S04]  /*29e60*/  LDL R8, [R1+0xe3c] ;  /* 0x000e3c0001087983 */ /* 0x000ee80000100800 */
[----:B------:R-:W4:Y:S04]  /*29e70*/  LDL.LU R9, [R1+0x638] ;  /* 0x0006380001097983 */ /* 0x000f280000300800 */
[----:B-1----:R-:W3:Y:S04]  /*29e80*/  LDL.LU R149, [R1+0x678] ;  /* 0x0006780001957983 */ /* 0x002ee80000300800 */
[----:B------:R-:W3:Y:S04]  /*29e90*/  LDL.LU R6, [R1+0x67c] ;  /* 0x00067c0001067983 */ /* 0x000ee80000300800 */
[----:B------:R-:W3:Y:S04]  /*29ea0*/  LDL.LU R150, [R1+0x698] ;  /* 0x0006980001967983 */ /* 0x000ee80000300800 */
[----:B------:R-:W3:Y:S01]  /*29eb0*/  LDL.LU R147, [R1+0x69c] ;  /* 0x00069c0001937983 */ /* 0x000ee20000300800 */
[----:B------:R-:W-:-:S02]  /*29ec0*/  SEL R3, RZ, 0x4, P1 ;  /* 0x00000004ff037807 */ /* 0x000fc40000800000 */
[----:B------:R-:W-:Y:S01]  /*29ed0*/  IADD3 R148, P1, R148, R2, RZ ;  /* 0x0000000294947210 */ /* 0x000fe20007f3e0ff */
[----:B------:R-:W0:Y:S01]  /*29ee0*/  LDGDEPBAR ;  /* 0x00000000000079af */ /* 0x000e220000000000 */
[----:B------:R-:W-:-:S04]  /*29ef0*/  SEL R3, R3, RZ, !P0 ;  /* 0x000000ff03037207 */ /* 0x000fc80004000000 */
[----:B------:R-:W-:Y:S01]  /*29f00*/  ISETP.NE.U32.AND P0, PT, R3, RZ, PT ;  /* 0x000000ff0300720c */ /* 0x000fe20003f05070 */
[----:B------:R1:W-:Y:S01]  /*29f10*/  STL [R1+0x63c], R148 ;  /* 0x00063c9401007387 */ /* 0x0003e20000100800 */
[--C-:B--2---:R-:W-:Y:S02]  /*29f20*/  IMAD.X R151, R151, 0x1, R0.reuse, P2 ;  /* 0x0000000197977824 */ /* 0x104fe400010e0600 */
[----:B----4-:R-:W-:Y:S02]  /*29f30*/  IMAD.X R9, R9, 0x1, R0, P1 ;  /* 0x0000000109097824 */ /* 0x010fe400008e0600 */
[----:B---3--:R-:W-:Y:S02]  /*29f40*/  VIADD R3, R8, UR8 ;  /* 0x0000000808037c36 */ /* 0x008fe40008000000 */
[----:B------:R-:W-:Y:S01]  /*29f50*/  IMAD.MOV.U32 R8, RZ, RZ, R148 ;  /* 0x000000ffff087224 */ /* 0x000fe200078e0094 */
[----:B------:R2:W-:Y:S04]  /*29f60*/  STL [R1+0x638], R9 ;  /* 0x0006380901007387 */ /* 0x0005e80000100800 */
[----:B------:R3:W-:Y:S01]  /*29f70*/  STL [R1+0x65c], R10 ;  /* 0x00065c0a01007387 */ /* 0x0007e20000100800 */
[----:B------:R-:W-:-:S03]  /*29f80*/  IADD3 R6, P1, R6, R2, RZ ;  /* 0x0000000206067210 */ /* 0x000fc60007f3e0ff */
[----:B------:R4:W-:Y:S04]  /*29f90*/  STL [R1+0x658], R151 ;  /* 0x0006589701007387 */ /* 0x0009e80000100800 */
[----:B------:R-:W4:Y:S01]  /*29fa0*/  LDL.LU R7, [R1+0x6bc] ;  /* 0x0006bc0001077983 */ /* 0x000f220000300800 */
[----:B------:R-:W-:-:S03]  /*29fb0*/  IADD3 R147, P2, R147, R2, RZ ;  /* 0x0000000293937210 */ /* 0x000fc60007f5e0ff */
[----:B------:R2:W-:Y:S01]  /*29fc0*/  LDGSTS.E [R3], desc[UR4][R8.64], P0 ;  /* 0x0000000008037fae */ /* 0x0005e20008121844 */
[----:B------:R-:W-:-:S03]  /*29fd0*/  IMAD.X R149, R149, 0x1, R0, P1 ;  /* 0x0000000195957824 */ /* 0x000fc600008e0600 */
[----:B-1----:R-:W4:Y:S01]  /*29fe0*/  LDL.LU R148, [R1+0x6dc] ;  /* 0x0006dc0001947983 */ /* 0x002f220000300800 */
[----:B------:R-:W-:Y:S02]  /*29ff0*/  IMAD.X R150, R150, 0x1, R0, P2 ;  /* 0x0000000196967824 */ /* 0x000fe400010e0600 */
[----:B--2---:R-:W-:Y:S02]  /*2a000*/  IMAD.MOV.U32 R8, RZ, RZ, R10 ;  /* 0x000000ffff087224 */ /* 0x004fe400078e000a */
[----:B------:R-:W-:Y:S01]  /*2a010*/  IMAD.MOV.U32 R9, RZ, RZ, R151 ;  /* 0x000000ffff097224 */ /* 0x000fe200078e0097 */
[----:B---3--:R-:W2:Y:S04]  /*2a020*/  LDL.LU R10, [R1+0x6b8] ;  /* 0x0006b800010a7983 */ /* 0x008ea80000300800 */
[----:B----4-:R-:W3:Y:S04]  /*2a030*/  LDL.LU R151, [R1+0x6d8] ;  /* 0x0006d80001977983 */ /* 0x010ee80000300800 */
[----:B------:R1:W-:Y:S04]  /*2a040*/  LDGSTS.E [R3+0x400], desc[UR4][R8.64], P0 ;  /* 0x0040000008037fae */ /* 0x0003e80008121844 */
[----:B------:R4:W-:Y:S04]  /*2a050*/  STL [R1+0x67c], R6 ;  /* 0x00067c0601007387 */ /* 0x0009e80000100800 */
[----:B------:R4:W-:Y:S01]  /*2a060*/  STL [R1+0x678], R149 ;  /* 0x0006789501007387 */ /* 0x0009e20000100800 */
[----:B-1----:R-:W-:-:S03]  /*2a070*/  IMAD.MOV.U32 R8, RZ, RZ, R6 ;  /* 0x000000ffff087224 */ /* 0x002fc600078e0006 */
[----:B------:R1:W-:Y:S01]  /*2a080*/  STL [R1+0x69c], R147 ;  /* 0x00069c9301007387 */ /* 0x0003e20000100800 */
[----:B------:R-:W-:-:S03]  /*2a090*/  IMAD.MOV.U32 R9, RZ, RZ, R149 ;  /* 0x000000ffff097224 */ /* 0x000fc600078e0095 */
[----:B----4-:R-:W4:Y:S04]  /*2a0a0*/  LDL.LU R6, [R1+0x6fc] ;  /* 0x0006fc0001067983 */ /* 0x010f280000300800 */
[----:B------:R1:W-:Y:S04]  /*2a0b0*/  STL [R1+0x698], R150 ;  /* 0x0006989601007387 */ /* 0x0003e80000100800 */
[----:B------:R1:W-:Y:S04]  /*2a0c0*/  LDGSTS.E [R3+0x800], desc[UR4][R8.64], P0 ;  /* 0x0080000008037fae */ /* 0x0003e80008121844 */
[----:B------:R-:W4:Y:S01]  /*2a0d0*/  LDL.LU R149, [R1+0x71c] ;  /* 0x00071c0001957983 */ /* 0x000f220000300800 */
[----:B-1----:R-:W-:-:S03]  /*2a0e0*/  IMAD.MOV.U32 R8, RZ, RZ, R147 ;  /* 0x000000ffff087224 */ /* 0x002fc600078e0093 */
[----:B------:R-:W4:Y:S01]  /*2a0f0*/  LDL.LU R147, [R1+0x6f8] ;  /* 0x0006f80001937983 */ /* 0x000f220000300800 */
[----:B------:R-:W-:-:S03]  /*2a100*/  IMAD.MOV.U32 R9, RZ, RZ, R150 ;  /* 0x000000ffff097224 */ /* 0x000fc600078e0096 */
[----:B------:R-:W4:Y:S04]  /*2a110*/  LDL.LU R150, [R1+0x718] ;  /* 0x0007180001967983 */ /* 0x000f280000300800 */
[----:B------:R1:W-:Y:S01]  /*2a120*/  LDGSTS.E [R3+0xc00], desc[UR4][R8.64], P0 ;  /* 0x00c0000008037fae */ /* 0x0003e20008121844 */
[-C--:B------:R-:W-:Y:S02]  /*2a130*/  IADD3 R7, P1, R7, R2.reuse, RZ ;  /* 0x0000000207077210 */ /* 0x080fe40007f3e0ff */
[----:B------:R-:W-:-:S03]  /*2a140*/  IADD3 R148, P2, R148, R2, RZ ;  /* 0x0000000294947210 */ /* 0x000fc60007f5e0ff */
[----:B------:R3:W-:Y:S01]  /*2a150*/  STL [R1+0x6bc], R7 ;  /* 0x0006bc0701007387 */ /* 0x0007e20000100800 */
[----:B-1----:R-:W-:Y:S02]  /*2a160*/  IMAD.MOV.U32 R8, RZ, RZ, R7 ;  /* 0x000000ffff087224 */ /* 0x002fe400078e0007 */
[--C-:B--2---:R-:W-:Y:S02]  /*2a170*/  IMAD.X R10, R10, 0x1, R0.reuse, P1 ;  /* 0x000000010a0a7824 */ /* 0x104fe400008e0600 */
[----:B---3--:R-:W-:-:S03]  /*2a180*/  IMAD.X R151, R151, 0x1, R0, P2 ;  /* 0x0000000197977824 */ /* 0x008fc600010e0600 */
[----:B------:R1:W-:Y:S01]  /*2a190*/  STL [R1+0x6b8], R10 ;  /* 0x0006b80a01007387 */ /* 0x0003e20000100800 */
[----:B------:R-:W-:-:S03]  /*2a1a0*/  IMAD.MOV.U32 R9, RZ, RZ, R10 ;  /* 0x000000ffff097224 */ /* 0x000fc600078e000a */
[----:B------:R2:W-:Y:S04]  /*2a1b0*/  STL [R1+0x6dc], R148 ;  /* 0x0006dc9401007387 */ /* 0x0005e80000100800 */
[----:B------:R-:W3:Y:S04]  /*2a1c0*/  LDL.LU R7, [R1+0x73c] ;  /* 0x00073c0001077983 */ /* 0x000ee80000300800 */
[----:B------:R2:W-:Y:S04]  /*2a1d0*/  STL [R1+0x6d8], R151 ;  /* 0x0006d89701007387 */ /* 0x0005e80000100800 */
[----:B------:R2:W-:Y:S01]  /*2a1e0*/  LDGSTS.E [R3+0x1000], desc[UR4][R8.64], P0 ;  /* 0x0100000008037fae */ /* 0x0005e20008121844 */
[----:B----4-:R-:W-:-:S03]  /*2a1f0*/  IADD3 R6, P1, R6, R2, RZ ;  /* 0x0000000206067210 */ /* 0x010fc60007f3e0ff */
[----:B-1----:R-:W4:Y:S01]  /*2a200*/  LDL.LU R10, [R1+0x75c] ;  /* 0x00075c00010a7983 */ /* 0x002f220000300800 */
[----:B--2---:R-:W-:Y:S02]  /*2a210*/  IMAD.MOV.U32 R8, RZ, RZ, R148 ;  /* 0x000000ffff087224 */ /* 0x004fe400078e0094 */
[----:B------:R-:W-:Y:S01]  /*2a220*/  IMAD.MOV.U32 R9, RZ, RZ, R151 ;  /* 0x000000ffff097224 */ /* 0x000fe200078e0097 */
[----:B------:R-:W2:Y:S01]  /*2a230*/  LDL.LU R148, [R1+0x738] ;  /* 0x0007380001947983 */ /* 0x000ea20000300800 */
[----:B------:R-:W-:-:S03]  /*2a240*/  IADD3 R149, P2, R149, R2, RZ ;  /* 0x0000000295957210 */ /* 0x000fc60007f5e0ff */
[----:B------:R-:W2:Y:S04]  /*2a250*/  LDL.LU R151, [R1+0x758] ;  /* 0x0007580001977983 */ /* 0x000ea80000300800 */
[----:B------:R1:W-:Y:S01]  /*2a260*/  LDGSTS.E [R3+0x1400], desc[UR4][R8.64], P0 ;  /* 0x0140000008037fae */ /* 0x0003e20008121844 */
[----:B------:R-:W-:-:S03]  /*2a270*/  IMAD.X R147, R147, 0x1, R0, P1 ;  /* 0x0000000193937824 */ /* 0x000fc600008e0600 */
[----:B------:R1:W-:Y:S01]  /*2a280*/  STL [R1+0x6fc], R6 ;  /* 0x0006fc0601007387 */ /* 0x0003e20000100800 */
[----:B------:R-:W-:-:S03]  /*2a290*/  IMAD.X R150, R150, 0x1, R0, P2 ;  /* 0x0000000196967824 */ /* 0x000fc600010e0600 */
[----:B------:R1:W-:Y:S02]  /*2a2a0*/  STL [R1+0x6f8], R147 ;  /* 0x0006f89301007387 */ /* 0x0003e40000100800 */
[----:B-1----:R-:W-:Y:S02]  /*2a2b0*/  IMAD.MOV.U32 R8, RZ, RZ, R6 ;  /* 0x000000ffff087224 */ /* 0x002fe400078e0006 */
[----:B------:R1:W-:Y:S01]  /*2a2c0*/  STL [R1+0x71c], R149 ;  /* 0x00071c9501007387 */ /* 0x0003e20000100800 */
[----:B------:R-:W-:-:S03]  /*2a2d0*/  IMAD.MOV.U32 R9, RZ, RZ, R147 ;  /* 0x000000ffff097224 */ /* 0x000fc600078e0093 */
[----:B------:R-:W2:Y:S04]  /*2a2e0*/  LDL.LU R6, [R1+0x77c] ;  /* 0x00077c0001067983 */ /* 0x000ea80000300800 */
[----:B------:R1:W-:Y:S04]  /*2a2f0*/  STL [R1+0x718], R150 ;  /* 0x0007189601007387 */ /* 0x0003e80000100800 */
[----:B------:R1:W-:Y:S04]  /*2a300*/  LDGSTS.E [R3+0x1800], desc[UR4][R8.64], P0 ;  /* 0x0180000008037fae */ /* 0x0003e80008121844 */
[----:B------:R-:W2:Y:S01]  /*2a310*/  LDL.LU R147, [R1+0x79c] ;  /* 0x00079c0001937983 */ /* 0x000ea20000300800 */
[----:B-1----:R-:W-:-:S03]  /*2a320*/  IMAD.MOV.U32 R8, RZ, RZ, R149 ;  /* 0x000000ffff087224 */ /* 0x002fc600078e0095 */
[----:B------:R-:W2:Y:S01]  /*2a330*/  LDL.LU R149, [R1+0x778] ;  /* 0x0007780001957983 */ /* 0x000ea20000300800 */
[----:B------:R-:W-:-:S03]  /*2a340*/  IMAD.MOV.U32 R9, RZ, RZ, R150 ;  /* 0x000000ffff097224 */ /* 0x000fc600078e0096 */
[----:B------:R-:W2:Y:S04]  /*2a350*/  LDL.LU R150, [R1+0x798] ;  /* 0x0007980001967983 */ /* 0x000ea80000300800 */
[----:B------:R1:W-:Y:S01]  /*2a360*/  LDGSTS.E [R3+0x1c00], desc[UR4][R8.64], P0 ;  /* 0x01c0000008037fae */ /* 0x0003e20008121844 */
[----:B---3--:R-:W-:-:S05]  /*2a370*/  IADD3 R7, P1, R7, R2, RZ ;  /* 0x0000000207077210 */ /* 0x008fca0007f3e0ff */
[----:B------:R3:W-:Y:S01]  /*2a380*/  STL [R1+0x73c], R7 ;  /* 0x00073c0701007387 */ /* 0x0007e20000100800 */
[----:B-1----:R-:W-:Y:S01]  /*2a390*/  IMAD.MOV.U32 R8, RZ, RZ, R7 ;  /* 0x000000ffff087224 */ /* 0x002fe200078e0007 */
[----:B----4-:R-:W-:Y:S01]  /*2a3a0*/  IADD3 R10, P2, R10, R2, RZ ;  /* 0x000000020a0a7210 */ /* 0x010fe20007f5e0ff */
[----:B--2---:R-:W-:-:S04]  /*2a3b0*/  IMAD.X R148, R148, 0x1, R0, P1 ;  /* 0x0000000194947824 */ /* 0x004fc800008e0600 */
[----:B------:R-:W-:Y:S01]  /*2a3c0*/  IMAD.X R151, R151, 0x1, R0, P2 ;  /* 0x0000000197977824 */ /* 0x000fe200010e0600 */
[----:B------:R1:W-:Y:S01]  /*2a3d0*/  STL [R1+0x738], R148 ;  /* 0x0007389401007387 */ /* 0x0003e20000100800 */
[----:B------:R-:W-:-:S03]  /*2a3e0*/  IMAD.MOV.U32 R9, RZ, RZ, R148 ;  /* 0x000000ffff097224 */ /* 0x000fc600078e0094 */
[----:B------:R2:W-:Y:S04]  /*2a3f0*/  STL [R1+0x75c], R10 ;  /* 0x00075c0a01007387 */ /* 0x0005e80000100800 */
[----:B---3--:R-:W3:Y:S04]  /*2a400*/  LDL.LU R7, [R1+0x7bc] ;  /* 0x0007bc0001077983 */ /* 0x008ee80000300800 */
[----:B------:R4:W-:Y:S04]  /*2a410*/  STL [R1+0x758], R151 ;  /* 0x0007589701007387 */ /* 0x0009e80000100800 */
[----:B------:R4:W-:Y:S01]  /*2a420*/  LDGSTS.E [R3+0x2000], desc[UR4][R8.64], P0 ;  /* 0x0200000008037fae */ /* 0x0009e20008121844 */
[----:B------:R-:W-:-:S03]  /*2a430*/  IADD3 R6, P1, R6, R2, RZ ;  /* 0x0000000206067210 */ /* 0x000fc60007f3e0ff */
[----:B-1----:R-:W3:Y:S01]  /*2a440*/  LDL.LU R148, [R1+0x7dc] ;  /* 0x0007dc0001947983 */ /* 0x002ee20000300800 */
[----:B----4-:R-:W-:Y:S02]  /*2a450*/  IMAD.MOV.U32 R8, RZ, RZ, R10 ;  /* 0x000000ffff087224 */ /* 0x010fe400078e000a */
[----:B------:R-:W-:Y:S01]  /*2a460*/  IMAD.MOV.U32 R9, RZ, RZ, R151 ;  /* 0x000000ffff097224 */ /* 0x000fe200078e0097 */
[----:B--2---:R-:W2:Y:S01]  /*2a470*/  LDL.LU R10, [R1+0x7b8] ;  /* 0x0007b800010a7983 */ /* 0x004ea20000300800 */
[----:B------:R-:W-:-:S03]  /*2a480*/  IADD3 R147, P2, R147, R2, RZ ;  /* 0x0000000293937210 */ /* 0x000fc60007f5e0ff */
[----:B------:R-:W4:Y:S04]  /*2a490*/  LDL.LU R151, [R1+0x7d8] ;  /* 0x0007d80001977983 */ /* 0x000f280000300800 */
[----:B------:R1:W-:Y:S01]  /*2a4a0*/  LDGSTS.E [R3+0x2400], desc[UR4][R8.64], P0 ;  /* 0x0240000008037fae */ /* 0x0003e20008121844 */
[----:B------:R-:W-:-:S03]  /*2a4b0*/  IMAD.X R149, R149, 0x1, R0, P1 ;  /* 0x0000000195957824 */ /* 0x000fc600008e0600 */
[----:B------:R1:W-:Y:S01]  /*2a4c0*/  STL [R1+0x77c], R6 ;  /* 0x00077c0601007387 */ /* 0x0003e20000100800 */
[----:B------:R-:W-:-:S03]  /*2a4d0*/  IMAD.X R150, R150, 0x1, R0, P2 ;  /* 0x0000000196967824 */ /* 0x000fc600010e0600 */
[----:B------:R1:W-:Y:S02]  /*2a4e0*/  STL [R1+0x778], R149 ;  /* 0x0007789501007387 */ /* 0x0003e40000100800 */
[----:B-1----:R-:W-:Y:S02]  /*2a4f0*/  IMAD.MOV.U32 R8, RZ, RZ, R6 ;  /* 0x000000ffff087224 */ /* 0x002fe400078e0006 */
[----:B------:R-:W-:Y:S01]  /*2a500*/  IMAD.MOV.U32 R9, RZ, RZ, R149 ;  /* 0x000000ffff097224 */ /* 0x000fe200078e0095 */
[----:B------:R1:W-:Y:S04]  /*2a510*/  STL [R1+0x79c], R147 ;  /* 0x00079c9301007387 */ /* 0x0003e80000100800 */
[----:B------:R-:W4:Y:S04]  /*2a520*/  LDL.LU R6, [R1+0x7fc] ;  /* 0x0007fc0001067983 */ /* 0x000f280000300800 */
        /* <DEDUP_REMOVED lines=8> */
[----:B---3--:R-:W-:-:S05]  /*2a5b0*/  IADD3 R7, P1, R7, R2, RZ ;  /* 0x0000000207077210 */ /* 0x008fca0007f3e0ff */
[----:B------:R3:W-:Y:S01]  /*2a5c0*/  STL [R1+0x7bc], R7 ;  /* 0x0007bc0701007387 */ /* 0x0007e20000100800 */
[----:B-1----:R-:W-:Y:S01]  /*2a5d0*/  IMAD.MOV.U32 R8, RZ, RZ, R7 ;  /* 0x000000ffff087224 */ /* 0x002fe200078e0007 */
[----:B------:R-:W-:Y:S01]  /*2a5e0*/  IADD3 R148, P2, R148, R2, RZ ;  /* 0x0000000294947210 */ /* 0x000fe20007f5e0ff */
[----:B--2---:R-:W-:-:S04]  /*2a5f0*/  IMAD.X R10, R10, 0x1, R0, P1 ;  /* 0x000000010a0a7824 */ /* 0x004fc800008e0600 */
[----:B----4-:R-:W-:Y:S01]  /*2a600*/  IMAD.X R151, R151, 0x1, R0, P2 ;  /* 0x0000000197977824 */ /* 0x010fe200010e0600 */
[----:B------:R1:W-:Y:S01]  /*2a610*/  STL [R1+0x7b8], R10 ;  /* 0x0007b80a01007387 */ /* 0x0003e20000100800 */
[----:B------:R-:W-:-:S03]  /*2a620*/  IMAD.MOV.U32 R9, RZ, RZ, R10 ;  /* 0x000000ffff097224 */ /* 0x000fc600078e000a */
[----:B------:R2:W-:Y:S04]  /*2a630*/  STL [R1+0x7dc], R148 ;  /* 0x0007dc9401007387 */ /* 0x0005e80000100800 */
[----:B---3--:R-:W3:Y:S04]  /*2a640*/  LDL.LU R7, [R1+0x83c] ;  /* 0x00083c0001077983 */ /* 0x008ee80000300800 */
[----:B------:R4:W-:Y:S04]  /*2a650*/  STL [R1+0x7d8], R151 ;  /* 0x0007d89701007387 */ /* 0x0009e80000100800 */
[----:B------:R2:W-:Y:S04]  /*2a660*/  LDGSTS.E [R3+0x3000], desc[UR4][R8.64], P0 ;  /* 0x0300000008037fae */ /* 0x0005e80008121844 */
[----:B-1----:R-:W3:Y:S01]  /*2a670*/  LDL.LU R10, [R1+0x85c] ;  /* 0x00085c00010a7983 */ /* 0x002ee20000300800 */
[----:B------:R-:W-:Y:S01]  /*2a680*/  IADD3 R6, P1, R6, R2, RZ ;  /* 0x0000000206067210 */ /* 0x000fe20007f3e0ff */
[----:B--2---:R-:W-:-:S02]  /*2a690*/  IMAD.MOV.U32 R8, RZ, RZ, R148 ;  /* 0x000000ffff087224 */ /* 0x004fc400078e0094 */
[----:B------:R-:W-:Y:S01]  /*2a6a0*/  IMAD.MOV.U32 R9, RZ, RZ, R151 ;  /* 0x000000ffff097224 */ /* 0x000fe200078e0097 */
[----:B------:R-:W2:Y:S01]  /*2a6b0*/  LDL.LU R148, [R1+0x838] ;  /* 0x0008380001947983 */ /* 0x000ea20000300800 */
[----:B------:R-:W-:-:S03]  /*2a6c0*/  IADD3 R149, P2, R149, R2, RZ ;  /* 0x0000000295957210 */ /* 0x000fc60007f5e0ff */
[----:B----4-:R-:W4:Y:S04]  /*2a6d0*/  LDL.LU R151, [R1+0x858] ;  /* 0x0008580001977983 */ /* 0x010f280000300800 */
[----:B------:R1:W-:Y:S01]  /*2a6e0*/  LDGSTS.E [R3+0x3400], desc[UR4][R8.64], P0 ;  /* 0x0340000008037fae */ /* 0x0003e20008121844 */
[----:B------:R-:W-:-:S03]  /*2a6f0*/  IADD3.X R147, R147, R0, RZ, P1, !PT ;  /* 0x0000000093937210 */ /* 0x000fc60000ffe4ff */
        /* <DEDUP_REMOVED lines=262> */
[----:B-1----:R-:W-:-:S03]  /*2b760*/  MOV R8, R147 ;  /* 0x0000009300087202 */ /* 0x002fc60000000f00 */
        /* <DEDUP_REMOVED lines=133> */
[----:B------:R-:W-:Y:S01]  /*2bfc0*/  STL [R1+0xd7c], R6 ;  /* 0x000d7c0601007387 */ /* 0x000fe20000100800 */
[----:B------:R-:W-:-:S03]  /*2bfd0*/  IMAD.X R150, R150, 0x1, R0, P2 ;  /* 0x0000000196967824 */ /* 0x000fc600010e0600 */
[----:B------:R1:W-:Y:S02]  /*2bfe0*/  STL [R1+0xd78], R149 ;  /* 0x000d789501007387 */ /* 0x0003e40000100800 */
[----:B-1----:R-:W-:Y:S02]  /*2bff0*/  IMAD.MOV.U32 R8, RZ, RZ, R6 ;  /* 0x000000ffff087224 */ /* 0x002fe400078e0006 */
[----:B------:R-:W-:Y:S01]  /*2c000*/  IMAD.MOV.U32 R9, RZ, RZ, R149 ;  /* 0x000000ffff097224 */ /* 0x000fe200078e0095 */
[----:B------:R-:W-:Y:S04]  /*2c010*/  STL [R1+0xd9c], R147 ;  /* 0x000d9c9301007387 */ /* 0x000fe80000100800 */
[----:B------:R1:W-:Y:S04]  /*2c020*/  LDGSTS.E [R3+0x16800], desc[UR4][R8.64], P0 ;  /* 0x1680000008037fae */ /* 0x0003e80008121844 */
[----:B------:R-:W4:Y:S04]  /*2c030*/  LDL.LU R149, [R1+0xdfc] ;  /* 0x000dfc0001957983 */ /* 0x000f280000300800 */
[----:B------:R1:W-:Y:S04]  /*2c040*/  STL [R1+0xd98], R150 ;  /* 0x000d989601007387 */ /* 0x0003e80000100800 */
[----:B------:R-:W4:Y:S01]  /*2c050*/  LDL.LU R6, [R1+0xe1c] ;  /* 0x000e1c0001067983 */ /* 0x000f220000300800 */
[----:B-1----:R-:W-:-:S03]  /*2c060*/  IMAD.MOV.U32 R9, RZ, RZ, R150 ;  /* 0x000000ffff097224 */ /* 0x002fc600078e0096 */
[----:B------:R-:W4:Y:S01]  /*2c070*/  LDL.LU R150, [R1+0xdf8] ;  /* 0x000df80001967983 */ /* 0x000f220000300800 */
[----:B------:R-:W-:-:S03]  /*2c080*/  IMAD.MOV.U32 R8, RZ, RZ, R147 ;  /* 0x000000ffff087224 */ /* 0x000fc600078e0093 */
[----:B------:R-:W4:Y:S04]  /*2c090*/  LDL.LU R147, [R1+0xe18] ;  /* 0x000e180001937983 */ /* 0x000f280000300800 */
[----:B------:R1:W-:Y:S01]  /*2c0a0*/  LDGSTS.E [R3+0x16c00], desc[UR4][R8.64], P0 ;  /* 0x16c0000008037fae */ /* 0x0003e20008121844 */
[----:B---3--:R-:W-:-:S05]  /*2c0b0*/  IADD3 R7, P1, R7, R2, RZ ;  /* 0x0000000207077210 */ /* 0x008fca0007f3e0ff */
[----:B-1----:R-:W-:Y:S01]  /*2c0c0*/  IMAD.MOV.U32 R8, RZ, RZ, R7 ;  /* 0x000000ffff087224 */ /* 0x002fe200078e0007 */
[----:B------:R-:W-:Y:S01]  /*2c0d0*/  IADD3 R148, P2, R148, R2, RZ ;  /* 0x0000000294947210 */ /* 0x000fe20007f5e0ff */
[----:B--2---:R-:W-:-:S04]  /*2c0e0*/  IMAD.X R10, R10, 0x1, R0, P1 ;  /* 0x000000010a0a7824 */ /* 0x004fc800008e0600 */
[----:B------:R-:W-:Y:S02]  /*2c0f0*/  IMAD.MOV.U32 R9, RZ, RZ, R10 ;  /* 0x000000ffff097224 */ /* 0x000fe400078e000a */
[----:B----4-:R-:W-:-:S03]  /*2c100*/  IMAD.X R151, R151, 0x1, R0, P2 ;  /* 0x0000000197977824 */ /* 0x010fc600010e0600 */
[----:B------:R1:W-:Y:S04]  /*2c110*/  LDGSTS.E [R3+0x17000], desc[UR4][R8.64], P0 ;  /* 0x1700000008037fae */ /* 0x0003e80008121844 */
[----:B------:R2:W-:Y:S04]  /*2c120*/  STL [R1+0xdbc], R7 ;  /* 0x000dbc0701007387 */ /* 0x0005e80000100800 */
[----:B------:R3:W-:Y:S01]  /*2c130*/  STL [R1+0xdb8], R10 ;  /* 0x000db80a01007387 */ /* 0x0007e20000100800 */
[----:B-1----:R-:W-:Y:S02]  /*2c140*/  IMAD.MOV.U32 R8, RZ, RZ, R148 ;  /* 0x000000ffff087224 */ /* 0x002fe400078e0094 */
[----:B------:R-:W-:Y:S01]  /*2c150*/  IMAD.MOV.U32 R9, RZ, RZ, R151 ;  /* 0x000000ffff097224 */ /* 0x000fe200078e0097 */
[----:B------:R1:W-:Y:S04]  /*2c160*/  STL [R1+0xddc], R148 ;  /* 0x000ddc9401007387 */ /* 0x0003e80000100800 */
[----:B--2---:R-:W2:Y:S01]  /*2c170*/  LDL.LU R7, [R1+0x644] ;  /* 0x0006440001077983 */ /* 0x004ea20000300800 */
[----:B------:R-:W-:-:S03]  /*2c180*/  IADD3 R149, P1, R149, R2, RZ ;  /* 0x0000000295957210 */ /* 0x000fc60007f3e0ff */
[----:B------:R4:W-:Y:S04]  /*2c190*/  LDGSTS.E [R3+0x17400], desc[UR4][R8.64], P0 ;  /* 0x1740000008037fae */ /* 0x0009e80008121844 */
[----:B------:R4:W-:Y:S01]  /*2c1a0*/  STL [R1+0xdd8], R151 ;  /* 0x000dd89701007387 */ /* 0x0009e20000100800 */
[----:B------:R-:W-:-:S03]  /*2c1b0*/  IADD3 R6, P2, R6, R2, RZ ;  /* 0x0000000206067210 */ /* 0x000fc60007f5e0ff */
[----:B---3--:R-:W3:Y:S01]  /*2c1c0*/  LDL.LU R10, [R1+0x664] ;  /* 0x00066400010a7983 */ /* 0x008ee20000300800 */
[----:B------:R-:W-:-:S03]  /*2c1d0*/  IMAD.X R150, R150, 0x1, R0, P1 ;  /* 0x0000000196967824 */ /* 0x000fc600008e0600 */
[----:B-1----:R-:W3:Y:S01]  /*2c1e0*/  LDL.LU R148, [R1+0x640] ;  /* 0x0006400001947983 */ /* 0x002ee20000300800 */
[----:B----4-:R-:W-:Y:S02]  /*2c1f0*/  IMAD.MOV.U32 R8, RZ, RZ, R149 ;  /* 0x000000ffff087224 */ /* 0x010fe400078e0095 */
[----:B------:R-:W-:Y:S01]  /*2c200*/  IMAD.MOV.U32 R9, RZ, RZ, R150 ;  /* 0x000000ffff097224 */ /* 0x000fe200078e0096 */
[----:B------:R-:W4:Y:S01]  /*2c210*/  LDL.LU R151, [R1+0x660] ;  /* 0x0006600001977983 */ /* 0x000f220000300800 */
[----:B------:R-:W-:-:S03]  /*2c220*/  IMAD.X R147, R147, 0x1, R0, P2 ;  /* 0x0000000193937824 */ /* 0x000fc600010e0600 */
[----:B------:R1:W-:Y:S04]  /*2c230*/  STL [R1+0xdfc], R149 ;  /* 0x000dfc9501007387 */ /* 0x0003e80000100800 */
[----:B------:R-:W-:Y:S04]  /*2c240*/  STL [R1+0xdf8], R150 ;  /* 0x000df89601007387 */ /* 0x000fe80000100800 */
[----:B------:R1:W-:Y:S04]  /*2c250*/  LDGSTS.E [R3+0x17800], desc[UR4][R8.64], P0 ;  /* 0x1780000008037fae */ /* 0x0003e80008121844 */
[----:B------:R1:W-:Y:S04]  /*2c260*/  STL [R1+0xe1c], R6 ;  /* 0x000e1c0601007387 */ /* 0x0003e80000100800 */
[----:B------:R1:W-:Y:S02]  /*2c270*/  STL [R1+0xe18], R147 ;  /* 0x000e189301007387 */ /* 0x0003e40000100800 */
[----:B-1----:R-:W-:-:S02]  /*2c280*/  IMAD.MOV.U32 R8, RZ, RZ, R6 ;  /* 0x000000ffff087224 */ /* 0x002fc400078e0006 */
[----:B------:R-:W4:Y:S01]  /*2c290*/  LDL.LU R149, [R1+0x680] ;  /* 0x0006800001957983 */ /* 0x000f220000300800 */
[----:B------:R-:W-:-:S03]  /*2c2a0*/  IMAD.MOV.U32 R9, RZ, RZ, R147 ;  /* 0x000000ffff097224 */ /* 0x000fc600078e0093 */
[----:B------:R-:W4:Y:S04]  /*2c2b0*/  LDL.LU R6, [R1+0x684] ;  /* 0x0006840001067983 */ /* 0x000f280000300800 */
[----:B------:R-:W4:Y:S04]  /*2c2c0*/  LDL.LU R150, [R1+0x6a0] ;  /* 0x0006a00001967983 */ /* 0x000f280000300800 */
[----:B------:R-:W4:Y:S04]  /*2c2d0*/  LDL.LU R147, [R1+0x6a4] ;  /* 0x0006a40001937983 */ /* 0x000f280000300800 */
[----:B------:R1:W-:Y:S04]  /*2c2e0*/  LDGSTS.E [R3+0x17c00], desc[UR4][R8.64], P0 ;  /* 0x17c0000008037fae */ /* 0x0003e80008121844 */
[----:B------:R-:W4:Y:S01]  /*2c2f0*/  LDL R9, [R1+0xf70] ;  /* 0x000f700001097983 */ /* 0x000f220000100800 */
[----:B--2---:R-:W-:-:S05]  /*2c300*/  IADD3 R7, P1, R7, R2, RZ ;  /* 0x0000000207077210 */ /* 0x004fca0007f3e0ff */
[----:B------:R2:W-:Y:S01]  /*2c310*/  STL [R1+0x644], R7 ;  /* 0x0006440701007387 */ /* 0x0005e20000100800 */
[----:B---3--:R-:W-:Y:S01]  /*2c320*/  IADD3 R10, P2, R10, R2, RZ ;  /* 0x000000020a0a7210 */ /* 0x008fe20007f5e0ff */
[----:B------:R-:W-:-:S04]  /*2c330*/  IMAD.X R148, R148, 0x1, R0, P1 ;  /* 0x0000000194947824 */ /* 0x000fc800008e0600 */
[----:B----4-:R-:W-:Y:S01]  /*2c340*/  IMAD.X R151, R151, 0x1, R0, P2 ;  /* 0x0000000197977824 */ /* 0x010fe200010e0600 */
[----:B------:R3:W-:Y:S01]  /*2c350*/  STL [R1+0x640], R148 ;  /* 0x0006409401007387 */ /* 0x0007e20000100800 */
[----:B-1----:R-:W-:-:S03]  /*2c360*/  IMAD.MOV.U32 R8, RZ, RZ, R7 ;  /* 0x000000ffff087224 */ /* 0x002fc600078e0007 */
[----:B------:R1:W-:Y:S04]  /*2c370*/  STL [R1+0x664], R10 ;  /* 0x0006640a01007387 */ /* 0x0003e80000100800 */
[----:B------:R4:W-:Y:S04]  /*2c380*/  STL [R1+0x660], R151 ;  /* 0x0006609701007387 */ /* 0x0009e80000100800 */
[----:B--2---:R-:W2:Y:S01]  /*2c390*/  LDL.LU R7, [R1+0x6c4] ;  /* 0x0006c40001077983 */ /* 0x004ea20000300800 */
[----:B------:R-:W-:-:S05]  /*2c3a0*/  IADD3 R6, P1, R6, R2, RZ ;  /* 0x0000000206067210 */ /* 0x000fca0007f3e0ff */
[----:B------:R-:W-:Y:S01]  /*2c3b0*/  IMAD.X R149, R149, 0x1, R0, P1 ;  /* 0x0000000195957824 */ /* 0x000fe200008e0600 */
[----:B------:R-:W-:Y:S01]  /*2c3c0*/  IADD3 R147, P2, R147, R2, RZ ;  /* 0x0000000293937210 */ /* 0x000fe20007f5e0ff */
[----:B------:R-:W-:Y:S02]  /*2c3d0*/  VIADD R3, R9, UR8 ;  /* 0x0000000809037c36 */ /* 0x000fe40008000000 */
[----:B------:R-:W-:Y:S02]  /*2c3e0*/  IMAD.MOV.U32 R9, RZ, RZ, R148 ;  /* 0x000000ffff097224 */ /* 0x000fe400078e0094 */
[----:B---3--:R-:W3:Y:S04]  /*2c3f0*/  LDL.LU R148, [R1+0x6e4] ;  /* 0x0006e40001947983 */ /* 0x008ee80000300800 */
[----:B------:R1:W-:Y:S01]  /*2c400*/  LDGSTS.E [R3+0x100], desc[UR4][R8.64], P0 ;  /* 0x0010000008037fae */ /* 0x0003e20008121844 */
[----:B------:R-:W-:-:S02]  /*2c410*/  IMAD.X R150, R150, 0x1, R0, P2 ;  /* 0x0000000196967824 */ /* 0x000fc400010e0600 */
[----:B-1----:R-:W-:Y:S02]  /*2c420*/  IMAD.MOV.U32 R8, RZ, RZ, R10 ;  /* 0x000000ffff087224 */ /* 0x002fe400078e000a */
[----:B------:R-:W-:Y:S01]  /*2c430*/  IMAD.MOV.U32 R9, RZ, RZ, R151 ;  /* 0x000000ffff097224 */ /* 0x000fe200078e0097 */
[----:B------:R-:W3:Y:S04]  /*2c440*/  LDL.LU R10, [R1+0x6c0] ;  /* 0x0006c000010a7983 */ /* 0x000ee80000300800 */
[----:B----4-:R-:W4:Y:S04]  /*2c450*/  LDL.LU R151, [R1+0x6e0] ;  /* 0x0006e00001977983 */ /* 0x010f280000300800 */
[----:B------:R1:W-:Y:S04]  /*2c460*/  LDGSTS.E [R3+0x500], desc[UR4][R8.64], P0 ;  /* 0x0050000008037fae */ /* 0x0003e80008121844 */
[----:B------:R1:W-:Y:S04]  /*2c470*/  STL [R1+0x684], R6 ;  /* 0x0006840601007387 */ /* 0x0003e80000100800 */
[----:B------:R1:W-:Y:S02]  /*2c480*/  STL [R1+0x680], R149 ;  /* 0x0006809501007387 */ /* 0x0003e40000100800 */
[----:B-1----:R-:W-:-:S02]  /*2c490*/  IMAD.MOV.U32 R8, RZ, RZ, R6 ;  /* 0x000000ffff087224 */ /* 0x002fc400078e0006 */
[----:B------:R1:W-:Y:S01]  /*2c4a0*/  STL [R1+0x6a4], R147 ;  /* 0x0006a49301007387 */ /* 0x0003e20000100800 */
[----:B------:R-:W-:-:S03]  /*2c4b0*/  IMAD.MOV.U32 R9, RZ, RZ, R149 ;  /* 0x000000ffff097224 */ /* 0x000fc600078e0095 */
        /* <DEDUP_REMOVED lines=9> */
[----:B--2---:R-:W-:-:S05]  /*2c550*/  IADD3 R7, P1, R7, R2, RZ ;  /* 0x0000000207077210 */ /* 0x004fca0007f3e0ff */
[----:B------:R2:W-:Y:S01]  /*2c560*/  STL [R1+0x6c4], R7 ;  /* 0x0006c40701007387 */ /* 0x0005e20000100800 */
[----:B-1----:R-:W-:Y:S01]  /*2c570*/  IMAD.MOV.U32 R8, RZ, RZ, R7 ;  /* 0x000000ffff087224 */ /* 0x002fe200078e0007 */
[----:B---3--:R-:W-:Y:S01]  /*2c580*/  IADD3 R148, P2, R148, R2, RZ ;  /* 0x0000000294947210 */ /* 0x008fe20007f5e0ff */
[----:B------:R-:W-:-:S04]  /*2c590*/  IMAD.X R10, R10, 0x1, R0, P1 ;  /* 0x000000010a0a7824 */ /* 0x000fc800008e0600 */
[----:B----4-:R-:W-:Y:S01]  /*2c5a0*/  IMAD.X R151, R151, 0x1, R0, P2 ;  /* 0x0000000197977824 */ /* 0x010fe200010e0600 */
[----:B------:R1:W-:Y:S01]  /*2c5b0*/  STL [R1+0x6c0], R10 ;  /* 0x0006c00a01007387 */ /* 0x0003e20000100800 */
[----:B------:R-:W-:-:S03]  /*2c5c0*/  IMAD.MOV.U32 R9, RZ, RZ, R10 ;  /* 0x000000ffff097224 */ /* 0x000fc600078e000a */
[----:B------:R3:W-:Y:S04]  /*2c5d0*/  STL [R1+0x6e4], R148 ;  /* 0x0006e49401007387 */ /* 0x0007e80000100800 */
[----:B--2---:R-:W2:Y:S04]  /*2c5e0*/  LDL.LU R7, [R1+0x744] ;  /* 0x0007440001077983 */ /* 0x004ea80000300800 */
[----:B------:R4:W-:Y:S04]  /*2c5f0*/  STL [R1+0x6e0], R151 ;  /* 0x0006e09701007387 */ /* 0x0009e80000100800 */
[----:B------:R3:W-:Y:S01]  /*2c600*/  LDGSTS.E [R3+0x1100], desc[UR4][R8.64], P0 ;  /* 0x0110000008037fae */ /* 0x0007e20008121844 */
[----:B------:R-:W-:-:S03]  /*2c610*/  IADD3 R6, P1, R6, R2, RZ ;  /* 0x0000000206067210 */ /* 0x000fc60007f3e0ff */
[----:B-1----:R-:W2:Y:S01]  /*2c620*/  LDL.LU R10, [R1+0x764] ;  /* 0x00076400010a7983 */ /* 0x002ea20000300800 */
[----:B---3--:R-:W-:Y:S02]  /*2c630*/  IMAD.MOV.U32 R8, RZ, RZ, R148 ;  /* 0x000000ffff087224 */ /* 0x008fe400078e0094 */
[----:B------:R-:W-:Y:S01]  /*2c640*/  IMAD.MOV.U32 R9, RZ, RZ, R151 ;  /* 0x000000ffff097224 */ /* 0x000fe200078e0097 */
[----:B------:R-:W3:Y:S01]  /*2c650*/  LDL.LU R148, [R1+0x740] ;  /* 0x0007400001947983 */ /* 0x000ee20000300800 */
        /* <DEDUP_REMOVED lines=22> */
[----:B------:R-:W-:Y:S01]  /*2c7c0*/  IADD3 R10, P2, R10, R2, RZ ;  /* 0x000000020a0a7210 */ /* 0x000fe20007f5e0ff */
[----:B---3--:R-:W-:-:S03]  /*2c7d0*/  IMAD.X R148, R148, 0x1, R0, P1 ;  /* 0x0000000194947824 */ /* 0x008fc600008e0600 */
[----:B----4-:R-:W-:Y:S02]  /*2c7e0*/  IADD3.X R151, R151, R0, RZ, P2, !PT ;  /* 0x0000000097977210 */ /* 0x010fe400017fe4ff */
        /* <DEDUP_REMOVED lines=34> */
[----:B---3--:R-:W-:-:S04]  /*2ca10*/  IMAD.X R10, R10, 0x1, R0, P1 ;  /* 0x000000010a0a7824 */ /* 0x008fc800008e0600 */
        /* <DEDUP_REMOVED lines=225> */
[----:B---3--:R-:W-:Y:S01]  /*2d830*/  IMAD.MOV.U32 R8, RZ, RZ, R148 ;  /* 0x000000ffff087224 */ /* 0x008fe200078e0094 */
[----:B------:R-:W-:Y:S02]  /*2d840*/  MOV R9, R151 ;  /* 0x0000009700097202 */ /* 0x000fe40000000f00 */
        /* <DEDUP_REMOVED lines=189> */
[----:B------:R-:W-:Y:S01]  /*2e420*/  STL [R1+0xda4], R147 ;  /* 0x000da49301007387 */ /* 0x000fe20000100800 */
        /* <DEDUP_REMOVED lines=11> */
[----:B-1----:R-:W-:Y:S01]  /*2e4e0*/  IMAD.MOV.U32 R8, RZ, RZ, R7 ;  /* 0x000000ffff087224 */ /* 0x002fe200078e0007 */
[----:B------:R-:W-:Y:S01]  /*2e4f0*/  IADD3 R148, P2, R148, R2, RZ ;  /* 0x0000000294947210 */ /* 0x000fe20007f5e0ff */
[----:B---3--:R-:W-:-:S04]  /*2e500*/  IMAD.X R10, R10, 0x1, R0, P1 ;  /* 0x000000010a0a7824 */ /* 0x008fc800008e0600 */
[----:B------:R-:W-:Y:S02]  /*2e510*/  IMAD.MOV.U32 R9, RZ, RZ, R10 ;  /* 0x000000ffff097224 */ /* 0x000fe400078e000a */
[----:B----4-:R-:W-:-:S03]  /*2e520*/  IMAD.X R151, R151, 0x1, R0, P2 ;  /* 0x0000000197977824 */ /* 0x010fc600010e0600 */
[----:B------:R1:W-:Y:S04]  /*2e530*/  LDGSTS.E [R3+0x17100], desc[UR4][R8.64], P0 ;  /* 0x1710000008037fae */ /* 0x0003e80008121844 */
[----:B------:R2:W-:Y:S04]  /*2e540*/  STL [R1+0xdc4], R7 ;  /* 0x000dc40701007387 */ /* 0x0005e80000100800 */
[----:B------:R3:W-:Y:S01]  /*2e550*/  STL [R1+0xdc0], R10 ;  /* 0x000dc00a01007387 */ /* 0x0007e20000100800 */
[----:B-1----:R-:W-:Y:S02]  /*2e560*/  IMAD.MOV.U32 R8, RZ, RZ, R148 ;  /* 0x000000ffff087224 */ /* 0x002fe400078e0094 */
[----:B------:R-:W-:Y:S01]  /*2e570*/  IMAD.MOV.U32 R9, RZ, RZ, R151 ;  /* 0x000000ffff097224 */ /* 0x000fe200078e0097 */
[-C--:B------:R-:W-:Y:S01]  /*2e580*/  IADD3 R149, P1, R149, R2.reuse, RZ ;  /* 0x0000000295957210 */ /* 0x080fe20007f3e0ff */
[----:B------:R1:W-:Y:S04]  /*2e590*/  STL [R1+0xde4], R148 ;  /* 0x000de49401007387 */ /* 0x0003e80000100800 */
[----:B--2---:R-:W2:Y:S04]  /*2e5a0*/  LDL.LU R7, [R1+0x64c] ;  /* 0x00064c0001077983 */ /* 0x004ea80000300800 */
[----:B------:R4:W-:Y:S01]  /*2e5b0*/  LDGSTS.E [R3+0x17500], desc[UR4][R8.64], P0 ;  /* 0x1750000008037fae */ /* 0x0009e20008121844 */
[----:B------:R-:W-:-:S03]  /*2e5c0*/  IADD3 R6, P2, R6, R2, RZ ;  /* 0x0000000206067210 */ /* 0x000fc60007f5e0ff */
[----:B------:R4:W-:Y:S04]  /*2e5d0*/  STL [R1+0xde0], R151 ;  /* 0x000de09701007387 */ /* 0x0009e80000100800 */
        /* <DEDUP_REMOVED lines=23> */
[----:B-1----:R-:W-:Y:S02]  /*2e750*/  IMAD.MOV.U32 R8, RZ, RZ, R7 ;  /* 0x000000ffff087224 */ /* 0x002fe400078e0007 */
[--C-:B------:R-:W-:Y:S02]  /*2e760*/  IMAD.X R148, R148, 0x1, R0.reuse, P1 ;  /* 0x0000000194947824 */ /* 0x100fe400008e0600 */
[----:B----4-:R-:W-:-:S03]  /*2e770*/  IMAD.X R151, R151, 0x1, R0, P2 ;  /* 0x0000000197977824 */ /* 0x010fc600010e0600 */
[----:B------:R1:W-:Y:S04]  /*2e780*/  STL [R1+0x648], R148 ;  /* 0x0006489401007387 */ /* 0x0003e80000100800 */
        /* <DEDUP_REMOVED lines=8> */
[----:B-1----:R-:W2:Y:S04]  /*2e810*/  LDL.LU R148, [R1+0x6ec] ;  /* 0x0006ec0001947983 */ /* 0x002ea80000300800 */
[----:B------:R1:W-:Y:S01]  /*2e820*/  LDGSTS.E [R3+0x200], desc[UR4][R8.64], P0 ;  /* 0x0020000008037fae */ /* 0x0003e20008121844 */
[----:B------:R-:W-:-:S02]  /*2e830*/  IMAD.X R150, R150, 0x1, R0, P2 ;  /* 0x0000000196967824 */ /* 0x000fc400010e0600 */
[----:B-1----:R-:W-:Y:S02]  /*2e840*/  IMAD.MOV.U32 R8, RZ, RZ, R10 ;  /* 0x000000ffff087224 */ /* 0x002fe400078e000a */
[----:B------:R-:W-:Y:S01]  /*2e850*/  IMAD.MOV.U32 R9, RZ, RZ, R151 ;  /* 0x000000ffff097224 */ /* 0x000fe200078e0097 */
[----:B---3--:R-:W3:Y:S04]  /*2e860*/  LDL.LU R10, [R1+0x6c8] ;  /* 0x0006c800010a7983 */ /* 0x008ee80000300800 */
[----:B----4-:R-:W4:Y:S04]  /*2e870*/  LDL.LU R151, [R1+0x6e8] ;  /* 0x0006e80001977983 */ /* 0x010f280000300800 */
[----:B------:R1:W-:Y:S04]  /*2e880*/  LDGSTS.E [R3+0x600], desc[UR4][R8.64], P0 ;  /* 0x0060000008037fae */ /* 0x0003e80008121844 */
[----:B------:R1:W-:Y:S04]  /*2e890*/  STL [R1+0x68c], R6 ;  /* 0x00068c0601007387 */ /* 0x0003e80000100800 */
[----:B------:R1:W-:Y:S02]  /*2e8a0*/  STL [R1+0x688], R149 ;  /* 0x0006889501007387 */ /* 0x0003e40000100800 */
[----:B-1----:R-:W-:Y:S01]  /*2e8b0*/  MOV R8, R6 ;  /* 0x0000000600087202 */ /* 0x002fe20000000f00 */
        /* <DEDUP_REMOVED lines=16> */
[----:B------:R-:W-:Y:S01]  /*2e9c0*/  IMAD.MOV.U32 R9, RZ, RZ, R10 ;  /* 0x000000ffff097224 */ /* 0x000fe200078e000a */
[----:B------:R1:W-:Y:S01]  /*2e9d0*/  STL [R1+0x6c8], R10 ;  /* 0x0006c80a01007387 */ /* 0x0003e20000100800 */
[----:B----4-:R-:W-:-:S03]  /*2e9e0*/  IMAD.X R151, R151, 0x1, R0, P2 ;  /* 0x0000000197977824 */ /* 0x010fc600010e0600 */
[----:B------:R3:W-:Y:S04]  /*2e9f0*/  STL [R1+0x6ec], R148 ;  /* 0x0006ec9401007387 */ /* 0x0007e80000100800 */
[----:B--2---:R-:W2:Y:S04]  /*2ea00*/  LDL.LU R7, [R1+0x74c] ;  /* 0x00074c0001077983 */ /* 0x004ea80000300800 */
[----:B------:R4:W-:Y:S04]  /*2ea10*/  LDGSTS.E [R3+0x1200], desc[UR4][R8.64], P0 ;  /* 0x0120000008037fae */ /* 0x0009e80008121844 */
[----:B------:R3:W-:Y:S04]  /*2ea20*/  STL [R1+0x6e8], R151 ;  /* 0x0006e89701007387 */ /* 0x0007e80000100800 */
[----:B-1----:R-:W2:Y:S01]  /*2ea30*/  LDL.LU R10, [R1+0x76c] ;  /* 0x00076c00010a7983 */ /* 0x002ea20000300800 */
[----:B------:R-:W-:Y:S01]  /*2ea40*/  IADD3 R6, P1, R6, R2, RZ ;  /* 0x0000000206067210 */ /* 0x000fe20007f3e0ff */
[----:B----4-:R-:W-:-:S02]  /*2ea50*/  IMAD.MOV.U32 R8, RZ, RZ, R148 ;  /* 0x000000ffff087224 */ /* 0x010fc400078e0094 */
[----:B------:R-:W-:Y:S01]  /*2ea60*/  IMAD.MOV.U32 R9, RZ, RZ, R151 ;  /* 0x000000ffff097224 */ /* 0x000fe200078e0097 */
[----:B---3--:R-:W3:Y:S04]  /*2ea70*/  LDL.LU R148, [R1+0x748] ;  /* 0x0007480001947983 */ /* 0x008ee80000300800 */
[----:B------:R-:W4:Y:S01]  /*2ea80*/  LDL.LU R151, [R1+0x768] ;  /* 0x0007680001977983 */ /* 0x000f220000300800 */
[----:B------:R-:W-:-:S03]  /*2ea90*/  IADD3 R149, P2, R149, R2, RZ ;  /* 0x0000000295957210 */ /* 0x000fc60007f5e0ff */
[----:B------:R1:W-:Y:S04]  /*2eaa0*/  LDGSTS.E [R3+0x1600], desc[UR4][R8.64], P0 ;  /* 0x0160000008037fae */ /* 0x0003e80008121844 */
[----:B------:R1:W-:Y:S01]  /*2eab0*/  STL [R1+0x70c], R6 ;  /* 0x00070c0601007387 */ /* 0x0003e20000100800 */
[--C-:B------:R-:W-:Y:S02]  /*2eac0*/  IMAD.X R147, R147, 0x1, R0.reuse, P1 ;  /* 0x0000000193937824 */ /* 0x100fe400008e0600 */
        /* <DEDUP_REMOVED lines=35> */
[----:B------:R-:W-:Y:S02]  /*2ed00*/  IMAD.X R149, R149, 0x1, R0, P1 ;  /* 0x0000000195957824 */ /* 0x000fe400008e0600 */
[----:B-1----:R-:W-:Y:S02]  /*2ed10*/  IMAD.MOV.U32 R8, RZ, RZ, R6 ;  /* 0x000000ffff087224 */ /* 0x002fe400078e0006 */
[----:B------:R-:W-:Y:S01]  /*2ed20*/  IMAD.X R150, R150, 0x1, R0, P2 ;  /* 0x0000000196967824 */ /* 0x000fe200010e0600 */
[----:B------:R1:W-:Y:S01]  /*2ed30*/  STL [R1+0x788], R149 ;  /* 0x0007889501007387 */ /* 0x0003e20000100800 */
[----:B------:R-:W-:-:S03]  /*2ed40*/  IMAD.MOV.U32 R9, RZ, RZ, R149 ;  /* 0x000000ffff097224 */ /* 0x000fc600078e0095 */
[----:B------:R1:W-:Y:S04]  /*2ed50*/  STL [R1+0x7ac], R147 ;  /* 0x0007ac9301007387 */ /* 0x0003e80000100800 */
[----:B------:R-:W4:Y:S04]  /*2ed60*/  LDL.LU R6, [R1+0x80c] ;  /* 0x00080c0001067983 */ /* 0x000f280000300800 */
[----:B------:R1:W-:Y:S04]  /*2ed70*/  STL [R1+0x7a8], R150 ;  /* 0x0007a89601007387 */ /* 0x0003e80000100800 */
[----:B------:R1:W-:Y:S04]  /*2ed80*/  LDGSTS.E [R3+0x2a00], desc[UR4][R8.64], P0 ;  /* 0x02a0000008037fae */ /* 0x0003e80008121844 */
[----:B-1----:R-:W4:Y:S01]  /*2ed90*/  LDL.LU R149, [R1+0x82c] ;  /* 0x00082c0001957983 */ /* 0x002f220000300800 */
[----:B------:R-:W-:-:S03]  /*2eda0*/  IMAD.MOV.U32 R8, RZ, RZ, R147 ;  /* 0x000000ffff087224 */ /* 0x000fc600078e0093 */
        /* <DEDUP_REMOVED lines=159> */
[----:B------:R3:W-:Y:S04]  /*2f7a0*/  LDGSTS.E [R3+0x7200], desc[UR4][R8.64], P0 ;  /* 0x0720000008037fae */ /* 0x0007e80008121844 */
[----:B-1----:R-:W2:Y:S01]  /*2f7b0*/  LDL.LU R10, [R1+0xa6c] ;  /* 0x000a6c00010a7983 */ /* 0x002ea20000300800 */
[----:B------:R-:W-:Y:S01]  /*2f7c0*/  IADD3 R6, P1, R6, R2, RZ ;  /* 0x0000000206067210 */ /* 0x000fe20007f3e0ff */
[----:B---3--:R-:W-:-:S02]  /*2f7d0*/  IMAD.MOV.U32 R8, RZ, RZ, R148 ;  /* 0x000000ffff087224 */ /* 0x008fc400078e0094 */
[----:B------:R-:W-:Y:S01]  /*2f7e0*/  IMAD.MOV.U32 R9, RZ, RZ, R151 ;  /* 0x000000ffff097224 */ /* 0x000fe200078e0097 */
[----:B------:R-:W3:Y:S04]  /*2f7f0*/  LDL.LU R148, [R1+0xa48] ;  /* 0x000a480001947983 */ /* 0x000ee80000300800 */
[----:B----4-:R-:W4:Y:S01]  /*2f800*/  LDL.LU R151, [R1+0xa68] ;  /* 0x000a680001977983 */ /* 0x010f220000300800 */
        /* <DEDUP_REMOVED lines=21> */
[----:B------:R-:W-:Y:S02]  /*2f960*/  IADD3 R10, P2, R10, R2, RZ ;  /* 0x000000020a0a7210 */ /* 0x000fe40007f5e0ff */
[----:B---3--:R-:W-:-:S03]  /*2f970*/  IADD3.X R148, R148, R0, RZ, P1, !PT ;  /* 0x0000000094947210 */ /* 0x008fc60000ffe4ff */
[----:B----4-:R-:W-:Y:S02]  /*2f980*/  IMAD.X R151, R151, 0x1, R0, P2 ;  /* 0x0000000197977824 */ /* 0x010fe400010e0600 */
        /* <DEDUP_REMOVED lines=230> */
[----:B------:R-:W-:Y:S01]  /*307f0*/  STL [R1+0xd8c], R6 ;  /* 0x000d8c0601007387 */ /* 0x000fe20000100800 */
[----:B------:R-:W-:Y:S02]  /*30800*/  IMAD.X R149, R149, 0x1, R0, P1 ;  /* 0x0000000195957824 */ /* 0x000fe400008e0600 */
[----:B-1----:R-:W-:Y:S02]  /*30810*/  IMAD.MOV.U32 R8, RZ, RZ, R6 ;  /* 0x000000ffff087224 */ /* 0x002fe400078e0006 */
[----:B------:R-:W-:Y:S01]  /*30820*/  IMAD.X R150, R150, 0x1, R0, P2 ;  /* 0x0000000196967824 */ /* 0x000fe200010e0600 */
[----:B------:R1:W-:Y:S01]  /*30830*/  STL [R1+0xd88], R149 ;  /* 0x000d889501007387 */ /* 0x0003e20000100800 */
[----:B------:R-:W-:-:S03]  /*30840*/  IMAD.MOV.U32 R9, RZ, RZ, R149 ;  /* 0x000000ffff097224 */ /* 0x000fc600078e0095 */
[----:B------:R-:W-:Y:S04]  /*30850*/  STL [R1+0xdac], R147 ;  /* 0x000dac9301007387 */ /* 0x000fe80000100800 */
[----:B------:R1:W-:Y:S04]  /*30860*/  LDGSTS.E [R3+0x16a00], desc[UR4][R8.64], P0 ;  /* 0x16a0000008037fae */ /* 0x0003e80008121844 */
[----:B-1----:R-:W4:Y:S04]  /*30870*/  LDL.LU R149, [R1+0xe0c] ;  /* 0x000e0c0001957983 */ /* 0x002f280000300800 */
[----:B------:R1:W-:Y:S04]  /*30880*/  STL [R1+0xda8], R150 ;  /* 0x000da89601007387 */ /* 0x0003e80000100800 */
[----:B------:R-:W4:Y:S01]  /*30890*/  LDL.LU R6, [R1+0xe2c] ;  /* 0x000e2c0001067983 */ /* 0x000f220000300800 */
[----:B------:R-:W-:-:S03]  /*308a0*/  IMAD.MOV.U32 R9, RZ, RZ, R150 ;  /* 0x000000ffff097224 */ /* 0x000fc600078e0096 */
[----:B-1----:R-:W4:Y:S01]  /*308b0*/  LDL.LU R150, [R1+0xe08] ;  /* 0x000e080001967983 */ /* 0x002f220000300800 */
        /* <DEDUP_REMOVED lines=12> */
[----:B-1----:R-:W-:Y:S01]  /*30980*/  MOV R8, R148 ;  /* 0x0000009400087202 */ /* 0x002fe20000000f00 */
[----:B------:R-:W-:-:S02]  /*30990*/  IMAD.MOV.U32 R9, RZ, RZ, R151 ;  /* 0x000000ffff097224 */ /* 0x000fc400078e0097 */
[----:B------:R1:W-:Y:S04]  /*309a0*/  STL [R1+0xdec], R148 ;  /* 0x000dec9401007387 */ /* 0x0003e80000100800 */
[----:B--2---:R-:W2:Y:S04]  /*309b0*/  LDL.LU R7, [R1+0x654] ;  /* 0x0006540001077983 */ /* 0x004ea80000300800 */
[----:B------:R4:W-:Y:S01]  /*309c0*/  LDGSTS.E [R3+0x17600], desc[UR4][R8.64], P0 ;  /* 0x1760000008037fae */ /* 0x0009e20008121844 */
[----:B------:R-:W-:-:S03]  /*309d0*/  IADD3 R149, P1, R149, R2, RZ ;  /* 0x0000000295957210 */ /* 0x000fc60007f3e0ff */
[----:B------:R1:W-:Y:S04]  /*309e0*/  STL [R1+0xde8], R151 ;  /* 0x000de89701007387 */ /* 0x0003e80000100800 */
[----:B---3--:R-:W3:Y:S01]  /*309f0*/  LDL.LU R10, [R1+0x674] ;  /* 0x00067400010a7983 */ /* 0x008ee20000300800 */
[----:B------:R-:W-:Y:S01]  /*30a00*/  IADD3 R6, P2, R6, R2, RZ ;  /* 0x0000000206067210 */ /* 0x000fe20007f5e0ff */
[----:B----4-:R-:W-:Y:S02]  /*30a10*/  IMAD.MOV.U32 R8, RZ, RZ, R149 ;  /* 0x000000ffff087224 */ /* 0x010fe400078e0095 */
[----:B-1----:R-:W4:Y:S01]  /*30a20*/  LDL.LU R148, [R1+0x650] ;  /* 0x0006500001947983 */ /* 0x002f220000300800 */
[----:B------:R-:W-:-:S03]  /*30a30*/  IMAD.X R150, R150, 0x1, R0, P1 ;  /* 0x0000000196967824 */ /* 0x000fc600008e0600 */
[----:B------:R-:W4:Y:S01]  /*30a40*/  LDL.LU R151, [R1+0x670] ;  /* 0x0006700001977983 */ /* 0x000f220000300800 */
[----:B------:R-:W-:Y:S02]  /*30a50*/  IMAD.MOV.U32 R9, RZ, RZ, R150 ;  /* 0x000000ffff097224 */ /* 0x000fe400078e0096 */
[----:B------:R-:W-:Y:S01]  /*30a60*/  IMAD.X R147, R147, 0x1, R0, P2 ;  /* 0x0000000193937824 */ /* 0x000fe200010e0600 */
[----:B------:R-:W-:Y:S04]  /*30a70*/  STL [R1+0xe0c], R149 ;  /* 0x000e0c9501007387 */ /* 0x000fe80000100800 */
[----:B------:R-:W-:Y:S04]  /*30a80*/  STL [R1+0xe08], R150 ;  /* 0x000e089601007387 */ /* 0x000fe80000100800 */
[----:B------:R1:W-:Y:S04]  /*30a90*/  LDGSTS.E [R3+0x17a00], desc[UR4][R8.64], P0 ;  /* 0x17a0000008037fae */ /* 0x0003e80008121844 */
[----:B------:R-:W-:Y:S04]  /*30aa0*/  STL [R1+0xe2c], R6 ;  /* 0x000e2c0601007387 */ /* 0x000fe80000100800 */
[----:B------:R1:W-:Y:S02]  /*30ab0*/  STL [R1+0xe28], R147 ;  /* 0x000e289301007387 */ /* 0x0003e40000100800 */
[----:B-1----:R-:W-:-:S02]  /*30ac0*/  IMAD.MOV.U32 R8, RZ, RZ, R6 ;  /* 0x000000ffff087224 */ /* 0x002fc400078e0006 */
[----:B------:R-:W-:Y:S02]  /*30ad0*/  IMAD.MOV.U32 R9, RZ, RZ, R147 ;  /* 0x000000ffff097224 */ /* 0x000fe400078e0093 */
[----:B------:R-:W4:Y:S04]  /*30ae0*/  LDL.LU R147, [R1+0x690] ;  /* 0x0006900001937983 */ /* 0x000f280000300800 */
        /* <DEDUP_REMOVED lines=8> */
[----:B----4-:R-:W-:-:S04]  /*30b70*/  IMAD.X R148, R148, 0x1, R0, P1 ;  /* 0x0000000194947824 */ /* 0x010fc800008e0600 */
[----:B------:R-:W-:Y:S01]  /*30b80*/  IMAD.X R151, R151, 0x1, R0, P2 ;  /* 0x0000000197977824 */ /* 0x000fe200010e0600 */
[----:B------:R3:W-:Y:S01]  /*30b90*/  STL [R1+0x650], R148 ;  /* 0x0006509401007387 */ /* 0x0007e20000100800 */
[----:B-1----:R-:W-:-:S03]  /*30ba0*/  IMAD.MOV.U32 R8, RZ, RZ, R7 ;  /* 0x000000ffff087224 */ /* 0x002fc600078e0007 */
[----:B------:R1:W-:Y:S04]  /*30bb0*/  STL [R1+0x674], R10 ;  /* 0x0006740a01007387 */ /* 0x0003e80000100800 */
[----:B------:R4:W-:Y:S04]  /*30bc0*/  STL [R1+0x670], R151 ;  /* 0x0006709701007387 */ /* 0x0009e80000100800 */
[----:B--2---:R-:W2:Y:S01]  /*30bd0*/  LDL.LU R7, [R1+0x6d4] ;  /* 0x0006d40001077983 */ /* 0x004ea20000300800 */
[----:B------:R-:W-:Y:S02]  /*30be0*/  VIADD R3, R9, UR8 ;  /* 0x0000000809037c36 */ /* 0x000fe40008000000 */
[----:B------:R-:W-:-:S02]  /*30bf0*/  IMAD.MOV.U32 R9, RZ, RZ, R148 ;  /* 0x000000ffff097224 */ /* 0x000fc400078e0094 */
[----:B---3--:R-:W3:Y:S04]  /*30c00*/  LDL.LU R148, [R1+0x6f4] ;  /* 0x0006f40001947983 */ /* 0x008ee80000300800 */
[----:B------:R1:W-:Y:S02]  /*30c10*/  LDGSTS.E [R3+0x300], desc[UR4][R8.64], P0 ;  /* 0x0030000008037fae */ /* 0x0003e40008121844 */
[----:B-1----:R-:W-:Y:S02]  /*30c20*/  IMAD.MOV.U32 R8, RZ, RZ, R10 ;  /* 0x000000ffff087224 */ /* 0x002fe400078e000a */
[----:B------:R-:W3:Y:S01]  /*30c30*/  LDL.LU R10, [R1+0x6d0] ;  /* 0x0006d000010a7983 */ /* 0x000ee20000300800 */
[----:B------:R-:W-:-:S03]  /*30c40*/  IMAD.MOV.U32 R9, RZ, RZ, R151 ;  /* 0x000000ffff097224 */ /* 0x000fc600078e0097 */
[----:B----4-:R-:W4:Y:S01]  /*30c50*/  LDL.LU R151, [R1+0x6f0] ;  /* 0x0006f00001977983 */ /* 0x010f220000300800 */
[-C--:B------:R-:W-:Y:S02]  /*30c60*/  IADD3 R6, P1, R6, R2.reuse, RZ ;  /* 0x0000000206067210 */ /* 0x080fe40007f3e0ff */
[----:B------:R-:W-:Y:S01]  /*30c70*/  IADD3 R149, P2, R149, R2, RZ ;  /* 0x0000000295957210 */ /* 0x000fe20007f5e0ff */
[----:B------:R1:W-:Y:S02]  /*30c80*/  LDGSTS.E [R3+0x700], desc[UR4][R8.64], P0 ;  /* 0x0070000008037fae */ /* 0x0003e40008121844 */
[--C-:B------:R-:W-:Y:S02]  /*30c90*/  IMAD.X R147, R147, 0x1, R0.reuse, P1 ;  /* 0x0000000193937824 */ /* 0x100fe400008e0600 */
        /* <DEDUP_REMOVED lines=10> */
[----:B-1----:R-:W-:-:S02]  /*30d40*/  IMAD.MOV.U32 R8, RZ, RZ, R149 ;  /* 0x000000ffff087224 */ /* 0x002fc400078e0095 */
[----:B------:R-:W-:Y:S01]  /*30d50*/  IMAD.MOV.U32 R9, RZ, RZ, R150 ;  /* 0x000000ffff097224 */ /* 0x000fe200078e0096 */
[----:B------:R-:W4:Y:S04]  /*30d60*/  LDL.LU R149, [R1+0x710] ;  /* 0x0007100001957983 */ /* 0x000f280000300800 */
        /* <DEDUP_REMOVED lines=15> */
[----:B---3--:R-:W-:-:S03]  /*30e60*/  IMAD.MOV.U32 R8, RZ, RZ, R148 ;  /* 0x000000ffff087224 */ /* 0x008fc600078e0094 */
        /* <DEDUP_REMOVED lines=115> */
[----:B------:R-:W-:Y:S02]  /*315a0*/  IMAD.X R147, R147, 0x1, R0, P1 ;  /* 0x0000000193937824 */ /* 0x000fe400008e0600 */
[----:B-1----:R-:W-:-:S02]  /*315b0*/  IMAD.MOV.U32 R8, RZ, RZ, R6 ;  /* 0x000000ffff087224 */ /* 0x002fc400078e0006 */
        /* <DEDUP_REMOVED lines=8> */
[----:B------:R-:W-:-:S02]  /*31640*/  IMAD.MOV.U32 R8, RZ, RZ, R149 ;  /* 0x000000ffff087224 */ /* 0x000fc400078e0095 */
        /* <DEDUP_REMOVED lines=57> */
[----:B------:R-:W-:-:S03]  /*319e0*/  IADD3 R6, P1, R6, R2, RZ ;  /* 0x0000000206067210 */ /* 0x000fc60007f3e0ff */
[----:B------:R1:W-:Y:S01]  /*319f0*/  LDGSTS.E [R3+0x6700], desc[UR4][R8.64], P0 ;  /* 0x0670000008037fae */ /* 0x0003e20008121844 */
[----:B------:R-:W-:-:S03]  /*31a00*/  IADD3 R149, P2, R149, R2, RZ ;  /* 0x0000000295957210 */ /* 0x000fc60007f5e0ff */
[----:B------:R1:W-:Y:S01]  /*31a10*/  STL [R1+0x994], R6 ;  /* 0x0009940601007387 */ /* 0x0003e20000100800 */
[----:B------:R-:W-:Y:S02]  /*31a20*/  IMAD.X R147, R147, 0x1, R0, P1 ;  /* 0x0000000193937824 */ /* 0x000fe400008e0600 */
[----:B-1----:R-:W-:Y:S01]  /*31a30*/  IMAD.MOV.U32 R8, RZ, RZ, R6 ;  /* 0x000000ffff087224 */ /* 0x002fe200078e0006 */
[----:B------:R-:W-:Y:S02]  /*31a40*/  IADD3.X R150, R150, R0, RZ, P2, !PT ;  /* 0x0000000096967210 */ /* 0x000fe400017fe4ff */
        /* <DEDUP_REMOVED lines=164> */
[----:B------:R-:W-:Y:S04]  /*32490*/  STL [R1+0xbf4], R148 ;  /* 0x000bf49401007387 */ /* 0x000fe80000100800 */
[----:B--2---:R-:W2:Y:S04]  /*324a0*/  LDL.LU R7, [R1+0xc54] ;  /* 0x000c540001077983 */ /* 0x004ea80000300800 */
[----:B------:R3:W-:Y:S04]  /*324b0*/  STL [R1+0xbf0], R151 ;  /* 0x000bf09701007387 */ /* 0x0007e80000100800 */
[----:B------:R4:W-:Y:S04]  /*324c0*/  LDGSTS.E [R3+0x13300], desc[UR4][R8.64], P0 ;  /* 0x1330000008037fae */ /* 0x0009e80008121844 */
[----:B-1----:R-:W2:Y:S01]  /*324d0*/  LDL.LU R10, [R1+0xc74] ;  /* 0x000c7400010a7983 */ /* 0x002ea20000300800 */
[----:B----4-:R-:W-:-:S03]  /*324e0*/  IMAD.MOV.U32 R9, RZ, RZ, R151 ;  /* 0x000000ffff097224 */ /* 0x010fc600078e0097 */
[----:B---3--:R-:W3:Y:S01]  /*324f0*/  LDL.LU R151, [R1+0xc50] ;  /* 0x000c500001977983 */ /* 0x008ee20000300800 */
[----:B------:R-:W-:-:S03]  /*32500*/  IMAD.MOV.U32 R8, RZ, RZ, R148 ;  /* 0x000000ffff087224 */ /* 0x000fc600078e0094 */
[----:B------:R-:W4:Y:S01]  /*32510*/  LDL.LU R148, [R1+0xc70] ;  /* 0x000c700001947983 */ /* 0x000f220000300800 */
[----:B------:R-:W-:-:S03]  /*32520*/  IADD3 R6, P1, R6, R2, RZ ;  /* 0x0000000206067210 */ /* 0x000fc60007f3e0ff */
[----:B------:R1:W-:Y:S01]  /*32530*/  LDGSTS.E [R3+0x13700], desc[UR4][R8.64], P0 ;  /* 0x1370000008037fae */ /* 0x0003e20008121844 */
[----:B------:R-:W-:-:S03]  /*32540*/  IADD3 R147, P2, R147, R2, RZ ;  /* 0x0000000293937210 */ /* 0x000fc60007f5e0ff */
[----:B------:R1:W-:Y:S02]  /*32550*/  STL [R1+0xc14], R6 ;  /* 0x000c140601007387 */ /* 0x0003e40000100800 */
[----:B-1----:R-:W-:Y:S02]  /*32560*/  IMAD.MOV.U32 R8, RZ, RZ, R6 ;  /* 0x000000ffff087224 */ /* 0x002fe400078e0006 */
[--C-:B------:R-:W-:Y:S02]  /*32570*/  IMAD.X R149, R149, 0x1, R0.reuse, P1 ;  /* 0x0000000195957824 */ /* 0x100fe400008e0600 */
[----:B------:R-:W-:-:S03]  /*32580*/  IMAD.X R150, R150, 0x1, R0, P2 ;  /* 0x0000000196967824 */ /* 0x000fc600010e0600 */
[----:B------:R1:W-:Y:S01]  /*32590*/  STL [R1+0xc10], R149 ;  /* 0x000c109501007387 */ /* 0x0003e20000100800 */
[----:B------:R-:W-:-:S03]  /*325a0*/  IMAD.MOV.U32 R9, RZ, RZ, R149 ;  /* 0x000000ffff097224 */ /* 0x000fc600078e0095 */
[----:B------:R-:W-:Y:S04]  /*325b0*/  STL [R1+0xc34], R147 ;  /* 0x000c349301007387 */ /* 0x000fe80000100800 */
[----:B------:R-:W4:Y:S04]  /*325c0*/  LDL.LU R6, [R1+0xc94] ;  /* 0x000c940001067983 */ /* 0x000f280000300800 */
[----:B------:R1:W-:Y:S04]  /*325d0*/  STL [R1+0xc30], R150 ;  /* 0x000c309601007387 */ /* 0x0003e80000100800 */
[----:B------:R1:W-:Y:S04]  /*325e0*/  LDGSTS.E [R3+0x13b00], desc[UR4][R8.64], P0 ;  /* 0x13b0000008037fae */ /* 0x0003e80008121844 */
[----:B-1----:R-:W4:Y:S01]  /*325f0*/  LDL.LU R149, [R1+0xcb4] ;  /* 0x000cb40001957983 */ /* 0x002f220000300800 */
[----:B------:R-:W-:-:S02]  /*32600*/  IMAD.MOV.U32 R8, RZ, RZ, R147 ;  /* 0x000000ffff087224 */ /* 0x000fc400078e0093 */
[----:B------:R-:W-:Y:S02]  /*32610*/  IMAD.MOV.U32 R9, RZ, RZ, R150 ;  /* 0x000000ffff097224 */ /* 0x000fe400078e0096 */
        /* <DEDUP_REMOVED lines=22> */
[----:B------:R-:W-:Y:S01]  /*32780*/  IADD3 R149, P2, R149, R2, RZ ;  /* 0x0000000295957210 */ /* 0x000fe20007f5e0ff */
[----:B-1----:R-:W-:Y:S02]  /*32790*/  IMAD.MOV.U32 R8, RZ, RZ, R6 ;  /* 0x000000ffff087224 */ /* 0x002fe400078e0006 */
[----:B------:R-:W-:-:S04]  /*327a0*/  IMAD.X R150, R150, 0x1, R0, P1 ;  /* 0x0000000196967824 */ /* 0x000fc800008e0600 */
[----:B------:R-:W-:Y:S02]  /*327b0*/  IMAD.MOV.U32 R9, RZ, RZ, R150 ;  /* 0x000000ffff097224 */ /* 0x000fe400078e0096 */
[----:B------:R-:W-:-:S03]  /*327c0*/  IMAD.X R147, R147, 0x1, R0, P2 ;  /* 0x0000000193937824 */ /* 0x000fc600010e0600 */
[----:B------:R1:W-:Y:S04]  /*327d0*/  LDGSTS.E [R3+0x14b00], desc[UR4][R8.64], P0 ;  /* 0x14b0000008037fae */ /* 0x0003e80008121844 */
[----:B------:R-:W-:Y:S04]  /*327e0*/  STL [R1+0xc94], R6 ;  /* 0x000c940601007387 */ /* 0x000fe80000100800 */
[----:B------:R1:W-:Y:S02]  /*327f0*/  STL [R1+0xc90], R150 ;  /* 0x000c909601007387 */ /* 0x0003e40000100800 */
[----:B-1----:R-:W-:-:S02]  /*32800*/  IMAD.MOV.U32 R8, RZ, RZ, R149 ;  /* 0x000000ffff087224 */ /* 0x002fc400078e0095 */
[----:B------:R-:W-:Y:S01]  /*32810*/  IMAD.MOV.U32 R9, RZ, RZ, R147 ;  /* 0x000000ffff097224 */ /* 0x000fe200078e0093 */
[----:B------:R-:W-:Y:S04]  /*32820*/  STL [R1+0xcb4], R149 ;  /* 0x000cb49501007387 */ /* 0x000fe80000100800 */
[----:B------:R-:W4:Y:S04]  /*32830*/  LDL.LU R150, [R1+0xd14] ;  /* 0x000d140001967983 */ /* 0x000f280000300800 */
[----:B------:R1:W-:Y:S04]  /*32840*/  LDGSTS.E [R3+0x14f00], desc[UR4][R8.64], P0 ;  /* 0x14f0000008037fae */ /* 0x0003e80008121844 */
[----:B------:R1:W-:Y:S04]  /*32850*/  STL [R1+0xcb0], R147 ;  /* 0x000cb09301007387 */ /* 0x0003e80000100800 */
[----:B------:R-:W4:Y:S04]  /*32860*/  LDL.LU R6, [R1+0xd34] ;  /* 0x000d340001067983 */ /* 0x000f280000300800 */
[----:B-1----:R-:W5:Y:S04]  /*32870*/  LDL.LU R147, [R1+0x1864] ;  /* 0x0018640001937983 */ /* 0x002f680000300800 */
[----:B------:R-:W4:Y:S01]  /*32880*/  LDL.LU R149, [R1+0xd30] ;  /* 0x000d300001957983 */ /* 0x000f220000300800 */
[----:B--2---:R-:W-:-:S05]  /*32890*/  IADD3 R7, P1, R7, R2, RZ ;  /* 0x0000000207077210 */ /* 0x004fca0007f3e0ff */
[----:B------:R-:W-:Y:S01]  /*328a0*/  IMAD.MOV.U32 R8, RZ, RZ, R7 ;  /* 0x000000ffff087224 */ /* 0x000fe200078e0007 */
[----:B------:R-:W-:Y:S01]  /*328b0*/  IADD3 R151, P2, R151, R2, RZ ;  /* 0x0000000297977210 */ /* 0x000fe20007f5e0ff */
[----:B------:R-:W-:Y:S01]  /*328c0*/  STL [R1+0xcd4], R7 ;  /* 0x000cd40701007387 */ /* 0x000fe20000100800 */
[----:B---3--:R-:W-:-:S04]  /*328d0*/  IMAD.X R10, R10, 0x1, R0, P1 ;  /* 0x000000010a0a7824 */ /* 0x008fc800008e0600 */
[----:B------:R-:W-:Y:S02]  /*328e0*/  IMAD.MOV.U32 R9, RZ, RZ, R10 ;  /* 0x000000ffff097224 */ /* 0x000fe400078e000a */
[----:B----4-:R-:W-:Y:S01]  /*328f0*/  IMAD.X R148, R148, 0x1, R0, P2 ;  /* 0x0000000194947824 */ /* 0x010fe200010e0600 */
[----:B------:R1:W-:Y:S04]  /*32900*/  STL [R1+0xcd0], R10 ;  /* 0x000cd00a01007387 */ /* 0x0003e80000100800 */
[----:B------:R2:W-:Y:S04]  /*32910*/  LDGSTS.E [R3+0x15300], desc[UR4][R8.64], P0 ;  /* 0x1530000008037fae */ /* 0x0005e80008121844 */
[----:B------:R-:W-:Y:S04]  /*32920*/  STL [R1+0xcf4], R151 ;  /* 0x000cf49701007387 */ /* 0x000fe80000100800 */
[----:B-1----:R-:W3:Y:S01]  /*32930*/  LDL.LU R10, [R1+0xd54] ;  /* 0x000d5400010a7983 */ /* 0x002ee20000300800 */
[----:B--2---:R-:W-:-:S02]  /*32940*/  IMAD.MOV.U32 R8, RZ, RZ, R151 ;  /* 0x000000ffff087224 */ /* 0x004fc400078e0097 */
[----:B------:R-:W-:Y:S01]  /*32950*/  IMAD.MOV.U32 R9, RZ, RZ, R148 ;  /* 0x000000ffff097224 */ /* 0x000fe200078e0094 */
[----:B------:R1:W-:Y:S04]  /*32960*/  STL [R1+0xcf0], R148 ;  /* 0x000cf09401007387 */ /* 0x0003e80000100800 */
[----:B------:R-:W2:Y:S04]  /*32970*/  LDL.LU R7, [R1+0xd74] ;  /* 0x000d740001077983 */ /* 0x000ea80000300800 */
[----:B------:R4:W-:Y:S04]  /*32980*/  LDGSTS.E [R3+0x15700], desc[UR4][R8.64], P0 ;  /* 0x1570000008037fae */ /* 0x0009e80008121844 */
[----:B-1----:R-:W5:Y:S04]  /*32990*/  LDL.LU R148, [R1+0x1860] ;  /* 0x0018600001947983 */ /* 0x002f680000300800 */
[----:B------:R-:W2:Y:S04]  /*329a0*/  LDL.LU R151, [R1+0xd70] ;  /* 0x000d700001977983 */ /* 0x000ea80000300800 */
[----:B------:R-:W3:Y:S01]  /*329b0*/  LDL.LU R9, [R1+0xd10] ;  /* 0x000d100001097983 */ /* 0x000ee20000300800 */
[----:B------:R-:W-:-:S05]  /*329c0*/  IADD3 R150, P1, R150, R2, RZ ;  /* 0x0000000296967210 */ /* 0x000fca0007f3e0ff */
[----:B----4-:R-:W-:Y:S01]  /*329d0*/  IMAD.MOV.U32 R8, RZ, RZ, R150 ;  /* 0x000000ffff087224 */ /* 0x010fe200078e0096 */
[----:B------:R-:W-:Y:S01]  /*329e0*/  IADD3 R6, P2, R6, R2, RZ ;  /* 0x0000000206067210 */ /* 0x000fe20007f5e0ff */
[----:B------:R1:W-:Y:S04]  /*329f0*/  STL [R1+0xd14], R150 ;  /* 0x000d149601007387 */ /* 0x0003e80000100800 */
[--C-:B------:R-:W-:Y:S02]  /*32a00*/  IMAD.X R149, R149, 0x1, R0.reuse, P2 ;  /* 0x0000000195957824 */ /* 0x100fe400010e0600 */
[----:B---3--:R-:W-:-:S05]  /*32a10*/  IMAD.X R9, R9, 0x1, R0, P1 ;  /* 0x0000000109097824 */ /* 0x008fca00008e0600 */
[----:B------:R3:W-:Y:S04]  /*32a20*/  STL [R1+0xd10], R9 ;  /* 0x000d100901007387 */ /* 0x0007e80000100800 */
[----:B------:R4:W-:Y:S04]  /*32a30*/  LDGSTS.E [R3+0x15b00], desc[UR4][R8.64], P0 ;  /* 0x15b0000008037fae */ /* 0x0009e80008121844 */
[----:B------:R-:W-:Y:S04]  /*32a40*/  STL [R1+0xd34], R6 ;  /* 0x000d340601007387 */ /* 0x000fe80000100800 */
[----:B-1----:R-:W2:Y:S01]  /*32a50*/  LDL.LU R150, [R1+0xdb4] ;  /* 0x000db40001967983 */ /* 0x002ea20000300800 */
[----:B----4-:R-:W-:-:S02]  /*32a60*/  IMAD.MOV.U32 R8, RZ, RZ, R6 ;  /* 0x000000ffff087224 */ /* 0x010fc400078e0006 */
[----:B---3--:R-:W-:Y:S01]  /*32a70*/  IMAD.MOV.U32 R9, RZ, RZ, R149 ;  /* 0x000000ffff097224 */ /* 0x008fe200078e0095 */
[----:B------:R1:W-:Y:S04]  /*32a80*/  STL [R1+0xd30], R149 ;  /* 0x000d309501007387 */ /* 0x0003e80000100800 */
[----:B------:R3:W-:Y:S04]  /*32a90*/  LDGSTS.E [R3+0x15f00], desc[UR4][R8.64], P0 ;  /* 0x15f0000008037fae */ /* 0x0007e80008121844 */
[----:B-1----:R-:W4:Y:S04]  /*32aa0*/  LDL.LU R149, [R1+0xdb0] ;  /* 0x000db00001957983 */ /* 0x002f280000300800 */
[----:B------:R-:W4:Y:S04]  /*32ab0*/  LDL.LU R6, [R1+0xdf4] ;  /* 0x000df40001067983 */ /* 0x000f280000300800 */
[----:B------:R-:W4:Y:S01]  /*32ac0*/  LDL.LU R9, [R1+0xd50] ;  /* 0x000d500001097983 */ /* 0x000f220000300800 */
[----:B------:R-:W-:-:S02]  /*32ad0*/  IADD3 R10, P1, R10, R2, RZ ;  /* 0x000000020a0a7210 */ /* 0x000fc40007f3e0ff */
[----:B--2---:R-:W-:-:S03]  /*32ae0*/  IADD3 R7, P2, R7, R2, RZ ;  /* 0x0000000207077210 */ /* 0x004fc60007f5e0ff */
[----:B---3--:R-:W-:Y:S02]  /*32af0*/  IMAD.MOV.U32 R8, RZ, RZ, R10 ;  /* 0x000000ffff087224 */ /* 0x008fe400078e000a */
[----:B------:R-:W-:Y:S01]  /*32b00*/  IMAD.X R151, R151, 0x1, R0, P2 ;  /* 0x0000000197977824 */ /* 0x000fe200010e0600 */
[----:B------:R1:W-:Y:S01]  /*32b10*/  STL [R1+0xd54], R10 ;  /* 0x000d540a01007387 */ /* 0x0003e20000100800 */
[----:B----4-:R-:W-:-:S05]  /*32b20*/  IADD3.X R9, R9, R0, RZ, P1, !PT ;  /* 0x0000000009097210 */ /* 0x010fca0000ffe4ff */
[----:B------:R2:W-:Y:S04]  /*32b30*/  STL [R1+0xd50], R9 ;  /* 0x000d500901007387 */ /* 0x0005e80000100800 */
[----:B------:R3:W-:Y:S04]  /*32b40*/  LDGSTS.E [R3+0x16300], desc[UR4][R8.64], P0 ;  /* 0x1630000008037fae */ /* 0x0007e80008121844 */
[----:B------:R-:W-:Y:S04]  /*32b50*/  STL [R1+0xd74], R7 ;  /* 0x000d740701007387 */ /* 0x000fe80000100800 */
[----:B-1----:R-:W4:Y:S01]  /*32b60*/  LDL.LU R10, [R1+0xdf0] ;  /* 0x000df000010a7983 */ /* 0x002f220000300800 */
[----:B---3--:R-:W-:-:S02]  /*32b70*/  IMAD.MOV.U32 R8, RZ, RZ, R7 ;  /* 0x000000ffff087224 */ /* 0x008fc400078e0007 */
[----:B--2---:R-:W-:Y:S01]  /*32b80*/  IMAD.MOV.U32 R9, RZ, RZ, R151 ;  /* 0x000000ffff097224 */ /* 0x004fe200078e0097 */
[----:B------:R1:W-:Y:S04]  /*32b90*/  STL [R1+0xd70], R151 ;  /* 0x000d709701007387 */ /* 0x0003e80000100800 */
[----:B------:R2:W-:Y:S04]  /*32ba0*/  LDGSTS.E [R3+0x16700], desc[UR4][R8.64], P0 ;  /* 0x1670000008037fae */ /* 0x0005e80008121844 */
[----:B-1----:R-:W3:Y:S04]  /*32bb0*/  LDL.LU R151, [R1+0xe30] ;  /* 0x000e300001977983 */ /* 0x002ee80000300800 */
[----:B------:R-:W3:Y:S04]  /*32bc0*/  LDL.LU R7, [R1+0xe34] ;  /* 0x000e340001077983 */ /* 0x000ee80000300800 */
[----:B------:R-:W4:Y:S04]  /*32bd0*/  LDL.LU R8, [R1+0xd90] ;  /* 0x000d900001087983 */ /* 0x000f280000300800 */
[----:B------:R-:W2:Y:S01]  /*32be0*/  LDL.LU R9, [R1+0xd94] ;  /* 0x000d940001097983 */ /* 0x000ea20000300800 */
[----:B------:R-:W-:-:S05]  /*32bf0*/  IADD3 R150, P2, R150, R2, RZ ;  /* 0x0000000296967210 */ /* 0x000fca0007f5e0ff */
[----:B------:R-:W-:Y:S01]  /*32c00*/  IMAD.X R149, R149, 0x1, R0, P2 ;  /* 0x0000000195957824 */ /* 0x000fe200010e0600 */
[----:B--2---:R-:W-:-:S05]  /*32c10*/  IADD3 R9, P1, R9, R2, RZ ;  /* 0x0000000209097210 */ /* 0x004fca0007f3e0ff */
[----:B----4-:R-:W-:Y:S01]  /*32c20*/  IMAD.X R8, R8, 0x1, R0, P1 ;  /* 0x0000000108087824 */ /* 0x010fe200008e0600 */
[----:B------:R1:W-:Y:S04]  /*32c30*/  STL [R1+0xd94], R9 ;  /* 0x000d940901007387 */ /* 0x0003e80000100800 */
[----:B------:R2:W-:Y:S01]  /*32c40*/  STL [R1+0xd90], R8 ;  /* 0x000d900801007387 */ /* 0x0005e20000100800 */
[----:B-1----:R-:W-:-:S04]  /*32c50*/  LOP3.LUT R9, R9, R8, RZ, 0x3c, !PT ;  /* 0x0000000809097212 */ /* 0x002fc800078e3cff */
[----:B--2---:R-:W-:-:S04]  /*32c60*/  LOP3.LUT R8, R9, R8, RZ, 0x3c, !PT ;  /* 0x0000000809087212 */ /* 0x004fc800078e3cff */
[----:B------:R-:W-:Y:S01]  /*32c70*/  LOP3.LUT R9, R9, R8, RZ, 0x3c, !PT ;  /* 0x0000000809097212 */ /* 0x000fe200078e3cff */
[----:B------:R-:W-:Y:S04]  /*32c80*/  STL [R1+0xdb4], R150 ;  /* 0x000db49601007387 */ /* 0x000fe80000100800 */
[----:B------:R1:W-:Y:S04]  /*32c90*/  LDGSTS.E [R3+0x16b00], desc[UR4][R8.64], P0 ;  /* 0x16b0000008037fae */ /* 0x0003e80008121844 */
[----:B------:R2:W-:Y:S01]  /*32ca0*/  STL [R1+0xdb0], R149 ;  /* 0x000db09501007387 */ /* 0x0005e20000100800 */
[----:B-1----:R-:W-:-:S02]  /*32cb0*/  IMAD.MOV.U32 R8, RZ, RZ, R150 ;  /* 0x000000ffff087224 */ /* 0x002fc400078e0096 */
[----:B------:R-:W-:Y:S02]  /*32cc0*/  IMAD.MOV.U32 R9, RZ, RZ, R149 ;  /* 0x000000ffff097224 */ /* 0x000fe400078e0095 */
[----:B--2---:R-:W5:Y:S04]  /*32cd0*/  LDL.LU R149, [R1+0x185c] ;  /* 0x00185c0001957983 */ /* 0x004f680000300800 */
[----:B------:R-:W5:Y:S04]  /*32ce0*/  LDL.LU R150, [R1+0x1858] ;  /* 0x0018580001967983 */ /* 0x000f680000300800 */
[----:B------:R1:W-:Y:S04]  /*32cf0*/  LDGSTS.E [R3+0x16f00], desc[UR4][R8.64], P0 ;  /* 0x16f0000008037fae */ /* 0x0003e80008121844 */
[----:B------:R-:W2:Y:S04]  /*32d00*/  LDL.LU R8, [R1+0xdd0] ;  /* 0x000dd00001087983 */ /* 0x000ea80000300800 */
[----:B------:R-:W1:Y:S01]  /*32d10*/  LDL.LU R9, [R1+0xdd4] ;  /* 0x000dd40001097983 */ /* 0x000e620000300800 */
[----:B------:R-:W-:-:S05]  /*32d20*/  IADD3 R6, P2, R6, R2, RZ ;  /* 0x0000000206067210 */ /* 0x000fca0007f5e0ff */
[----:B------:R-:W-:Y:S01]  /*32d30*/  IMAD.X R10, R10, 0x1, R0, P2 ;  /* 0x000000010a0a7824 */ /* 0x000fe200010e0600 */
[----:B-1----:R-:W-:-:S05]  /*32d40*/  IADD3 R9, P1, R9, R2, RZ ;  /* 0x0000000209097210 */ /* 0x002fca0007f3e0ff */
[----:B--2---:R-:W-:Y:S01]  /*32d50*/  IMAD.X R8, R8, 0x1, R0, P1 ;  /* 0x0000000108087824 */ /* 0x004fe200008e0600 */
[----:B------:R1:W-:Y:S04]  /*32d60*/  STL [R1+0xdd4], R9 ;  /* 0x000dd40901007387 */ /* 0x0003e80000100800 */
[----:B------:R2:W-:Y:S01]  /*32d70*/  STL [R1+0xdd0], R8 ;  /* 0x000dd00801007387 */ /* 0x0005e20000100800 */
[----:B-1----:R-:W-:-:S04]  /*32d80*/  LOP3.LUT R9, R9, R8, RZ, 0x3c, !PT ;  /* 0x0000000809097212 */ /* 0x002fc800078e3cff */
[----:B--2---:R-:W-:-:S04]  /*32d90*/  LOP3.LUT R8, R9, R8, RZ, 0x3c, !PT ;  /* 0x0000000809087212 */ /* 0x004fc800078e3cff */
[----:B------:R-:W-:Y:S01]  /*32da0*/  LOP3.LUT R9, R9, R8, RZ, 0x3c, !PT ;  /* 0x0000000809097212 */ /* 0x000fe200078e3cff */
[----:B------:R1:W-:Y:S04]  /*32db0*/  STL [R1+0xdf4], R6 ;  /* 0x000df40601007387 */ /* 0x0003e80000100800 */
[----:B------:R2:W-:Y:S04]  /*32dc0*/  LDGSTS.E [R3+0x17300], desc[UR4][R8.64], P0 ;  /* 0x1730000008037fae */ /* 0x0005e80008121844 */
[----:B------:R4:W-:Y:S01]  /*32dd0*/  STL [R1+0xdf0], R10 ;  /* 0x000df00a01007387 */ /* 0x0009e20000100800 */
[----:B--2---:R-:W-:-:S02]  /*32de0*/  IMAD.MOV.U32 R8, RZ, RZ, R6 ;  /* 0x000000ffff087224 */ /* 0x004fc400078e0006 */
[----:B------:R-:W-:Y:S01]  /*32df0*/  IMAD.MOV.U32 R9, RZ, RZ, R10 ;  /* 0x000000ffff097224 */ /* 0x000fe200078e000a */
[----:B-1----:R-:W1:Y:S01]  /*32e00*/  LDC R6, c[0x0][0x230] ;  /* 0x00008c00ff067b82 */ /* 0x002e620000000800 */
[----:B----4-:R-:W2:Y:S04]  /*32e10*/  LDL.LU R10, [R1+0x1854] ;  /* 0x00185400010a7983 */ /* 0x010ea80000300800 */
[----:B------:R4:W-:Y:S04]  /*32e20*/  LDGSTS.E [R3+0x17700], desc[UR4][R8.64], P0 ;  /* 0x1770000008037fae */ /* 0x0009e80008121844 */
[----:B------:R-:W2:Y:S04]  /*32e30*/  LDL.LU R8, [R1+0xe10] ;  /* 0x000e100001087983 */ /* 0x000ea80000300800 */
[----:B------:R-:W4:Y:S01]  /*32e40*/  LDL.LU R9, [R1+0xe14] ;  /* 0x000e140001097983 */ /* 0x000f220000300800 */
[----:B---3--:R-:W-:Y:S01]  /*32e50*/  IADD3 R7, P2, R7, R2, RZ ;  /* 0x0000000207077210 */ /* 0x008fe20007f5e0ff */
[----:B-1----:R-:W-:-:S04]  /*32e60*/  VIADD R6, R6, 0x3f ;  /* 0x0000003f06067836 */ /* 0x002fc80000000000 */
[----:B------:R-:W-:Y:S01]  /*32e70*/  IMAD.X R151, R151, 0x1, R0, P2 ;  /* 0x0000000197977824 */ /* 0x000fe200010e0600 */
[----:B----4-:R-:W-:-:S05]  /*32e80*/  IADD3 R9, P1, R9, R2, RZ ;  /* 0x0000000209097210 */ /* 0x010fca0007f3e0ff */
        /* <DEDUP_REMOVED lines=9> */
[----:B--2---:R-:W-:Y:S01]  /*32f20*/  IMAD.MOV.U32 R8, RZ, RZ, R7 ;  /* 0x000000ffff087224 */ /* 0x004fe200078e0007 */
[----:B-1----:R-:W-:Y:S01]  /*32f30*/  SHF.R.S32.HI R7, RZ, 0x1f, R6 ;  /* 0x0000001fff077819 */ /* 0x002fe20000011406 */
[----:B------:R-:W-:-:S02]  /*32f40*/  IMAD.MOV.U32 R9, RZ, RZ, R151 ;  /* 0x000000ffff097224 */ /* 0x000fc400078e0097 */
[----:B---3--:R1:W5:Y:S01]  /*32f50*/  LDL.LU R151, [R1+0x1850] ;  /* 0x0018500001977983 */ /* 0x0083620000300800 */
[----:B------:R-:W-:-:S03]  /*32f60*/  LEA.HI R7, R7, R6, RZ, 0x6 ;  /* 0x0000000607077211 */ /* 0x000fc600078f30ff */
[----:B------:R1:W5:Y:S01]  /*32f70*/  LDL.LU R6, [R1+0x184c] ;  /* 0x00184c0001067983 */ /* 0x0003620000300800 */
[----:B------:R-:W-:Y:S01]  /*32f80*/  VIADD R10, R10, 0x1 ;  /* 0x000000010a0a7836 */ /* 0x000fe20000000000 */
[----:B------:R-:W-:Y:S02]  /*32f90*/  SHF.R.S32.HI R7, RZ, 0x6, R7 ;  /* 0x00000006ff077819 */ /* 0x000fe40000011407 */
[----:B------:R1:W-:Y:S02]  /*32fa0*/  LDGSTS.E [R3+0x17f00], desc[UR4][R8.64], P0 ;  /* 0x17f0000008037fae */ /* 0x0003e40008121844 */
[----:B------:R-:W-:Y:S02]  /*32fb0*/  ISETP.NE.U32.AND P0, PT, R10, R7, PT ;  /* 0x000000070a00720c */ /* 0x000fe40003f05070 */
[----:B------:R-:W0:Y:S11]  /*32fc0*/  LDGDEPBAR ;  /* 0x00000000000079af */ /* 0x000e360000000000 */
[----:B-1----:R-:W-:Y:S05]  /*32fd0*/  @P0 BRA `(.L_x_1) ;  /* 0xffffff0c005c0947 */ /* 0x002fea000383ffff */
.L_x_0:
[----:B------:R-:W-:Y:S01]  /*32fe0*/  STL.64 [R1+0x1a28], R50 ;  /* 0x001a283201007387 */ /* 0x000fe20000100a00 */
[----:B------:R-:W-:Y:S01]  /*32ff0*/  ULDC UR7, c[0x0][0x248] ;  /* 0x0000920000077ab9 */ /* 0x000fe20000000800 */
[----:B------:R-:W-:Y:S01]  /*33000*/  ULDC UR8, c[0x0][0x22c] ;  /* 0x00008b0000087ab9 */ /* 0x000fe20000000800 */
[----:B------:R-:W1:Y:S01]  /*33010*/  S2R R2, SR_TID.X ;  /* 0x0000000000027919 */ /* 0x000e620000002100 */
[----:B------:R-:W-:Y:S01]  /*33020*/  LOP3.LUT R3, R3, 0xfffffeff, RZ, 0xc0, !PT ;  /* 0xfffffeff03037812 */ /* 0x000fe200078ec0ff */
[----:B------:R-:W-:Y:S01]  /*33030*/  ULDC UR10, c[0x0][0x22c] ;  /* 0x00008b00000a7ab9 */ /* 0x000fe20000000800 */
[----:B------:R-:W-:Y:S01]  /*33040*/  ULDC UR11, c[0x0][0x248] ;  /* 0x00009200000b7ab9 */ /* 0x000fe20000000800 */
[----:B------:R-:W-:Y:S01]  /*33050*/  STL.64 [R1+0x1a20], R52 ;  /* 0x001a203401007387 */ /* 0x000fe20000100a00 */
[----:B------:R-:W-:Y:S01]  /*33060*/  ULDC UR13, c[0x0][0x248] ;  /* 0x00009200000d7ab9 */ /* 0x000fe20000000800 */
[----:B------:R-:W-:Y:S01]  /*33070*/  ULDC UR14, c[0x0][0x248] ;  /* 0x00009200000e7ab9 */ /* 0x000fe20000000800 */
[----:B------:R-:W-:Y:S01]  /*33080*/  ULDC UR16, c[0x0][0x248] ;  /* 0x0000920000107ab9 */ /* 0x000fe20000000800 */
[----:B------:R2:W-:Y:S01]  /*33090*/  STL.64 [R1+0x1a18], R54 ;  /* 0x001a183601007387 */ /* 0x0005e20000100a00 */
[----:B------:R-:W-:Y:S01]  /*330a0*/  ULDC UR17, c[0x0][0x248] ;  /* 0x0000920000117ab9 */ /* 0x000fe20000000800 */
        /* <DEDUP_REMOVED lines=10> */
[----:B--2---:R-:W2:Y:S01]  /*33150*/  LDL.LU R55, [R1+0x8] ;  /* 0x0000080001377983 */ /* 0x004ea20000300800 */
[----:B------:R-:W-:Y:S01]  /*33160*/  ULDC UR27, c[0x0][0x248] ;  /* 0x00009200001b7ab9 */ /* 0x000fe20000000800 */
[----:B------:R-:W-:Y:S01]  /*33170*/  ULDC UR29, c[0x0][0x248] ;  /* 0x00009200001d7ab9 */ /* 0x000fe20000000800 */
[----:B------:R-:W-:Y:S01]  /*33180*/  ULDC UR30, c[0x0][0x248] ;  /* 0x00009200001e7ab9 */ /* 0x000fe20000000800 */
[----:B------:R-:W3:Y:S01]  /*33190*/  LDL.LU R52, [R1] ;  /* 0x0000000001347983 */ /* 0x000ee20000300800 */
[----:B------:R-:W-:Y:S01]  /*331a0*/  ULDC UR31, c[0x0][0x248] ;  /* 0x00009200001f7ab9 */ /* 0x000fe20000000800 */
[----:B------:R-:W-:Y:S01]  /*331b0*/  ULDC UR32, c[0x0][0x248] ;  /* 0x0000920000207ab9 */ /* 0x000fe20000000800 */
[----:B------:R-:W-:Y:S01]  /*331c0*/  ULDC UR33, c[0x0][0x248] ;  /* 0x0000920000217ab9 */ /* 0x000fe20000000800 */
[----:B------:R-:W4:Y:S01]  /*331d0*/  LDL.LU R51, [R1+0x414] ;  /* 0x0004140001337983 */ /* 0x000f220000300800 */
        /* <DEDUP_REMOVED lines=11> */
[----:B------:R-:W-:Y:S01]  /*33290*/  STL [R1+0x1a10], R57 ;  /* 0x001a103901007387 */ /* 0x000fe20000100800 */
        /* <DEDUP_REMOVED lines=28> */
[----:B------:R-:W-:-:S04]  /*33460*/  DEPBAR.LE SB0, 0x0 ;  /* 0x000080000000791a */ /* 0x000fc80000000000 */
[----:B------:R-:W-:Y:S04]  /*33470*/  STL [R1+0x19f0], R65 ;  /* 0x0019f04101007387 */ /* 0x000fe80000100800 */
[----:B------:R-:W-:Y:S04]  /*33480*/  STL [R1+0x19ec], R67 ;  /* 0x0019ec4301007387 */ /* 0x000fe80000100800 */
[----:B------:R-:W-:Y:S04]  /*33490*/  STL [R1+0x19e8], R68 ;  /* 0x0019e84401007387 */ /* 0x000fe80000100800 */
[----:B------:R-:W-:Y:S04]  /*334a0*/  STL [R1+0x19e4], R70 ;  /* 0x0019e44601007387 */ /* 0x000fe80000100800 */
[----:B------:R-:W-:Y:S04]  /*334b0*/  STL [R1+0x19e0], R69 ;  /* 0x0019e04501007387 */ /* 0x000fe80000100800 */
[----:B------:R-:W-:Y:S04]  /*334c0*/  STL [R1+0x19dc], R71 ;  /* 0x0019dc4701007387 */ /* 0x000fe80000100800 */
[----:B------:R-:W-:Y:S04]  /*334d0*/  STL [R1+0x19d8], R72 ;  /* 0x0019d84801007387 */ /* 0x000fe80000100800 */
[----:B------:R-:W-:Y:S04]  /*334e0*/  STL [R1+0x19d4], R74 ;  /* 0x0019d44a01007387 */ /* 0x000fe80000100800 */
[----:B------:R1:W-:Y:S04]  /*334f0*/  STL [R1+0x19d0], R73 ;  /* 0x0019d04901007387 */ /* 0x0003e80000100800 */
[----:B-1----:R-:W4:Y:S04]  /*33500*/  LDL.LU R73, [R1+0xf60] ;  /* 0x000f600001497983 */ /* 0x002f280000300800 */
[----:B------:R1:W-:Y:S04]  /*33510*/  STL [R1+0x19cc], R75 ;  /* 0x0019cc4b01007387 */ /* 0x0003e80000100800 */
[----:B-1----:R-:W4:Y:S01]  /*33520*/  LDL.LU R75, [R1+0x1110] ;  /* 0x00111000014b7983 */ /* 0x002f220000300800 */
[----:B------:R-:W-:-:S03]  /*33530*/  IMAD.SHL.U32 R0, R2, 0x10, RZ ;  /* 0x0000001002007824 */ /* 0x000fc600078e00ff */
[----:B------:R-:W-:Y:S02]  /*33540*/  STL [R1+0x19c8], R76 ;  /* 0x0019c84c01007387 */ /* 0x000fe40000100800 */
[----:B------:R-:W-:Y:S02]  /*33550*/  LOP3.LUT R0, R0, 0xf0, RZ, 0xc0, !PT ;  /* 0x000000f000007812 */ /* 0x000fe400078ec0ff */
        /* <DEDUP_REMOVED lines=14> */
[----:B------:R-:W-:Y:S04]  /*33640*/  STL [R1+0x198c], R19 ;  /* 0x00198c1301007387 */ /* 0x000fe80000100800 */
[----:B------:R-:W-:Y:S01]  /*33650*/  STL [R1+0x1988], R23 ;  /* 0x0019881701007387 */ /* 0x000fe20000100800 */
[----:B-1---5:R-:W-:-:S03]  /*33660*/  VIADD R5, R6, 0x7 ;  /* 0x0000000706057836 */ /* 0x022fc60000000000 */
        /* <DEDUP_REMOVED lines=10> */
[----:B-1----:R-:W-:Y:S01]  /*33710*/  IMAD R151, R6, UR7, RZ ;  /* 0x0000000706977c24 */ /* 0x002fe2000f8e02ff */
[----:B------:R-:W-:-:S02]  /*33720*/  ULDC UR7, c[0x0][0x248] ;  /* 0x0000920000077ab9 */ /* 0x000fc40000000800 */
[----:B------:R-:W-:Y:S01]  /*33730*/  STL [R1+0x1934], R148 ;  /* 0x0019349401007387 */ /* 0x000fe20000100800 */
[----:B------:R-:W-:Y:S01]  /*33740*/  VIADD R21, R151, UR7 ;  /* 0x0000000797157c36 */ /* 0x000fe20008000000 */
[----:B------:R-:W-:Y:S02]  /*33750*/  ULDC UR7, c[0x0][0x248] ;  /* 0x0000920000077ab9 */ /* 0x000fe40000000800 */
[----:B------:R-:W-:Y:S01]  /*33760*/  STL [R1+0x1930], R147 ;  /* 0x0019309301007387 */ /* 0x000fe20000100800 */
[----:B------:R-:W-:Y:S01]  /*33770*/  VIADD R54, R21, UR7 ;  /* 0x0000000715367c36 */ /* 0x000fe20008000000 */
[----:B------:R-:W-:Y:S02]  /*33780*/  ULDC UR7, c[0x0][0x248] ;  /* 0x0000920000077ab9 */ /* 0x000fe40000000800 */
[----:B------:R-:W-:Y:S01]  /*33790*/  STL [R1+0x192c], R146 ;  /* 0x00192c9201007387 */ /* 0x000fe20000100800 */
[----:B------:R-:W-:Y:S01]  /*337a0*/  VIADD R207, R54, UR7 ;  /* 0x0000000736cf7c36 */ /* 0x000fe20008000000 */
        /* <DEDUP_REMOVED lines=53> */
[----:B--2---:R-:W-:Y:S02]  /*33b00*/  IMAD.MOV.U32 R17, RZ, RZ, R55 ;  /* 0x000000ffff117224 */ /* 0x004fe400078e0037 */
[----:B------:R-:W-:Y:S01]  /*33b10*/  VIADD R189, R190, UR7 ;  /* 0x00000007bebd7c36 */ /* 0x000fe20008000000 */
[----:B------:R-:W-:Y:S01]  /*33b20*/  ULDC UR7, c[0x0][0x248] ;  /* 0x0000920000077ab9 */ /* 0x000fe20000000800 */
[----:B------:R-:W-:Y:S01]  /*33b30*/  STL [R1+0x18e0], R127 ;  /* 0x0018e07f01007387 */ /* 0x000fe20000100800 */
[----:B---3--:R-:W-:-:S02]  /*33b40*/  IMAD.MOV.U32 R22, RZ, RZ, R52 ;  /* 0x000000ffff167224 */ /* 0x008fc400078e0034 */
[----:B------:R-:W-:Y:S01]  /*33b50*/  VIADD R188, R189, UR7 ;  /* 0x00000007bdbc7c36 */ /* 0x000fe20008000000 */
[----:B------:R-:W-:Y:S01]  /*33b60*/  ULDC UR7, c[0x0][0x248] ;  /* 0x0000920000077ab9 */ /* 0x000fe20000000800 */
[----:B------:R-:W-:Y:S01]  /*33b70*/  STL [R1+0x18dc], R126 ;  /* 0x0018dc7e01007387 */ /* 0x000fe20000100800 */
[----:B----4-:R-:W-:Y:S02]  /*33b80*/  IMAD.MOV.U32 R52, RZ, RZ, R53 ;  /* 0x000000ffff347224 */ /* 0x010fe400078e0035 */
[----:B------:R-:W-:Y:S01]  /*33b90*/  VIADD R187, R188, UR7 ;  /* 0x00000007bcbb7c36 */ /* 0x000fe20008000000 */
[----:B------:R-:W-:Y:S01]  /*33ba0*/  ULDC UR7, c[0x0][0x248] ;  /* 0x0000920000077ab9 */ /* 0x000fe20000000800 */
[----:B------:R-:W-:Y:S01]  /*33bb0*/  STL [R1+0x18d8], R125 ;  /* 0x0018d87d01007387 */ /* 0x000fe20000100800 */
[----:B------:R-:W-:Y:S02]  /*33bc0*/  IMAD.MOV.U32 R53, RZ, RZ, R50 ;  /* 0x000000ffff357224 */ /* 0x000fe400078e0032 */
[----:B------:R-:W-:Y:S01]  /*33bd0*/  VIADD R186, R187, UR7 ;  /* 0x00000007bbba7c36 */ /* 0x000fe20008000000 */
[----:B------:R-:W-:Y:S01]  /*33be0*/  ULDC UR7, c[0x0][0x248] ;  /* 0x0000920000077ab9 */ /* 0x000fe20000000800 */
[----:B------:R-:W-:Y:S01]  /*33bf0*/  STL [R1+0x18d4], R124 ;  /* 0x0018d47c01007387 */ /* 0x000fe20000100800 */
[----:B------:R-:W-:-:S02]  /*33c00*/  IMAD.MOV.U32 R55, RZ, RZ, R51 ;  /* 0x000000ffff377224 */ /* 0x000fc400078e0033 */
[----:B------:R-:W-:Y:S01]  /*33c10*/  VIADD R185, R186, UR7 ;  /* 0x00000007bab97c36 */ /* 0x000fe20008000000 */
[----:B------:R-:W-:Y:S01]  /*33c20*/  ULDC UR7, c[0x0][0x248] ;  /* 0x0000920000077ab9 */ /* 0x000fe20000000800 */
[----:B------:R-:W-:Y:S02]  /*33c30*/  STL [R1+0x18d0], R123 ;  /* 0x0018d07b01007387 */ /* 0x000fe40000100800 */
        /* <DEDUP_REMOVED lines=62> */
[----:B------:R-:W-:Y:S01]  /*34020*/  STL [R1+0x187c], R102 ;  /* 0x00187c6601007387 */ /* 0x000fe20000100800 */
[----:B------:R-:W-:Y:S01]  /*34030*/  BAR.SYNC.DEFER_BLOCKING 0x0 ;  /* 0x0000000000007b1d */ /* 0x000fe20000010000 */
[----:B------:R-:W-:Y:S01]  /*34040*/  VIADD R163, R164, UR7 ;  /* 0x00000007a4a37c36 */ /* 0x000fe20008000000 */
[----:B------:R-:W-:-:S04]  /*34050*/  ISETP.GE.AND P0, PT, R73, R75, PT ;  /* 0x0000004b4900720c */ /* 0x000fc80003f06270 */
[----:B------:R-:W-:Y:S01]  /*34060*/  ULDC UR7, c[0x0][0x248] ;  /* 0x0000920000077ab9 */ /* 0x000fe20000000800 */
[----:B------:R-:W-:Y:S01]  /*34070*/  ISETP.LT.AND P2, PT, R5, UR10, !P0 ;  /* 0x0000000a05007c0c */ /* 0x000fe2000c741270 */
[----:B------:R-:W-:Y:S01]  /*34080*/  VIADD R162, R163, UR7 ;  /* 0x00000007a3a27c36 */ /* 0x000fe20008000000 */
[----:B------:R-:W-:Y:S01]  /*34090*/  ULDC UR7, c[0x0][0x248] ;  /* 0x0000920000077ab9 */ /* 0x000fe20000000800 */
[----:B------:R-:W-:Y:S01]  /*340a0*/  STL [R1+0x1878], R101 ;  /* 0x0018786501007387 */ /* 0x000fe20000100800 */
[----:B------:R-:W-:Y:S01]  /*340b0*/  ULDC UR10, c[0x0][0x248] ;  /* 0x00009200000a7ab9 */ /* 0x000fe20000000800 */
        /* <DEDUP_REMOVED lines=20> */
[----:B------:R1:W-:Y:S02]  /*34200*/  STL [R1+0x185c], R94 ;  /* 0x00185c5e01007387 */ /* 0x0003e40000100800 */
        /* <DEDUP_REMOVED lines=8> */
[----:B-1----:R-:W-:Y:S01]  /*34290*/  MOV R94, UR5 ;  /* 0x00000005005e7c02 */ /* 0x002fe20008000f00 */
[----:B------:R-:W-:Y:S01]  /*342a0*/  STL [R1+0x1850], R91 ;  /* 0x0018505b01007387 */ /* 0x000fe20000100800 */
[----:B------:R-:W-:Y:S01]  /*342b0*/  VIADD R15, R152, UR7 ;  /* 0x00000007980f7c36 */ /* 0x000fe20008000000 */
[----:B------:R-:W-:Y:S01]  /*342c0*/  ULDC UR7, c[0x0][0x248] ;  /* 0x0000920000077ab9 */ /* 0x000fe20000000800 */
[----:B------:R-:W-:Y:S01]  /*342d0*/  ULDC UR5, c[0x0][0x22c] ;  /* 0x00008b0000057ab9 */ /* 0x000fe20000000800 */
[----:B------:R-:W-:Y:S01]  /*342e0*/  STL [R1+0x184c], R89 ;  /* 0x00184c5901007387 */ /* 0x000fe20000100800 */
[----:B------:R-:W-:Y:S01]  /*342f0*/  VIADD R14, R15, UR7 ;  /* 0x000000070f0e7c36 */ /* 0x000fe20008000000 */
[----:B------:R-:W-:Y:S01]  /*34300*/  ULDC UR7, c[0x0][0x248] ;  /* 0x0000920000077ab9 */ /* 0x000fe20000000800 */
[----:B--2---:R-:W-:Y:S01]  /*34310*/  MOV R92, UR4 ;  /* 0x00000004005c7c02 */ /* 0x004fe20008000f00 */
[----:B------:R1:W-:Y:S01]  /*34320*/  STL [R1+0x1950], R94 ;  /* 0x0019505e01007387 */ /* 0x0003e20000100800 */
[----:B------:R-:W-:Y:S01]  /*34330*/  VIADD R13, R14, UR7 ;  /* 0x000000070e0d7c36 */ /* 0x000fe20008000000 */
[----:B------:R-:W-:Y:S01]  /*34340*/  ULDC UR7, c[0x0][0x248] ;  /* 0x0000920000077ab9 */ /* 0x000fe20000000800 */
[----:B------:R-:W-:Y:S01]  /*34350*/  ULDC UR4, c[0x0][0x22c] ;  /* 0x00008b0000047ab9 */ /* 0x000fe20000000800 */
[----:B------:R-:W2:Y:S01]  /*34360*/  S2R R124, SR_TID.X ;  /* 0x00000000007c7919 */ /* 0x000ea20000002100 */
[----:B------:R-:W-:Y:S01]  /*34370*/  VIADD R12, R13, UR7 ;  /* 0x000000070d0c7c36 */ /* 0x000fe20008000000 */
[----:B------:R-:W-:Y:S01]  /*34380*/  ULDC UR7, c[0x0][0x248] ;  /* 0x0000920000077ab9 */ /* 0x000fe20000000800 */
[----:B------:R-:W-:Y:S02]  /*34390*/  STL [R1+0x1954], R92 ;  /* 0x0019545c01007387 */ /* 0x000fe40000100800 */
[----:B------:R-:W-:Y:S01]  /*343a0*/  VIADD R11, R12, UR7 ;  /* 0x000000070c0b7c36 */ /* 0x000fe20008000000 */
[----:B------:R-:W-:-:S03]  /*343b0*/  ULDC UR7, c[0x0][0x248] ;  /* 0x0000920000077ab9 */ /* 0x000fc60000000800 */
        /* <DEDUP_REMOVED lines=11> */
[----:B------:R-:W-:Y:S01]  /*34470*/  ULDC UR7, c[0x0][0x248] ;  /* 0x0000920000077ab9 */ /* 0x000fe20000000800 */
[----:B--2---:R-:W-:-:S03]  /*34480*/  IMAD.SHL.U32 R4, R124, 0x40, RZ ;  /* 0x000000407c047824 */ /* 0x004fc600078e00ff */
[----:B------:R-:W-:Y:S01]  /*34490*/  IADD3 R210, R211, UR7, RZ ;  /* 0x00000007d3d27c10 */ /* 0x000fe2000fffe0ff */
[----:B------:R-:W-:Y:S01]  /*344a0*/  ULDC UR7, c[0x0][0x248] ;  /* 0x0000920000077ab9 */ /* 0x000fe20000000800 */
[----:B------:R-:W-:Y:S01]  /*344b0*/  IMAD.SHL.U32 R2, R124, 0x8, RZ ;  /* 0x000000087c027824 */ /* 0x000fe200078e00ff */
[----:B------:R-:W-:Y:S02]  /*344c0*/  LOP3.LUT R4, R4, 0x400, RZ, 0xc0, !PT ;  /* 0x0000040004047812 */ /* 0x000fe400078ec0ff */
[----:B------:R-:W-:Y:S01]  /*344d0*/  VIADD R213, R210, UR7 ;  /* 0x00000007d2d57c36 */ /* 0x000fe20008000000 */
[----:B------:R-:W-:Y:S01]  /*344e0*/  ULDC UR7, c[0x0][0x248] ;  /* 0x0000920000077ab9 */ /* 0x000fe20000000800 */
[----:B------:R-:W-:Y:S02]  /*344f0*/  IADD3 R4, R4, UR6, R0 ;  /* 0x0000000604047c10 */ /* 0x000fe4000fffe000 */
[----:B------:R-:W-:Y:S01]  /*34500*/  VIADD R212, R213, UR7 ;  /* 0x00000007d5d47c36 */ /* 0x000fe20008000000 */
[----:B------:R-:W-:Y:S01]  /*34510*/  ULDC UR7, c[0x0][0x248] ;  /* 0x0000920000077ab9 */ /* 0x000fe20000000800 */
[----:B------:R-:W-:-:S02]  /*34520*/  LOP3.LUT R0, R2, 0x300, RZ, 0xc0, !PT ;  /* 0x0000030002007812 */ /* 0x000fc400078ec0ff */
[----:B------:R-:W-:Y:S01]  /*34530*/  VIADD R215, R212, UR7 ;  /* 0x00000007d4d77c36 */ /* 0x000fe20008000000 */
[----:B------:R-:W-:Y:S02]  /*34540*/  ULDC UR7, c[0x0][0x248] ;  /* 0x0000920000077ab9 */ /* 0x000fe40000000800 */
[----:B------:R-:W-:Y:S02]  /*34550*/  IMAD.IADD R4, R4, 0x1, R0 ;  /* 0x0000000104047824 */ /* 0x000fe400078e0200 */
[----:B------:R-:W-:Y:S01]  /*34560*/  VIADD R214, R215, UR7 ;  /* 0x00000007d7d67c36 */ /* 0x000fe20008000000 */
[----:B------:R-:W-:Y:S01]  /*34570*/  ULDC UR7, c[0x0][0x248] ;  /* 0x0000920000077ab9 */ /* 0x000fe20000000800 */
[----:B------:R-:W-:Y:S02]  /*34580*/  VIADD R0, R6, 0xa ;  /* 0x0000000a06007836 */ /* 0x000fe40000000000 */
[----:B------:R-:W-:Y:S01]  /*34590*/  VIADD R217, R214, UR7 ;  /* 0x00000007d6d97c36 */ /* 0x000fe20008000000 */
[----:B------:R-:W-:-:S02]  /*345a0*/  ULDC UR7, c[0x0][0x248] ;  /* 0x0000920000077ab9 */ /* 0x000fc40000000800 */
[----:B------:R-:W-:Y:S01]  /*345b0*/  ISETP.LT.AND P1, PT, R0, UR8, !P0 ;  /* 0x0000000800007c0c */ /* 0x000fe2000c721270 */
[----:B------:R-:W-:Y:S01]  /*345c0*/  VIADD R216, R217, UR7 ;  /* 0x00000007d9d87c36 */ /* 0x000fe20008000000 */
[----:B------:R-:W-:Y:S01]  /*345d0*/  ULDC UR7, c[0x0][0x248] ;  /* 0x0000920000077ab9 */ /* 0x000fe20000000800 */
[----:B------:R-:W-:Y:S01]  /*345e0*/  VIADD R0, R6, 0x9 ;  /* 0x0000000906007836 */ /* 0x000fe20000000000 */
[----:B------:R-:W-:Y:S01]  /*345f0*/  ULDC UR8, c[0x0][0x22c] ;  /* 0x00008b0000087ab9 */ /* 0x000fe20000000800 */
[----:B------:R-:W-:Y:S01]  /*34600*/  VIADD R219, R216, UR7 ;  /* 0x00000007d8db7c36 */ /* 0x000fe20008000000 */
[----:B------:R-:W-:-:S03]  /*34610*/  ULDC UR7, c[0x0][0x248] ;  /* 0x0000920000077ab9 */ /* 0x000fc60000000800 */
[----:B------:R-:W-:Y:S01]  /*34620*/  VIADD R218, R219, UR7 ;  /* 0x00000007dbda7c36 */ /* 0x000fe20008000000 */
[----:B------:R-:W-:-:S03]  /*34630*/  ULDC UR7, c[0x0][0x248] ;  /* 0x0000920000077ab9 */ /* 0x000fc60000000800 */
[----:B------:R-:W-:Y:S01]  /*34640*/  VIADD R221, R218, UR7 ;  /* 0x00000007dadd7c36 */ /* 0x000fe20008000000 */
[----:B------:R-:W-:Y:S01]  /*34650*/  ULDC UR7, c[0x0][0x248] ;  /* 0x0000920000077ab9 */ /* 0x000fe20000000800 */
[----:B------:R-:W-:Y:S02]  /*34660*/  @P1 LOP3.LUT R3, R3, 0x100, RZ, 0xfc, !PT ;  /* 0x0000010003031812 */ /* 0x000fe400078efcff */
[----:B------:R-:W-:Y:S01]  /*34670*/  VIADD R220, R221, UR7 ;  /* 0x00000007dddc7c36 */ /* 0x000fe20008000000 */
[----:B------:R-:W-:Y:S01]  /*34680*/  ULDC UR7, c[0x0][0x248] ;  /* 0x0000920000077ab9 */ /* 0x000fe20000000800 */
[----:B------:R-:W-:Y:S01]  /*34690*/  ISETP.LT.AND P1, PT, R0, UR8, !P0 ;  /* 0x0000000800007c0c */ /* 0x000fe2000c721270 */
[----:B------:R-:W-:Y:S01]  /*346a0*/  VIADD R0, R6, 0x8 ;  /* 0x0000000806007836 */ /* 0x000fe20000000000 */
[----:B------:R-:W-:Y:S01]  /*346b0*/  LOP3.LUT R3, R3, 0xffffff7f, RZ, 0xc0, !PT ;  /* 0xffffff7f03037812 */ /* 0x000fe200078ec0ff */
[----:B------:R-:W-:Y:S01]  /*346c0*/  VIADD R223, R220, UR7 ;  /* 0x00000007dcdf7c36 */ /* 0x000fe20008000000 */
[----:B------:R-:W-:Y:S01]  /*346d0*/  ULDC UR7, c[0x0][0x248] ;  /* 0x0000920000077ab9 */ /* 0x000fe20000000800 */
[----:B------:R-:W-:-:S02]  /*346e0*/  ULDC UR8, c[0x0][0x22c] ;  /* 0x00008b0000087ab9 */ /* 0x000fc40000000800 */
        /* <DEDUP_REMOVED lines=8> */
[----:B------:R-:W-:Y:S01]  /*34770*/  ULDC UR8, c[0x0][0x248] ;  /* 0x0000920000087ab9 */ /* 0x000fe20000000800 */
[----:B------:R-:W-:Y:S01]  /*34780*/  VIADD R227, R224, UR7 ;  /* 0x00000007e0e37c36 */ /* 0x000fe20008000000 */
[----:B------:R-:W-:Y:S01]  /*34790*/  ULDC UR7, c[0x0][0x248] ;  /* 0x0000920000077ab9 */ /* 0x000fe20000000800 */
[----:B------:R-:W-:-:S02]  /*347a0*/  LOP3.LUT R3, R3, 0xffffffbf, RZ, 0xc0, !PT ;  /* 0xffffffbf03037812 */ /* 0x000fc400078ec0ff */
[----:B------:R-:W-:Y:S01]  /*347b0*/  VIADD R226, R227, UR7 ;  /* 0x00000007e3e27c36 */ /* 0x000fe20008000000 */
[----:B------:R-:W-:-:S03]  /*347c0*/  ULDC UR7, c[0x0][0x248] ;  /* 0x0000920000077ab9 */ /* 0x000fc60000000800 */
[----:B------:R-:W-:Y:S01]  /*347d0*/  VIADD R229, R226, UR7 ;  /* 0x00000007e2e57c36 */ /* 0x000fe20008000000 */
[----:B------:R-:W-:Y:S02]  /*347e0*/  ULDC UR7, c[0x0][0x248] ;  /* 0x0000920000077ab9 */ /* 0x000fe40000000800 */
[----:B------:R-:W-:Y:S01]  /*347f0*/  @P1 LOP3.LUT R3, R3, 0x40, RZ, 0xfc, !PT ;  /* 0x0000004003031812 */ /* 0x000fe200078efcff */
[----:B------:R-:W-:Y:S01]  /*34800*/  VIADD R228, R229, UR7 ;  /* 0x00000007e5e47c36 */ /* 0x000fe20008000000 */
[----:B------:R-:W-:Y:S02]  /*34810*/  ULDC UR7, c[0x0][0x248] ;  /* 0x0000920000077ab9 */ /* 0x000fe40000000800 */
[----:B------:R-:W-:Y:S01]  /*34820*/  LOP3.LUT R3, R3, 0xffffffdf, RZ, 0xc0, !PT ;  /* 0xffffffdf03037812 */ /* 0x000fe200078ec0ff */
[----:B------:R-:W-:Y:S01]  /*34830*/  VIADD R231, R228, UR7 ;  /* 0x00000007e4e77c36 */ /* 0x000fe20008000000 */
[----:B------:R-:W-:Y:S02]  /*34840*/  ULDC UR7, c[0x0][0x248] ;  /* 0x0000920000077ab9 */ /* 0x000fe40000000800 */
[----:B------:R-:W-:Y:S01]  /*34850*/  @P2 LOP3.LUT R3, R3, 0x20, RZ, 0xfc, !PT ;  /* 0x0000002003032812 */ /* 0x000fe200078efcff */
        /* <DEDUP_REMOVED lines=46> */
[----:B-1----:R-:W-:Y:S01]  /*34b40*/  VIADD R94, R252, UR7 ;  /* 0x00000007fc5e7c36 */ /* 0x002fe20008000000 */
        /* <DEDUP_REMOVED lines=88> */
[----:B------:R-:W-:-:S04]  /*350d0*/  ULDC UR7, c[0x0][0x248] ;  /* 0x0000920000077ab9 */ /* 0x000fc80000000800 */
[----:B------:R-:W-:Y:S01]  /*350e0*/  IADD3 R64, R78, UR7, RZ ;  /* 0x000000074e407c10 */ /* 0x000fe2000fffe0ff */
[----:B------:R-:W-:-:S04]  /*350f0*/  ULDC UR7, c[0x0][0x248] ;  /* 0x0000920000077ab9 */ /* 0x000fc80000000800 */
        /* <DEDUP_REMOVED lines=29> */
[----:B------:R-:W-:Y:S02]  /*352d0*/  ULDC UR7, c[0x0][0x244] ;  /* 0x0000910000077ab9 */ /* 0x000fe40000000800 */
[----:B------:R-:W-:Y:S01]  /*352e0*/  IMAD R0, R73, UR7, RZ ;  /* 0x0000000749007c24 */ /* 0x000fe2000f8e02ff */
[----:B------:R-:W-:Y:S01]  /*352f0*/  ULDC UR7, c[0x0][0x248] ;  /* 0x0000920000077ab9 */ /* 0x000fe20000000800 */
[----:B------:R-:W-:Y:S01]  /*35300*/  VIADD R147, R19, UR8 ;  /* 0x0000000813937c36 */ /* 0x000fe20008000000 */
[----:B------:R-:W-:Y:S02]  /*35310*/  ULDC.64 UR8, c[0x0][0x220] ;  /* 0x0000880000087ab9 */ /* 0x000fe40000000a00 */
[C---:B------:R-:W-:Y:S01]  /*35320*/  LEA R2, P1, R0.reuse, UR8, 0x2 ;  /* 0x0000000800027c11 */ /* 0x040fe2000f8210ff */
[----:B------:R-:W-:Y:S01]  /*35330*/  VIADD R90, R147, UR7 ;  /* 0x00000007935a7c36 */ /* 0x000fe20008000000 */
[----:B------:R-:W-:Y:S01]  /*35340*/  ULDC UR7, c[0x0][0x248] ;  /* 0x0000920000077ab9 */ /* 0x000fe20000000800 */
[----:B------:R-:W-:Y:S01]  /*35350*/  ULDC UR8, c[0x0][0x248] ;  /* 0x0000920000087ab9 */ /* 0x000fe20000000800 */
[----:B------:R-:W-:Y:S01]  /*35360*/  LEA.HI.X.SX32 R0, R0, UR9, 0x2, P1 ;  /* 0x0000000900007c11 */ /* 0x000fe200088f16ff */
[----:B------:R-:W-:Y:S01]  /*35370*/  VIADD R139, R90, UR7 ;  /* 0x000000075a8b7c36 */ /* 0x000fe20008000000 */
[-C--:B------:R-:W-:Y:S01]  /*35380*/  LEA R120, P2, R151, R2.reuse, 0x2 ;  /* 0x0000000297787211 */ /* 0x080fe200078410ff */
[----:B------:R-:W-:Y:S01]  /*35390*/  ULDC UR7, c[0x0][0x248] ;  /* 0x0000920000077ab9 */ /* 0x000fe20000000800 */
[----:B------:R-:W-:Y:S01]  /*353a0*/  LEA R50, P1, R21, R2, 0x2 ;  /* 0x0000000215327211 */ /* 0x000fe200078210ff */
[----:B------:R-:W-:Y:S01]  /*353b0*/  VIADD R138, R139, UR7 ;  /* 0x000000078b8a7c36 */ /* 0x000fe20008000000 */
[----:B------:R-:W-:Y:S01]  /*353c0*/  LEA.HI.X.SX32 R121, R151, R0, 0x2, P2 ;  /* 0x0000000097797211 */ /* 0x000fe200010f16ff */
[----:B------:R-:W-:Y:S01]  /*353d0*/  ULDC UR7, c[0x0][0x248] ;  /* 0x0000920000077ab9 */ /* 0x000fe20000000800 */
[----:B------:R-:W-:Y:S01]  /*353e0*/  LEA R150, P2, R54, R2, 0x2 ;  /* 0x0000000236967211 */ /* 0x000fe200078410ff */
[----:B------:R-:W-:Y:S01]  /*353f0*/  VIADD R77, R138, UR8 ;  /* 0x000000088a4d7c36 */ /* 0x000fe20008000000 */
[-C--:B------:R-:W-:Y:S01]  /*35400*/  LEA.HI.X.SX32 R51, R21, R0.reuse, 0x2, P1 ;  /* 0x0000000015337211 */ /* 0x080fe200008f16ff */
[----:B------:R-:W-:Y:S01]  /*35410*/  STL.64 [R1+0x17e0], R120 ;  /* 0x0017e07801007387 */ /* 0x000fe20000100a00 */
[----:B------:R-:W-:Y:S01]  /*35420*/  LEA.HI.X.SX32 R151, R54, R0, 0x2, P2 ;  /* 0x0000000036977211 */ /* 0x000fe200010f16ff */
[----:B------:R-:W-:Y:S01]  /*35430*/  VIADD R135, R77, UR7 ;  /* 0x000000074d877c36 */ /* 0x000fe20008000000 */
[----:B------:R-:W-:Y:S01]  /*35440*/  ULDC UR9, c[0x0][0x248] ;  /* 0x0000920000097ab9 */ /* 0x000fe20000000800 */
[----:B------:R1:W-:Y:S01]  /*35450*/  STL.64 [R1+0x17e8], R50 ;  /* 0x0017e83201007387 */ /* 0x0003e20000100a00 */
[C---:B------:R-:W-:Y:S01]  /*35460*/  LEA R54, P2, R206.reuse, R2, 0x2 ;  /* 0x00000002ce367211 */ /* 0x040fe200078410ff */
[----:B------:R-:W-:Y:S01]  /*35470*/  IMAD.MOV.U32 R21, RZ, RZ, R55 ;  /* 0x000000ffff157224 */ /* 0x000fe200078e0037 */
[----:B------:R-:W-:Y:S01]  /*35480*/  ULDC UR8, c[0x0][0x248] ;  /* 0x0000920000087ab9 */ /* 0x000fe20000000800 */
[----:B------:R-:W-:Y:S01]  /*35490*/  VIADD R136, R135, UR9 ;  /* 0x0000000987887c36 */ /* 0x000fe20008000000 */
[----:B------:R-:W-:Y:S01]  /*354a0*/  ULDC UR7, c[0x0][0x248] ;  /* 0x0000920000077ab9 */ /* 0x000fe20000000800 */
[----:B-1----:R-:W2:Y:S01]  /*354b0*/  LDL.LU.64 R50, [R1+0x1a28] ;  /* 0x001a280001327983 */ /* 0x002ea20000300a00 */
[----:B------:R-:W-:Y:S01]  /*354c0*/  LEA.HI.X.SX32 R55, R206, R0, 0x2, P2 ;  /* 0x00000000ce377211 */ /* 0x000fe200010f16ff */
[----:B------:R-:W-:Y:S01]  /*354d0*/  VIADD R87, R136, UR10 ;  /* 0x0000000a88577c36 */ /* 0x000fe20008000000 */
[----:B------:R-:W-:Y:S01]  /*354e0*/  ULDC UR9, c[0x0][0x248] ;  /* 0x0000920000097ab9 */ /* 0x000fe20000000800 */
[----:B------:R1:W-:Y:S01]  /*354f0*/  STL.64 [R1+0x17d8], R150 ;  /* 0x0017d89601007387 */ /* 0x0003e20000100a00 */
[----:B------:R-:W-:Y:S01]  /*35500*/  LEA R206, P2, R204, R2, 0x2 ;  /* 0x00000002ccce7211 */ /* 0x000fe200078410ff */
[----:B------:R-:W-:Y:S01]  /*35510*/  VIADD R79, R87, UR8 ;  /* 0x00000008574f7c36 */ /* 0x000fe20008000000 */
[----:B------:R-:W-:Y:S01]  /*35520*/  ULDC UR10, c[0x0][0x248] ;  /* 0x00009200000a7ab9 */ /* 0x000fe20000000800 */
[----:B------:R-:W-:-:S02]  /*35530*/  ULDC UR8, c[0x0][0x248] ;  /* 0x0000920000087ab9 */ /* 0x000fc40000000800 */
[----:B------:R-:W-:Y:S01]  /*35540*/  VIADD R134, R79, UR11 ;  /* 0x0000000b4f867c36 */ /* 0x000fe20008000000 */
[----:B------:R-:W-:-:S03]  /*35550*/  ULDC UR11, c[0x0][0x248] ;  /* 0x00009200000b7ab9 */ /* 0x000fc60000000800 */
[----:B------:R-:W-:Y:S01]  /*35560*/  VIADD R5, R134, UR13 ;  /* 0x0000000d86057c36 */ /* 0x000fe20008000000 */
[----:B------:R-:W-:Y:S01]  /*35570*/  ULDC UR13, c[0x0][0x248] ;  /* 0x00009200000d7ab9 */ /* 0x000fe20000000800 */
[----:B-1----:R-:W-:Y:S01]  /*35580*/  IMAD.MOV.U32 R150, RZ, RZ, R52 ;  /* 0x000000ffff967224 */ /* 0x002fe200078e0034 */
[----:B------:R-:W-:Y:S01]  /*35590*/  LEA R52, P1, R207, R2, 0x2 ;  /* 0x00000002cf347211 */ /* 0x000fe200078210ff */
[----:B------:R-:W-:Y:S02]  /*355a0*/  IMAD.MOV.U32 R151, RZ, RZ, R53 ;  /* 0x000000ffff977224 */ /* 0x000fe400078e0035 */
[----:B------:R-:W-:Y:S01]  /*355b0*/  VIADD R130, R5, UR7 ;  /* 0x0000000705827c36 */ /* 0x000fe20008000000 */
[-C--:B------:R-:W-:Y:S01]  /*355c0*/  LEA.HI.X.SX32 R53, R207, R0.reuse, 0x2, P1 ;  /* 0x00000000cf357211 */ /* 0x080fe200008f16ff */
[----:B------:R-:W-:Y:S02]  /*355d0*/  ULDC UR7, c[0x0][0x248] ;  /* 0x0000920000077ab9 */ /* 0x000fe40000000800 */
[----:B------:R-:W-:Y:S01]  /*355e0*/  VIADD R73, R130, UR14 ;  /* 0x0000000e82497c36 */ /* 0x000fe20008000000 */
[----:B------:R-:W-:Y:S01]  /*355f0*/  LEA.HI.X.SX32 R207, R204, R0, 0x2, P2 ;  /* 0x00000000cccf7211 */ /* 0x000fe200010f16ff */
[----:B------:R1:W-:Y:S01]  /*35600*/  STL.64 [R1+0x17d0], R52 ;  /* 0x0017d03401007387 */ /* 0x0003e20000100a00 */
[----:B------:R-:W-:Y:S01]  /*35610*/  ULDC UR14, c[0x0][0x248] ;  /* 0x00009200000e7ab9 */ /* 0x000fe20000000800 */
[----:B------:R-:W-:Y:S01]  /*35620*/  VIADD R20, R73, UR16 ;  /* 0x0000001049147c36 */ /* 0x000fe20008000000 */
[----:B------:R-:W-:Y:S01]  /*35630*/  LEA R116, P2, R202, R2, 0x2 ;  /* 0x00000002ca747211 */ /* 0x000fe200078410ff */
[----:B------:R-:W-:-:S02]  /*35640*/  ULDC UR16, c[0x0][0x248] ;  /* 0x0000920000107ab9 */ /* 0x000fc40000000800 */
[----:B------:R-:W-:Y:S01]  /*35650*/  VIADD R18, R20, UR9 ;  /* 0x0000000914127c36 */ /* 0x000fe20008000000 */
[----:B------:R-:W-:-:S03]  /*35660*/  ULDC UR9, c[0x0][0x248] ;  /* 0x0000920000097ab9 */ /* 0x000fc60000000800 */
[----:B------:R-:W-:Y:S01]  /*35670*/  VIADD R7, R18, UR17 ;  /* 0x0000001112077c36 */ /* 0x000fe20008000000 */
[----:B------:R-:W-:Y:S01]  /*35680*/  ULDC UR17, c[0x0][0x248] ;  /* 0x0000920000117ab9 */ /* 0x000fe20000000800 */
[----:B-1----:R-:W3:Y:S02]  /*35690*/  LDL.LU.64 R52, [R1+0x1a20] ;  /* 0x001a200001347983 */ /* 0x002ee40000300a00 */
[----:B------:R-:W-:Y:S01]  /*356a0*/  VIADD R137, R7, UR19 ;  /* 0x0000001307897c36 */ /* 0x000fe20008000000 */
[----:B------:R-:W-:Y:S01]  /*356b0*/  ULDC UR19, c[0x0][0x248] ;  /* 0x0000920000137ab9 */ /* 0x000fe20000000800 */
[----:B------:R1:W-:Y:S02]  /*356c0*/  STL.64 [R1+0x17c8], R54 ;  /* 0x0017c83601007387 */ /* 0x0003e40000100a00 */
[----:B------:R-:W-:Y:S01]  /*356d0*/  VIADD R133, R137, UR10 ;  /* 0x0000000a89857c36 */ /* 0x000fe20008000000 */
[----:B------:R-:W-:-:S03]  /*356e0*/  ULDC UR10, c[0x0][0x248] ;  /* 0x00009200000a7ab9 */ /* 0x000fc60000000800 */
[----:B------:R-:W-:Y:S01]  /*356f0*/  VIADD R23, R133, UR20 ;  /* 0x0000001485177c36 */ /* 0x000fe20008000000 */
[----:B------:R-:W-:-:S03]  /*35700*/  ULDC UR20, c[0x0][0x248] ;  /* 0x0000920000147ab9 */ /* 0x000fc60000000800 */
[----:B------:R-:W-:Y:S01]  /*35710*/  VIADD R128, R23, UR22 ;  /* 0x0000001617807c36 */ /* 0x000fe20008000000 */
[----:B------:R-:W-:Y:S01]  /*35720*/  ULDC UR22, c[0x0][0x248] ;  /* 0x0000920000167ab9 */ /* 0x000fe20000000800 */
[C---:B-1----:R-:W-:Y:S02]  /*35730*/  LEA R54, P1, R205.reuse, R2, 0x2 ;  /* 0x00000002cd367211 */ /* 0x042fe400078210ff */
[----:B------:R-:W-:Y:S01]  /*35740*/  VIADD R16, R128, UR8 ;  /* 0x0000000880107c36 */ /* 0x000fe20008000000 */
[----:B------:R-:W-:Y:S01]  /*35750*/  ULDC UR8, c[0x0][0x248] ;  /* 0x0000920000087ab9 */ /* 0x000fe20000000800 */
[----:B------:R-:W-:Y:S02]  /*35760*/  LEA.HI.X.SX32 R55, R205, R0, 0x2, P1 ;  /* 0x00000000cd377211 */ /* 0x000fe400008f16ff */
[----:B------:R-:W-:Y:S01]  /*35770*/  LEA R204, P1, R203, R2, 0x2 ;  /* 0x00000002cbcc7211 */ /* 0x000fe200078210ff */
[----:B------:R-:W-:Y:S01]  /*35780*/  VIADD R129, R16, UR23 ;  /* 0x0000001710817c36 */ /* 0x000fe20008000000 */
[----:B------:R-:W-:-:S02]  /*35790*/  ULDC UR23, c[0x0][0x248] ;  /* 0x0000920000177ab9 */ /* 0x000fc40000000800 */
[----:B------:R-:W-:Y:S01]  /*357a0*/  LEA.HI.X.SX32 R205, R203, R0, 0x2, P1 ;  /* 0x00000000cbcd7211 */ /* 0x000fe200008f16ff */
[----:B------:R1:W-:Y:S01]  /*357b0*/  STL.64 [R1+0x17c0], R54 ;  /* 0x0017c03601007387 */ /* 0x0003e20000100a00 */
[----:B------:R-:W-:Y:S01]  /*357c0*/  VIADD R131, R129, UR25 ;  /* 0x0000001981837c36 */ /* 0x000fe20008000000 */
[----:B------:R-:W-:-:S03]  /*357d0*/  ULDC UR25, c[0x0][0x248] ;  /* 0x0000920000197ab9 */ /* 0x000fc60000000800 */
[----:B------:R-:W-:Y:S01]  /*357e0*/  VIADD R127, R131, UR11 ;  /* 0x0000000b837f7c36 */ /* 0x000fe20008000000 */
[----:B------:R-:W-:-:S03]  /*357f0*/  ULDC UR11, c[0x0][0x248] ;  /* 0x00009200000b7ab9 */ /* 0x000fc60000000800 */
[----:B------:R-:W-:Y:S01]  /*35800*/  VIADD R126, R127, UR12 ;  /* 0x0000000c7f7e7c36 */ /* 0x000fe20008000000 */
[----:B------:R-:W-:Y:S01]  /*35810*/  ULDC UR12, c[0x0][0x248] ;  /* 0x00009200000c7ab9 */ /* 0x000fe20000000800 */
[----:B-1----:R-:W4:Y:S02]  /*35820*/  LDL.LU.64 R54, [R1+0x1a18] ;  /* 0x001a180001367983 */ /* 0x002f240000300a00 */
[----:B------:R-:W-:Y:S01]  /*35830*/  VIADD R125, R126, UR15 ;  /* 0x0000000f7e7d7c36 */ /* 0x000fe20008000000 */
[----:B------:R-:W-:Y:S01]  /*35840*/  ULDC UR15, c[0x0][0x248] ;  /* 0x00009200000f7ab9 */ /* 0x000fe20000000800 */
[----:B------:R1:W-:Y:S02]  /*35850*/  STL.64 [R1+0x17b8], R206 ;  /* 0x0017b8ce01007387 */ /* 0x0003e40000100a00 */
[----:B------:R-:W-:Y:S01]  /*35860*/  VIADD R93, R125, UR18 ;  /* 0x000000127d5d7c36 */ /* 0x000fe20008000000 */
[----:B------:R-:W-:Y:S01]  /*35870*/  ULDC UR18, c[0x0][0x248] ;  /* 0x0000920000127ab9 */ /* 0x000fe20000000800 */
[----:B------:R1:W-:Y:S02]  /*35880*/  STL.64 [R1+0x17b0], R204 ;  /* 0x0017b0cc01007387 */ /* 0x0003e40000100a00 */
[----:B------:R-:W-:Y:S01]  /*35890*/  VIADD R92, R93, UR21 ;  /* 0x000000155d5c7c36 */ /* 0x000fe20008000000 */
[----:B------:R-:W-:-:S03]  /*358a0*/  ULDC UR21, c[0x0][0x248] ;  /* 0x0000920000157ab9 */ /* 0x000fc60000000800 */
[----:B------:R-:W-:Y:S01]  /*358b0*/  VIADD R132, R92, UR24 ;  /* 0x000000185c847c36 */ /* 0x000fe20008000000 */
[----:B------:R-:W-:Y:S01]  /*358c0*/  ULDC UR24, c[0x0][0x248] ;  /* 0x0000920000187ab9 */ /* 0x000fe20000000800 */
[----:B-1----:R-:W-:Y:S01]  /*358d0*/  IMAD.MOV.U32 R207, RZ, RZ, R117 ;  /* 0x000000ffffcf7224 */ /* 0x002fe200078e0075 */
[----:B------:R-:W-:Y:S01]  /*358e0*/  LEA.HI.X.SX32 R117, R202, R0, 0x2, P2 ;  /* 0x00000000ca757211 */ /* 0x000fe200010f16ff */
[----:B------:R-:W-:Y:S01]  /*358f0*/  IMAD.MOV.U32 R206, RZ, RZ, R118 ;  /* 0x000000ffffce7224 */ /* 0x000fe200078e0076 */
[-C--:B------:R-:W-:Y:S01]  /*35900*/  LEA R202, P2, R200, R2.reuse, 0x2 ;  /* 0x00000002c8ca7211 */ /* 0x080fe200078410ff */
[----:B------:R-:W-:Y:S01]  /*35910*/  VIADD R123, R132, UR27 ;  /* 0x0000001b847b7c36 */ /* 0x000fe20008000000 */
[----:B------:R-:W-:Y:S01]  /*35920*/  LEA R204, P1, R201, R2, 0x2 ;  /* 0x00000002c9cc7211 */ /* 0x000fe200078210ff */
[----:B------:R-:W-:Y:S01]  /*35930*/  STL.64 [R1+0x17a8], R116 ;  /* 0x0017a87401007387 */ /* 0x000fe20000100a00 */
[-C--:B------:R-:W-:Y:S01]  /*35940*/  LEA.HI.X.SX32 R203, R200, R0.reuse, 0x2, P2 ;  /* 0x00000000c8cb7211 */ /* 0x080fe200010f16ff */
[----:B------:R-:W-:Y:S01]  /*35950*/  VIADD R122, R123, UR29 ;  /* 0x0000001d7b7a7c36 */ /* 0x000fe20008000000 */
[----:B------:R-:W-:Y:S01]  /*35960*/  LEA.HI.X.SX32 R205, R201, R0, 0x2, P1 ;  /* 0x00000000c9cd7211 */ /* 0x000fe200008f16ff */
[----:B------:R-:W-:Y:S01]  /*35970*/  ULDC UR27, c[0x0][0x248] ;  /* 0x00009200001b7ab9 */ /* 0x000fe20000000800 */
[----:B------:R-:W-:Y:S01]  /*35980*/  LEA R200, P2, R198, R2, 0x2 ;  /* 0x00000002c6c87211 */ /* 0x000fe200078410ff */
[----:B------:R-:W-:Y:S01]  /*35990*/  VIADD R121, R122, UR30 ;  /* 0x0000001e7a797c36 */ /* 0x000fe20008000000 */
[----:B------:R-:W-:Y:S01]  /*359a0*/  ULDC UR29, c[0x0][0x248] ;  /* 0x00009200001d7ab9 */ /* 0x000fe20000000800 */
[----:B------:R-:W-:Y:S01]  /*359b0*/  STL.64 [R1+0x17a0], R204 ;  /* 0x0017a0cc01007387 */ /* 0x000fe20000100a00 */
[----:B------:R-:W-:Y:S01]  /*359c0*/  LEA.HI.X.SX32 R201, R198, R0, 0x2, P2 ;  /* 0x00000000c6c97211 */ /* 0x000fe200010f16ff */
[----:B------:R-:W-:-:S02]  /*359d0*/  ULDC UR30, c[0x0][0x248] ;  /* 0x00009200001e7ab9 */ /* 0x000fc40000000800 */
[----:B------:R1:W-:Y:S02]  /*359e0*/  STL.64 [R1+0x1798], R202 ;  /* 0x001798ca01007387 */ /* 0x0003e40000100a00 */
[----:B-1----:R-:W-:-:S04]  /*359f0*/  LEA R202, P1, R199, R2, 0x2 ;  /* 0x00000002c7ca7211 */ /* 0x002fc800078210ff */
[----:B------:R-:W-:-:S05]  /*35a00*/  LEA.HI.X.SX32 R203, R199, R0, 0x2, P1 ;  /* 0x00000000c7cb7211 */ /* 0x000fca00008f16ff */
[----:B------:R1:W-:Y:S04]  /*35a10*/  STL.64 [R1+0x1790], R202 ;  /* 0x001790ca01007387 */ /* 0x0003e80000100a00 */
[----:B------:R1:W-:Y:S02]  /*35a20*/  STL.64 [R1+0x1788], R200 ;  /* 0x001788c801007387 */ /* 0x0003e40000100a00 */
[CC--:B-1----:R-:W-:Y:S02]  /*35a30*/  LEA R202, P1, R197.reuse, R2.reuse, 0x2 ;  /* 0x00000002c5ca7211 */ /* 0x0c2fe400078210ff */
[----:B------:R-:W-:Y:S02]  /*35a40*/  LEA R200, P2, R196, R2, 0x2 ;  /* 0x00000002c4c87211 */ /* 0x000fe400078410ff */
[----:B------:R-:W-:-:S02]  /*35a50*/  LEA.HI.X.SX32 R203, R197, R0, 0x2, P1 ;  /* 0x00000000c5cb7211 */ /* 0x000fc400008f16ff */
[----:B------:R-:W-:Y:S02]  /*35a60*/  LEA.HI.X.SX32 R201, R196, R0, 0x2, P2 ;  /* 0x00000000c4c97211 */ /* 0x000fe400010f16ff */
[C---:B------:R-:W-:Y:S01]  /*35a70*/  LEA R196, P1, R195.reuse, R2, 0x2 ;  /* 0x00000002c3c47211 */ /* 0x040fe200078210ff */
[----:B------:R1:W-:Y:S03]  /*35a80*/  STL.64 [R1+0x1780], R202 ;  /* 0x001780ca01007387 */ /* 0x0003e60000100a00 */
[----:B------:R-:W-:Y:S01]  /*35a90*/  LEA.HI.X.SX32 R197, R195, R0, 0x2, P1 ;  /* 0x00000000c3c57211 */ /* 0x000fe200008f16ff */
[----:B------:R-:W-:Y:S01]  /*35aa0*/  STL.64 [R1+0x1778], R200 ;  /* 0x001778c801007387 */ /* 0x000fe20000100a00 */
[-C--:B------:R-:W-:Y:S01]  /*35ab0*/  LEA R198, P1, R193, R2.reuse, 0x2 ;  /* 0x00000002c1c67211 */ /* 0x080fe200078210ff */
[----:B-1----:R-:W-:Y:S01]  /*35ac0*/  IMAD.MOV.U32 R203, RZ, RZ, R112 ;  /* 0x000000ffffcb7224 */ /* 0x002fe200078e0070 */
[C---:B------:R-:W-:Y:S01]  /*35ad0*/  LEA R112, P2, R194.reuse, R2, 0x2 ;  /* 0x00000002c2707211 */ /* 0x040fe200078410ff */
[----:B------:R-:W-:Y:S01]  /*35ae0*/  IMAD.MOV.U32 R202, RZ, RZ, R113 ;  /* 0x000000ffffca7224 */ /* 0x000fe200078e0071 */
[----:B------:R1:W-:Y:S02]  /*35af0*/  STL.64 [R1+0x1770], R196 ;  /* 0x001770c401007387 */ /* 0x0003e40000100a00 */
[----:B------:R-:W-:-:S02]  /*35b00*/  LEA.HI.X.SX32 R113, R194, R0, 0x2, P2 ;  /* 0x00000000c2717211 */ /* 0x000fc400010f16ff */
[----:B------:R-:W-:Y:S02]  /*35b10*/  LEA.HI.X.SX32 R199, R193, R0, 0x2, P1 ;  /* 0x00000000c1c77211 */ /* 0x000fe400008f16ff */
[-C--:B------:R-:W-:Y:S02]  /*35b20*/  LEA R194, P1, R191, R2.reuse, 0x2 ;  /* 0x00000002bfc27211 */ /* 0x080fe400078210ff */
[----:B-1----:R-:W-:-:S04]  /*35b30*/  LEA R196, P2, R192, R2, 0x2 ;  /* 0x00000002c0c47211 */ /* 0x002fc800078410ff */
[----:B------:R-:W-:Y:S02]  /*35b40*/  LEA.HI.X.SX32 R197, R192, R0, 0x2, P2 ;  /* 0x00000000c0c57211 */ /* 0x000fe400010f16ff */
[C---:B------:R-:W-:Y:S02]  /*35b50*/  LEA R192, P2, R190.reuse, R2, 0x2 ;  /* 0x00000002bec07211 */ /* 0x040fe400078410ff */
[-C--:B------:R-:W-:Y:S01]  /*35b60*/  LEA.HI.X.SX32 R195, R191, R0.reuse, 0x2, P1 ;  /* 0x00000000bfc37211 */ /* 0x080fe200008f16ff */
[----:B------:R-:W-:Y:S01]  /*35b70*/  STL.64 [R1+0x1768], R112 ;  /* 0x0017687001007387 */ /* 0x000fe20000100a00 */
[----:B------:R-:W-:-:S03]  /*35b80*/  LEA.HI.X.SX32 R193, R190, R0, 0x2, P2 ;  /* 0x00000000bec17211 */ /* 0x000fc600010f16ff */
[----:B------:R-:W-:Y:S04]  /*35b90*/  STL.64 [R1+0x1760], R198 ;  /* 0x001760c601007387 */ /* 0x000fe80000100a00 */
[----:B------:R-:W-:Y:S04]  /*35ba0*/  STL.64 [R1+0x1758], R196 ;  /* 0x001758c401007387 */ /* 0x000fe80000100a00 */
[----:B------:R1:W-:Y:S04]  /*35bb0*/  STL.64 [R1+0x1750], R194 ;  /* 0x001750c201007387 */ /* 0x0003e80000100a00 */
[----:B------:R1:W-:Y:S01]  /*35bc0*/  STL.64 [R1+0x1748], R192 ;  /* 0x001748c001007387 */ /* 0x0003e20000100a00 */
[----:B------:R-:W-:Y:S01]  /*35bd0*/  IMAD.MOV.U32 R204, RZ, RZ, R206 ;  /* 0x000000ffffcc7224 */ /* 0x000fe200078e00ce */
[----:B-1----:R-:W-:-:S02]  /*35be0*/  LEA R194, P1, R189, R2, 0x2 ;  /* 0x00000002bdc27211 */ /* 0x002fc400078210ff */
[C---:B------:R-:W-:Y:S02]  /*35bf0*/  LEA R192, P2, R188.reuse, R2, 0x2 ;  /* 0x00000002bcc07211 */ /* 0x040fe400078410ff */
[-C--:B------:R-:W-:Y:S02]  /*35c00*/  LEA.HI.X.SX32 R195, R189, R0.reuse, 0x2, P1 ;  /* 0x00000000bdc37211 */ /* 0x080fe400008f16ff */
[----:B------:R-:W-:Y:S02]  /*35c10*/  LEA.HI.X.SX32 R193, R188, R0, 0x2, P2 ;  /* 0x00000000bcc17211 */ /* 0x000fe400010f16ff */
[C---:B------:R-:W-:Y:S01]  /*35c20*/  LEA R188, P1, R187.reuse, R2, 0x2 ;  /* 0x00000002bbbc7211 */ /* 0x040fe200078210ff */
[----:B------:R-:W-:Y:S02]  /*35c30*/  IMAD.MOV.U32 R200, RZ, RZ, R204 ;  /* 0x000000ffffc87224 */ /* 0x000fe400078e00cc */
[----:B------:R-:W-:Y:S01]  /*35c40*/  IMAD.MOV.U32 R204, RZ, RZ, R207 ;  /* 0x000000ffffcc7224 */ /* 0x000fe200078e00cf */
[----:B------:R-:W-:Y:S01]  /*35c50*/  LEA.HI.X.SX32 R189, R187, R0, 0x2, P1 ;  /* 0x00000000bbbd7211 */ /* 0x000fe200008f16ff */
[----:B------:R-:W-:Y:S01]  /*35c60*/  IMAD.MOV.U32 R207, RZ, RZ, R108 ;  /* 0x000000ffffcf7224 */ /* 0x000fe200078e006c */
[----:B------:R-:W-:Y:S01]  /*35c70*/  LEA R108, P2, R186, R2, 0x2 ;  /* 0x00000002ba6c7211 */ /* 0x000fe200078410ff */
[----:B------:R-:W-:Y:S01]  /*35c80*/  IMAD.MOV.U32 R201, RZ, RZ, R202 ;  /* 0x000000ffffc97224 */ /* 0x000fe200078e00ca */
[----:B------:R-:W-:Y:S01]  /*35c90*/  STL.64 [R1+0x1740], R194 ;  /* 0x001740c201007387 */ /* 0x000fe20000100a00 */
[----:B------:R-:W-:-:S02]  /*35ca0*/  IMAD.MOV.U32 R202, RZ, RZ, R203 ;  /* 0x000000ffffca7224 */ /* 0x000fc400078e00cb */
[----:B------:R-:W-:Y:S01]  /*35cb0*/  IMAD.MOV.U32 R203, RZ, RZ, R109 ;  /* 0x000000ffffcb7224 */ /* 0x000fe200078e006d */
[----:B------:R-:W-:Y:S01]  /*35cc0*/  STL.64 [R1+0x1738], R192 ;  /* 0x001738c001007387 */ /* 0x000fe20000100a00 */
[----:B------:R-:W-:-:S03]  /*35cd0*/  LEA.HI.X.SX32 R109, R186, R0, 0x2, P2 ;  /* 0x00000000ba6d7211 */ /* 0x000fc600010f16ff */
[----:B------:R1:W-:Y:S01]  /*35ce0*/  STL.64 [R1+0x1730], R188 ;  /* 0x001730bc01007387 */ /* 0x0003e20000100a00 */
[----:B------:R-:W-:-:S04]  /*35cf0*/  LEA R186, P2, R184, R2, 0x2 ;  /* 0x00000002b8ba7211 */ /* 0x000fc800078410ff */
[----:B------:R-:W-:Y:S02]  /*35d00*/  LEA.HI.X.SX32 R187, R184, R0, 0x2, P2 ;  /* 0x00000000b8bb7211 */ /* 0x000fe400010f16ff */
[----:B-1----:R-:W-:-:S04]  /*35d10*/  LEA R188, P1, R185, R2, 0x2 ;  /* 0x00000002b9bc7211 */ /* 0x002fc800078210ff */
[----:B------:R-:W-:Y:S01]  /*35d20*/  LEA.HI.X.SX32 R189, R185, R0, 0x2, P1 ;  /* 0x00000000b9bd7211 */ /* 0x000fe200008f16ff */
[----:B------:R-:W-:Y:S04]  /*35d30*/  STL.64 [R1+0x1728], R108 ;  /* 0x0017286c01007387 */ /* 0x000fe80000100a00 */
[----:B------:R1:W-:Y:S04]  /*35d40*/  STL.64 [R1+0x1720], R188 ;  /* 0x001720bc01007387 */ /* 0x0003e80000100a00 */
[----:B------:R1:W-:Y:S02]  /*35d50*/  STL.64 [R1+0x1718], R186 ;  /* 0x001718ba01007387 */ /* 0x0003e40000100a00 */
[----:B-1----:R-:W-:-:S02]  /*35d60*/  LEA R188, P1, R183, R2, 0x2 ;  /* 0x00000002b7bc7211 */ /* 0x002fc400078210ff */
[C---:B------:R-:W-:Y:S02]  /*35d70*/  LEA R186, P2, R182.reuse, R2, 0x2 ;  /* 0x00000002b6ba7211 */ /* 0x040fe400078410ff */
[-C--:B------:R-:W-:Y:S02]  /*35d80*/  LEA.HI.X.SX32 R189, R183, R0.reuse, 0x2, P1 ;  /* 0x00000000b7bd7211 */ /* 0x080fe400008f16ff */
[----:B------:R-:W-:Y:S02]  /*35d90*/  LEA.HI.X.SX32 R187, R182, R0, 0x2, P2 ;  /* 0x00000000b6bb7211 */ /* 0x000fe400010f16ff */
[CC--:B------:R-:W-:Y:S02]  /*35da0*/  LEA R184, P1, R181.reuse, R2.reuse, 0x2 ;  /* 0x00000002b5b87211 */ /* 0x0c0fe400078210ff */
[----:B------:R-:W-:Y:S02]  /*35db0*/  LEA R182, P2, R180, R2, 0x2 ;  /* 0x00000002b4b67211 */ /* 0x000fe400078410ff */
[----:B------:R-:W-:-:S02]  /*35dc0*/  LEA.HI.X.SX32 R185, R181, R0, 0x2, P1 ;  /* 0x00000000b5b97211 */ /* 0x000fc400008f16ff */
[----:B------:R-:W-:Y:S01]  /*35dd0*/  LEA.HI.X.SX32 R183, R180, R0, 0x2, P2 ;  /* 0x00000000b4b77211 */ /* 0x000fe200010f16ff */
[----:B------:R-:W-:Y:S04]  /*35de0*/  STL.64 [R1+0x1710], R188 ;  /* 0x001710bc01007387 */ /* 0x000fe80000100a00 */
[----:B------:R-:W-:Y:S01]  /*35df0*/  STL.64 [R1+0x1708], R186 ;  /* 0x001708ba01007387 */ /* 0x000fe20000100a00 */
[----:B------:R-:W-:-:S03]  /*35e00*/  LEA R180, P2, R178, R2, 0x2 ;  /* 0x00000002b2b47211 */ /* 0x000fc600078410ff */
[----:B------:R-:W-:Y:S04]  /*35e10*/  STL.64 [R1+0x1700], R184 ;  /* 0x001700b801007387 */ /* 0x000fe80000100a00 */
[----:B------:R1:W-:Y:S01]  /*35e20*/  STL.64 [R1+0x16f8], R182 ;  /* 0x0016f8b601007387 */ /* 0x0003e20000100a00 */
[----:B------:R-:W-:Y:S02]  /*35e30*/  LEA.HI.X.SX32 R181, R178, R0, 0x2, P2 ;  /* 0x00000000b2b57211 */ /* 0x000fe400010f16ff */
[----:B-1----:R-:W-:-:S04]  /*35e40*/  LEA R182, P1, R179, R2, 0x2 ;  /* 0x00000002b3b67211 */ /* 0x002fc800078210ff */
[----:B------:R-:W-:-:S05]  /*35e50*/  LEA.HI.X.SX32 R183, R179, R0, 0x2, P1 ;  /* 0x00000000b3b77211 */ /* 0x000fca00008f16ff */
[----:B------:R1:W-:Y:S04]  /*35e60*/  STL.64 [R1+0x16f0], R182 ;  /* 0x0016f0b601007387 */ /* 0x0003e80000100a00 */
[----:B------:R2:W-:Y:S01]  /*35e70*/  STL.64 [R1+0x16e8], R180 ;  /* 0x0016e8b401007387 */ /* 0x0005e20000100a00 */
[CC--:B-1----:R-:W-:Y:S02]  /*35e80*/  LEA R182, P1, R177.reuse, R2.reuse, 0x2 ;  /* 0x00000002b1b67211 */ /* 0x0c2fe400078210ff */
[C---:B--2---:R-:W-:Y:S02]  /*35e90*/  LEA R180, P2, R176.reuse, R2, 0x2 ;  /* 0x00000002b0b47211 */ /* 0x044fe400078410ff */
[-C--:B------:R-:W-:Y:S02]  /*35ea0*/  LEA.HI.X.SX32 R183, R177, R0.reuse, 0x2, P1 ;  /* 0x00000000b1b77211 */ /* 0x080fe400008f16ff */
[----:B------:R-:W-:-:S02]  /*35eb0*/  LEA.HI.X.SX32 R181, R176, R0, 0x2, P2 ;  /* 0x00000000b0b57211 */ /* 0x000fc400010f16ff */
[CC--:B------:R-:W-:Y:S02]  /*35ec0*/  LEA R178, P1, R175.reuse, R2.reuse, 0x2 ;  /* 0x00000002afb27211 */ /* 0x0c0fe400078210ff */
[C---:B------:R-:W-:Y:S02]  /*35ed0*/  LEA R176, P2, R174.reuse, R2, 0x2 ;  /* 0x00000002aeb07211 */ /* 0x040fe400078410ff */
[-C--:B------:R-:W-:Y:S02]  /*35ee0*/  LEA.HI.X.SX32 R179, R175, R0.reuse, 0x2, P1 ;  /* 0x00000000afb37211 */ /* 0x080fe400008f16ff */
[----:B------:R-:W-:Y:S01]  /*35ef0*/  LEA.HI.X.SX32 R177, R174, R0, 0x2, P2 ;  /* 0x00000000aeb17211 */ /* 0x000fe200010f16ff */
[----:B------:R-:W-:Y:S04]  /*35f00*/  STL.64 [R1+0x16e0], R182 ;  /* 0x0016e0b601007387 */ /* 0x000fe80000100a00 */
[----:B------:R-:W-:Y:S04]  /*35f10*/  STL.64 [R1+0x16d8], R180 ;  /* 0x0016d8b401007387 */ /* 0x000fe80000100a00 */
[----:B------:R1:W-:Y:S04]  /*35f20*/  STL.64 [R1+0x16d0], R178 ;  /* 0x0016d0b201007387 */ /* 0x0003e80000100a00 */
[----:B------:R2:W-:Y:S01]  /*35f30*/  STL.64 [R1+0x16c8], R176 ;  /* 0x0016c8b001007387 */ /* 0x0005e20000100a00 */
[----:B-1----:R-:W-:-:S02]  /*35f40*/  LEA R178, P1, R173, R2, 0x2 ;  /* 0x00000002adb27211 */ /* 0x002fc400078210ff */
[C---:B--2---:R-:W-:Y:S02]  /*35f50*/  LEA R176, P2, R172.reuse, R2, 0x2 ;  /* 0x00000002acb07211 */ /* 0x044fe400078410ff */
[-C--:B------:R-:W-:Y:S02]  /*35f60*/  LEA.HI.X.SX32 R179, R173, R0.reuse, 0x2, P1 ;  /* 0x00000000adb37211 */ /* 0x080fe400008f16ff */
[----:B------:R-:W-:Y:S02]  /*35f70*/  LEA.HI.X.SX32 R177, R172, R0, 0x2, P2 ;  /* 0x00000000acb17211 */ /* 0x000fe400010f16ff */
[CC--:B------:R-:W-:Y:S02]  /*35f80*/  LEA R174, P1, R171.reuse, R2.reuse, 0x2 ;  /* 0x00000002abae7211 */ /* 0x0c0fe400078210ff */
[----:B------:R-:W-:Y:S02]  /*35f90*/  LEA R172, P2, R170, R2, 0x2 ;  /* 0x00000002aaac7211 */ /* 0x000fe400078410ff */
[----:B------:R-:W-:-:S02]  /*35fa0*/  LEA.HI.X.SX32 R175, R171, R0, 0x2, P1 ;  /* 0x00000000abaf7211 */ /* 0x000fc400008f16ff */
        /* <DEDUP_REMOVED lines=20> */
[----:B------:R-:W-:-:S03]  /*360f0*/  LEA.HI.X.SX32 R169, R164, R0, 0x2, P2 ;  /* 0x00000000a4a97211 */ /* 0x000fc600010f16ff */
[----:B------:R-:W-:Y:S01]  /*36100*/  STL.64 [R1+0x1680], R170 ;  /* 0x001680aa01007387 */ /* 0x000fe20000100a00 */
[----:B------:R-:W-:-:S03]  /*36110*/  LEA R166, P2, R162, R2, 0x2 ;  /* 0x00000002a2a67211 */ /* 0x000fc600078410ff */
[----:B------:R1:W-:Y:S01]  /*36120*/  STL.64 [R1+0x1678], R168 ;  /* 0x001678a801007387 */ /* 0x0003e20000100a00 */
[----:B------:R-:W-:Y:S02]  /*36130*/  LEA.HI.X.SX32 R167, R162, R0, 0x2, P2 ;  /* 0x00000000a2a77211 */ /* 0x000fe400010f16ff */
[-C--:B------:R-:W-:Y:S02]  /*36140*/  LEA R162, P2, R160, R2.reuse, 0x2 ;  /* 0x00000002a0a27211 */ /* 0x080fe400078410ff */
[----:B-1----:R-:W-:-:S04]  /*36150*/  LEA R168, P1, R163, R2, 0x2 ;  /* 0x00000002a3a87211 */ /* 0x002fc800078210ff */
[----:B------:R-:W-:Y:S02]  /*36160*/  LEA.HI.X.SX32 R169, R163, R0, 0x2, P1 ;  /* 0x00000000a3a97211 */ /* 0x000fe400008f16ff */
[C---:B------:R-:W-:Y:S02]  /*36170*/  LEA R164, P1, R161.reuse, R2, 0x2 ;  /* 0x00000002a1a47211 */ /* 0x040fe400078210ff */
[-C--:B------:R-:W-:Y:S02]  /*36180*/  LEA.HI.X.SX32 R163, R160, R0.reuse, 0x2, P2 ;  /* 0x00000000a0a37211 */ /* 0x080fe400010f16ff */
        /* <DEDUP_REMOVED lines=8> */
[----:B------:R-:W-:Y:S02]  /*36210*/  LEA.HI.X.SX32 R163, R159, R0, 0x2, P1 ;  /* 0x000000009fa37211 */ /* 0x000fe400008f16ff */
        /* <DEDUP_REMOVED lines=24> */
[C---:B------:R-:W-:Y:S01]  /*363a0*/  LEA R14, P1, R13.reuse, R2, 0x2 ;  /* 0x000000020d0e7211 */ /* 0x040fe200078210ff */
[----:B------:R1:W-:Y:S03]  /*363b0*/  STL.64 [R1+0x1610], R152 ;  /* 0x0016109801007387 */ /* 0x0003e60000100a00 */
[----:B------:R-:W-:Y:S01]  /*363c0*/  LEA.HI.X.SX32 R15, R13, R0, 0x2, P1 ;  /* 0x000000000d0f7211 */ /* 0x000fe200008f16ff */
[----:B------:R-:W-:Y:S01]  /*363d0*/  STL.64 [R1+0x1608], R154 ;  /* 0x0016089a01007387 */ /* 0x000fe20000100a00 */
[----:B-1----:R-:W-:-:S03]  /*363e0*/  LEA R152, P2, R12, R2, 0x2 ;  /* 0x000000020c987211 */ /* 0x002fc600078410ff */
[----:B------:R1:W-:Y:S01]  /*363f0*/  STL.64 [R1+0x1600], R14 ;  /* 0x0016000e01007387 */ /* 0x0003e20000100a00 */
[----:B------:R-:W-:Y:S02]  /*36400*/  LEA.HI.X.SX32 R153, R12, R0, 0x2, P2 ;  /* 0x000000000c997211 */ /* 0x000fe400010f16ff */
[----:B------:R-:W-:-:S04]  /*36410*/  LEA R12, P1, R11, R2, 0x2 ;  /* 0x000000020b0c7211 */ /* 0x000fc800078210ff */
[----:B------:R-:W-:Y:S02]  /*36420*/  LEA.HI.X.SX32 R13, R11, R0, 0x2, P1 ;  /* 0x000000000b0d7211 */ /* 0x000fe400008f16ff */
[C---:B-1----:R-:W-:Y:S01]  /*36430*/  LEA R14, P2, R10.reuse, R2, 0x2 ;  /* 0x000000020a0e7211 */ /* 0x042fe200078410ff */
[----:B------:R-:W-:Y:S03]  /*36440*/  STL.64 [R1+0x15f8], R152 ;  /* 0x0015f89801007387 */ /* 0x000fe60000100a00 */
        /* <DEDUP_REMOVED lines=12> */
[----:B------:R-:W-:Y:S01]  /*36510*/  LEA.HI.X.SX32 R11, R208, R0, 0x2, P2 ;  /* 0x00000000d00b7211 */ /* 0x000fe200010f16ff */
[----:B------:R1:W-:Y:S04]  /*36520*/  STL.64 [R1+0x15d0], R8 ;  /* 0x0015d00801007387 */ /* 0x0003e80000100a00 */
[----:B------:R2:W-:Y:S01]  /*36530*/  STL.64 [R1+0x15c8], R10 ;  /* 0x0015c80a01007387 */ /* 0x0005e20000100a00 */
[----:B-1----:R-:W-:-:S02]  /*36540*/  LEA R8, P2, R210, R2, 0x2 ;  /* 0x00000002d2087211 */ /* 0x002fc400078410ff */
[C---:B--2---:R-:W-:Y:S02]  /*36550*/  LEA R10, P1, R211.reuse, R2, 0x2 ;  /* 0x00000002d30a7211 */ /* 0x044fe400078210ff */
[-C--:B------:R-:W-:Y:S02]  /*36560*/  LEA.HI.X.SX32 R9, R210, R0.reuse, 0x2, P2 ;  /* 0x00000000d2097211 */ /* 0x080fe400010f16ff */
[----:B------:R-:W-:-:S05]  /*36570*/  LEA.HI.X.SX32 R11, R211, R0, 0x2, P1 ;  /* 0x00000000d30b7211 */ /* 0x000fca00008f16ff */
[----:B------:R1:W-:Y:S04]  /*36580*/  STL.64 [R1+0x15c0], R10 ;  /* 0x0015c00a01007387 */ /* 0x0003e80000100a00 */
[----:B------:R2:W-:Y:S01]  /*36590*/  STL.64 [R1+0x15b8], R8 ;  /* 0x0015b80801007387 */ /* 0x0005e20000100a00 */
[CC--:B-1----:R-:W-:Y:S02]  /*365a0*/  LEA R10, P1, R213.reuse, R2.reuse, 0x2 ;  /* 0x00000002d50a7211 */ /* 0x0c2fe400078210ff */
[C---:B--2---:R-:W-:Y:S02]  /*365b0*/  LEA R8, P2, R212.reuse, R2, 0x2 ;  /* 0x00000002d4087211 */ /* 0x044fe400078410ff */
[-C--:B------:R-:W-:Y:S02]  /*365c0*/  LEA.HI.X.SX32 R11, R213, R0.reuse, 0x2, P1 ;  /* 0x00000000d50b7211 */ /* 0x080fe400008f16ff */
[----:B------:R-:W-:-:S03]  /*365d0*/  LEA.HI.X.SX32 R9, R212, R0, 0x2, P2 ;  /* 0x00000000d4097211 */ /* 0x000fc600010f16ff */
        /* <DEDUP_REMOVED lines=53> */
[----:B------:R-:W-:Y:S01]  /*36930*/  LEA.HI.X.SX32 R9, R230, R0, 0x2, P2 ;  /* 0x00000000e6097211 */ /* 0x000fe200010f16ff */
[----:B------:R-:W-:-:S02]  /*36940*/  IMAD.MOV.U32 R199, RZ, RZ, R110 ;  /* 0x000000ffffc77224 */ /* 0x000fc400078e006e */
[----:B------:R1:W-:Y:S01]  /*36950*/  STL.64 [R1+0x1518], R10 ;  /* 0x0015180a01007387 */ /* 0x0003e20000100a00 */
[----:B------:R-:W-:-:S03]  /*36960*/  IMAD.MOV.U32 R198, RZ, RZ, R106 ;  /* 0x000000ffffc67224 */ /* 0x000fc600078e006a */
[----:B------:R2:W-:Y:S01]  /*36970*/  STL.64 [R1+0x1520], R8 ;  /* 0x0015200801007387 */ /* 0x0005e20000100a00 */
[----:B------:R-:W-:Y:S01]  /*36980*/  IMAD.MOV.U32 R196, RZ, RZ, R199 ;  /* 0x000000ffffc47224 */ /* 0x000fe200078e00c7 */
[CC--:B-1----:R-:W-:Y:S02]  /*36990*/  LEA R10, P1, R233.reuse, R2.reuse, 0x2 ;  /* 0x00000002e90a7211 */ /* 0x0c2fe400078210ff */
[C---:B--2---:R-:W-:Y:S02]  /*369a0*/  LEA R8, P2, R232.reuse, R2, 0x2 ;  /* 0x00000002e8087211 */ /* 0x044fe400078410ff */
[-C--:B------:R-:W-:Y:S01]  /*369b0*/  LEA.HI.X.SX32 R11, R233, R0.reuse, 0x2, P1 ;  /* 0x00000000e90b7211 */ /* 0x080fe200008f16ff */
[----:B------:R-:W-:Y:S01]  /*369c0*/  IMAD.MOV.U32 R194, RZ, RZ, R196 ;  /* 0x000000ffffc27224 */ /* 0x000fe200078e00c4 */
[----:B------:R-:W-:Y:S01]  /*369d0*/  LEA.HI.X.SX32 R9, R232, R0, 0x2, P2 ;  /* 0x00000000e8097211 */ /* 0x000fe200010f16ff */
[----:B------:R-:W-:Y:S02]  /*369e0*/  IMAD.MOV.U32 R197, RZ, RZ, R105 ;  /* 0x000000ffffc57224 */ /* 0x000fe400078e0069 */
[----:B------:R-:W-:Y:S01]  /*369f0*/  IMAD.MOV.U32 R196, RZ, RZ, R198 ;  /* 0x000000ffffc47224 */ /* 0x000fe200078e00c6 */
[----:B------:R1:W-:Y:S01]  /*36a00*/  STL.64 [R1+0x1510], R10 ;  /* 0x0015100a01007387 */ /* 0x0003e20000100a00 */
[----:B------:R-:W-:-:S02]  /*36a10*/  IMAD.MOV.U32 R199, RZ, RZ, R107 ;  /* 0x000000ffffc77224 */ /* 0x000fc400078e006b */
[----:B------:R-:W-:Y:S01]  /*36a20*/  IMAD.MOV.U32 R198, RZ, RZ, R200 ;  /* 0x000000ffffc67224 */ /* 0x000fe200078e00c8 */
[----:B------:R2:W-:Y:S01]  /*36a30*/  STL.64 [R1+0x1508], R8 ;  /* 0x0015080801007387 */ /* 0x0005e20000100a00 */
[----:B------:R-:W-:Y:S02]  /*36a40*/  IMAD.MOV.U32 R205, RZ, RZ, R114 ;  /* 0x000000ffffcd7224 */ /* 0x000fe400078e0072 */
[----:B------:R-:W-:Y:S02]  /*36a50*/  IMAD.MOV.U32 R195, RZ, RZ, R197 ;  /* 0x000000ffffc37224 */ /* 0x000fe400078e00c5 */
[----:B------:R-:W-:Y:S01]  /*36a60*/  IMAD.MOV.U32 R192, RZ, RZ, R194 ;  /* 0x000000ffffc07224 */ /* 0x000fe200078e00c2 */
[CC--:B-1----:R-:W-:Y:S01]  /*36a70*/  LEA R10, P1, R235.reuse, R2.reuse, 0x2 ;  /* 0x00000002eb0a7211 */ /* 0x0c2fe200078210ff */
[----:B------:R-:W-:Y:S02]  /*36a80*/  IMAD.MOV.U32 R197, RZ, RZ, R199 ;  /* 0x000000ffffc57224 */ /* 0x000fe400078e00c7 */
[----:B------:R-:W-:Y:S01]  /*36a90*/  IMAD.MOV.U32 R194, RZ, RZ, R198 ;  /* 0x000000ffffc27224 */ /* 0x000fe200078e00c6 */
[C---:B--2---:R-:W-:Y:S01]  /*36aa0*/  LEA R8, P2, R234.reuse, R2, 0x2 ;  /* 0x00000002ea087211 */ /* 0x044fe200078410ff */
[----:B------:R-:W-:Y:S01]  /*36ab0*/  IMAD.MOV.U32 R199, RZ, RZ, R202 ;  /* 0x000000ffffc77224 */ /* 0x000fe200078e00ca */
[-C--:B------:R-:W-:Y:S01]  /*36ac0*/  LEA.HI.X.SX32 R11, R235, R0.reuse, 0x2, P1 ;  /* 0x00000000eb0b7211 */ /* 0x080fe200008f16ff */
[----:B------:R-:W-:Y:S01]  /*36ad0*/  IMAD.MOV.U32 R200, RZ, RZ, R205 ;  /* 0x000000ffffc87224 */ /* 0x000fe200078e00cd */
[----:B------:R-:W-:Y:S01]  /*36ae0*/  LEA.HI.X.SX32 R9, R234, R0, 0x2, P2 ;  /* 0x00000000ea097211 */ /* 0x000fe200010f16ff */
[----:B------:R-:W-:-:S02]  /*36af0*/  IMAD.MOV.U32 R202, RZ, RZ, R103 ;  /* 0x000000ffffca7224 */ /* 0x000fc400078e0067 */
[----:B------:R-:W-:Y:S02]  /*36b00*/  IMAD.MOV.U32 R193, RZ, RZ, R197 ;  /* 0x000000ffffc17224 */ /* 0x000fe400078e00c5 */
[----:B------:R-:W-:Y:S01]  /*36b10*/  IMAD.MOV.U32 R191, RZ, RZ, R194 ;  /* 0x000000ffffbf7224 */ /* 0x000fe200078e00c2 */
[----:B------:R1:W-:Y:S01]  /*36b20*/  STL.64 [R1+0x1500], R10 ;  /* 0x0015000a01007387 */ /* 0x0003e20000100a00 */
[----:B------:R-:W-:Y:S02]  /*36b30*/  IMAD.MOV.U32 R197, RZ, RZ, R199 ;  /* 0x000000ffffc57224 */ /* 0x000fe400078e00c7 */
[----:B------:R-:W-:Y:S02]  /*36b40*/  IMAD.MOV.U32 R198, RZ, RZ, R200 ;  /* 0x000000ffffc67224 */ /* 0x000fe400078e00c8 */
[----:B------:R-:W-:Y:S01]  /*36b50*/  IMAD.MOV.U32 R199, RZ, RZ, R202 ;  /* 0x000000ffffc77224 */ /* 0x000fe200078e00ca */
[----:B------:R2:W-:Y:S01]  /*36b60*/  STL.64 [R1+0x14f8], R8 ;  /* 0x0014f80801007387 */ /* 0x0005e20000100a00 */
[----:B------:R-:W-:-:S02]  /*36b70*/  IMAD.MOV.U32 R190, RZ, RZ, R193 ;  /* 0x000000ffffbe7224 */ /* 0x000fc400078e00c1 */
[----:B------:R-:W-:Y:S01]  /*36b80*/  IMAD.MOV.U32 R189, RZ, RZ, R191 ;  /* 0x000000ffffbd7224 */ /* 0x000fe200078e00bf */
[C---:B-1----:R-:W-:Y:S01]  /*36b90*/  LEA R10, P1, R237.reuse, R2, 0x2 ;  /* 0x00000002ed0a7211 */ /* 0x042fe200078210ff */
[----:B------:R-:W-:Y:S02]  /*36ba0*/  IMAD.MOV.U32 R194, RZ, RZ, R197 ;  /* 0x000000ffffc27224 */ /* 0x000fe400078e00c5 */
[----:B------:R-:W-:Y:S01]  /*36bb0*/  IMAD.MOV.U32 R193, RZ, RZ, R198 ;  /* 0x000000ffffc17224 */ /* 0x000fe200078e00c6 */
[----:B------:R-:W-:Y:S01]  /*36bc0*/  LEA.HI.X.SX32 R11, R237, R0, 0x2, P1 ;  /* 0x00000000ed0b7211 */ /* 0x000fe200008f16ff */
[----:B------:R-:W-:Y:S01]  /*36bd0*/  IMAD.MOV.U32 R197, RZ, RZ, R199 ;  /* 0x000000ffffc57224 */ /* 0x000fe200078e00c7 */
[C---:B--2---:R-:W-:Y:S01]  /*36be0*/  LEA R8, P2, R236.reuse, R2, 0x2 ;  /* 0x00000002ec087211 */ /* 0x044fe200078410ff */
[----:B------:R-:W-:Y:S02]  /*36bf0*/  IMAD.MOV.U32 R188, RZ, RZ, R189 ;  /* 0x000000ffffbc7224 */ /* 0x000fe400078e00bd */
[----:B------:R-:W-:Y:S01]  /*36c00*/  IMAD.MOV.U32 R191, RZ, RZ, R193 ;  /* 0x000000ffffbf7224 */ /* 0x000fe200078e00c1 */
[----:B------:R-:W-:Y:S01]  /*36c10*/  LEA.HI.X.SX32 R9, R236, R0, 0x2, P2 ;  /* 0x00000000ec097211 */ /* 0x000fe200010f16ff */
        /* <DEDUP_REMOVED lines=9> */
[----:B------:R-:W-:Y:S01]  /*36cb0*/  IMAD.MOV.U32 R186, RZ, RZ, R187 ;  /* 0x000000ffffba7224 */ /* 0x000fe200078e00bb */
[C---:B--2---:R-:W-:Y:S01]  /*36cc0*/  LEA R8, P2, R238.reuse, R2, 0x2 ;  /* 0x00000002ee087211 */ /* 0x044fe200078410ff */
[----:B------:R-:W-:Y:S01]  /*36cd0*/  IMAD.MOV.U32 R188, RZ, RZ, R191 ;  /* 0x000000ffffbc7224 */ /* 0x000fe200078e00bf */
[-C--:B------:R-:W-:Y:S01]  /*36ce0*/  LEA.HI.X.SX32 R11, R239, R0.reuse, 0x2, P1 ;  /* 0x00000000ef0b7211 */ /* 0x080fe200008f16ff */
[----:B------:R-:W-:Y:S01]  /*36cf0*/  IMAD.MOV.U32 R184, RZ, RZ, R185 ;  /* 0x000000ffffb87224 */ /* 0x000fe200078e00b9 */
[----:B------:R-:W-:Y:S01]  /*36d00*/  LEA.HI.X.SX32 R9, R238, R0, 0x2, P2 ;  /* 0x00000000ee097211 */ /* 0x000fe200010f16ff */
[----:B------:R-:W-:-:S02]  /*36d10*/  IMAD.MOV.U32 R198, RZ, RZ, R200 ;  /* 0x000000ffffc67224 */ /* 0x000fc400078e00c8 */
[----:B------:R-:W-:Y:S01]  /*36d20*/  IMAD.MOV.U32 R185, RZ, RZ, R186 ;  /* 0x000000ffffb97224 */ /* 0x000fe200078e00ba */
[----:B------:R1:W-:Y:S01]  /*36d30*/  STL.64 [R1+0x14e0], R10 ;  /* 0x0014e00a01007387 */ /* 0x0003e20000100a00 */
[----:B------:R-:W-:Y:S02]  /*36d40*/  IMAD.MOV.U32 R186, RZ, RZ, R91 ;  /* 0x000000ffffba7224 */ /* 0x000fe400078e005b */
[----:B------:R-:W-:Y:S01]  /*36d50*/  IMAD.MOV.U32 R187, RZ, RZ, R188 ;  /* 0x000000ffffbb7224 */ /* 0x000fe200078e00bc */
[----:B------:R2:W-:Y:S01]  /*36d60*/  STL.64 [R1+0x14d8], R8 ;  /* 0x0014d80801007387 */ /* 0x0005e20000100a00 */
[----:B------:R-:W-:Y:S02]  /*36d70*/  IMAD.MOV.U32 R183, RZ, RZ, R184 ;  /* 0x000000ffffb77224 */ /* 0x000fe400078e00b8 */
[----:B------:R-:W-:Y:S02]  /*36d80*/  IMAD.MOV.U32 R197, RZ, RZ, R198 ;  /* 0x000000ffffc57224 */ /* 0x000fe400078e00c6 */
[----:B------:R-:W-:Y:S01]  /*36d90*/  IMAD.MOV.U32 R184, RZ, RZ, R185 ;  /* 0x000000ffffb87224 */ /* 0x000fe200078e00b9 */
[----:B-1----:R-:W-:Y:S01]  /*36da0*/  LEA R10, P1, R241, R2, 0x2 ;  /* 0x00000002f10a7211 */ /* 0x002fe200078210ff */
[----:B------:R-:W-:-:S02]  /*36db0*/  IMAD.MOV.U32 R185, RZ, RZ, R186 ;  /* 0x000000ffffb97224 */ /* 0x000fc400078e00ba */
[----:B------:R-:W-:Y:S01]  /*36dc0*/  IMAD.MOV.U32 R186, RZ, RZ, R187 ;  /* 0x000000ffffba7224 */ /* 0x000fe200078e00bb */
[C---:B--2---:R-:W-:Y:S01]  /*36dd0*/  LEA R8, P2, R240.reuse, R2, 0x2 ;  /* 0x00000002f0087211 */ /* 0x044fe200078410ff */
[----:B------:R-:W-:Y:S01]  /*36de0*/  IMAD.MOV.U32 R187, RZ, RZ, R189 ;  /* 0x000000ffffbb7224 */ /* 0x000fe200078e00bd */
[-C--:B------:R-:W-:Y:S01]  /*36df0*/  LEA.HI.X.SX32 R11, R241, R0.reuse, 0x2, P1 ;  /* 0x00000000f10b7211 */ /* 0x080fe200008f16ff */
[----:B------:R-:W-:Y:S01]  /*36e00*/  IMAD.MOV.U32 R193, RZ, RZ, R197 ;  /* 0x000000ffffc17224 */ /* 0x000fe200078e00c5 */
[----:B------:R-:W-:Y:S01]  /*36e10*/  LEA.HI.X.SX32 R9, R240, R0, 0x2, P2 ;  /* 0x00000000f0097211 */ /* 0x000fe200010f16ff */
[----:B------:R-:W-:Y:S02]  /*36e20*/  IMAD.MOV.U32 R182, RZ, RZ, R183 ;  /* 0x000000ffffb67224 */ /* 0x000fe400078e00b7 */
[----:B------:R-:W-:Y:S02]  /*36e30*/  IMAD.MOV.U32 R205, RZ, RZ, R104 ;  /* 0x000000ffffcd7224 */ /* 0x000fe400078e0068 */
        /* <DEDUP_REMOVED lines=18> */
[----:B------:R-:W-:Y:S01]  /*36f60*/  IMAD.MOV.U32 R200, RZ, RZ, R203 ;  /* 0x000000ffffc87224 */ /* 0x000fe200078e00cb */
[----:B------:R1:W-:Y:S01]  /*36f70*/  STL.64 [R1+0x14c0], R10 ;  /* 0x0014c00a01007387 */ /* 0x0003e20000100a00 */
[----:B------:R-:W-:-:S02]  /*36f80*/  IMAD.MOV.U32 R181, RZ, RZ, R187 ;  /* 0x000000ffffb57224 */ /* 0x000fc400078e00bb */
        /* <DEDUP_REMOVED lines=8> */
[----:B------:R-:W-:Y:S02]  /*37010*/  IMAD.MOV.U32 R195, RZ, RZ, R94 ;  /* 0x000000ffffc37224 */ /* 0x000fe400078e005e */
[----:B------:R-:W-:Y:S01]  /*37020*/  IMAD.MOV.U32 R180, RZ, RZ, R181 ;  /* 0x000000ffffb47224 */ /* 0x000fe200078e00b5 */
[C---:B--2---:R-:W-:Y:S01]  /*37030*/  LEA R8, P2, R244.reuse, R2, 0x2 ;  /* 0x00000002f4087211 */ /* 0x044fe200078410ff */
[----:B------:R-:W-:Y:S01]  /*37040*/  IMAD.MOV.U32 R200, RZ, RZ, R203 ;  /* 0x000000ffffc87224 */ /* 0x000fe200078e00cb */
[-C--:B------:R-:W-:Y:S01]  /*37050*/  LEA.HI.X.SX32 R11, R245, R0.reuse, 0x2, P1 ;  /* 0x00000000f50b7211 */ /* 0x080fe200008f16ff */
[----:B------:R-:W-:Y:S02]  /*37060*/  IMAD.MOV.U32 R181, RZ, RZ, R182 ;  /* 0x000000ffffb57224 */ /* 0x000fe400078e00b6 */
[----:B------:R-:W-:Y:S02]  /*37070*/  IMAD.MOV.U32 R203, RZ, RZ, R204 ;  /* 0x000000ffffcb7224 */ /* 0x000fe400078e00cc */
[----:B------:R-:W-:Y:S01]  /*37080*/  IMAD.MOV.U32 R182, RZ, RZ, R183 ;  /* 0x000000ffffb67224 */ /* 0x000fe200078e00b7 */
[----:B------:R-:W-:Y:S01]  /*37090*/  LEA.HI.X.SX32 R9, R244, R0, 0x2, P2 ;  /* 0x00000000f4097211 */ /* 0x000fe200010f16ff */
[----:B------:R-:W-:-:S02]  /*370a0*/  IMAD.MOV.U32 R183, RZ, RZ, R184 ;  /* 0x000000ffffb77224 */ /* 0x000fc400078e00b8 */
[----:B------:R-:W-:Y:S02]  /*370b0*/  IMAD.MOV.U32 R184, RZ, RZ, R195 ;  /* 0x000000ffffb87224 */ /* 0x000fe400078e00c3 */
[----:B------:R-:W-:Y:S02]  /*370c0*/  IMAD.MOV.U32 R195, RZ, RZ, R57 ;  /* 0x000000ffffc37224 */ /* 0x000fe400078e0039 */
[----:B------:R-:W-:Y:S01]  /*370d0*/  IMAD.MOV.U32 R197, RZ, RZ, R203 ;  /* 0x000000ffffc57224 */ /* 0x000fe200078e00cb */
[----:B------:R-:W2:Y:S01]  /*370e0*/  LDL.LU R57, [R1+0x1a10] ;  /* 0x001a100001397983 */ /* 0x000ea20000300800 */
[----:B------:R-:W-:-:S03]  /*370f0*/  IMAD.MOV.U32 R203, RZ, RZ, R97 ;  /* 0x000000ffffcb7224 */ /* 0x000fc600078e0061 */
[----:B------:R1:W-:Y:S01]  /*37100*/  STL.64 [R1+0x14b0], R10 ;  /* 0x0014b00a01007387 */ /* 0x0003e20000100a00 */
[----:B------:R-:W-:Y:S02]  /*37110*/  IMAD.MOV.U32 R176, RZ, RZ, R180 ;  /* 0x000000ffffb07224 */ /* 0x000fe400078e00b4 */
[----:B------:R-:W-:Y:S01]  /*37120*/  IMAD.MOV.U32 R180, RZ, RZ, R181 ;  /* 0x000000ffffb47224 */ /* 0x000fe200078e00b5 */
[----:B------:R3:W-:Y:S01]  /*37130*/  STL.64 [R1+0x14a8], R8 ;  /* 0x0014a80801007387 */ /* 0x0007e20000100a00 */
[----:B------:R-:W-:Y:S02]  /*37140*/  IMAD.MOV.U32 R191, RZ, RZ, R203 ;  /* 0x000000ffffbf7224 */ /* 0x000fe400078e00cb */
[----:B------:R-:W-:Y:S01]  /*37150*/  IMAD.MOV.U32 R181, RZ, RZ, R182 ;  /* 0x000000ffffb57224 */ /* 0x000fe200078e00b6 */
[CC--:B-1----:R-:W-:Y:S01]  /*37160*/  LEA R10, P1, R247.reuse, R2.reuse, 0x2 ;  /* 0x00000002f70a7211 */ /* 0x0c2fe200078210ff */
[----:B------:R-:W-:Y:S01]  /*37170*/  IMAD.MOV.U32 R203, RZ, RZ, R96 ;  /* 0x000000ffffcb7224 */ /* 0x000fe200078e0060 */
[C---:B---3--:R-:W-:Y:S01]  /*37180*/  LEA R8, P2, R246.reuse, R2, 0x2 ;  /* 0x00000002f6087211 */ /* 0x048fe200078410ff */
        /* <DEDUP_REMOVED lines=8> */
[----:B------:R-:W-:Y:S02]  /*37210*/  IMAD.MOV.U32 R203, RZ, RZ, R59 ;  /* 0x000000ffffcb7224 */ /* 0x000fe400078e003b */
[----:B------:R-:W3:Y:S01]  /*37220*/  LDL.LU R59, [R1+0x1a0c] ;  /* 0x001a0c00013b7983 */ /* 0x000ee20000300800 */
[----:B------:R-:W-:-:S03]  /*37230*/  IMAD.MOV.U32 R193, RZ, RZ, R197 ;  /* 0x000000ffffc17224 */ /* 0x000fc600078e00c5 */
[----:B------:R4:W-:Y:S01]  /*37240*/  STL.64 [R1+0x1498], R8 ;  /* 0x0014980801007387 */ /* 0x0009e20000100a00 */
[C---:B-1----:R-:W-:Y:S01]  /*37250*/  LEA R10, P1, R249.reuse, R2, 0x2 ;  /* 0x00000002f90a7211 */ /* 0x042fe200078210ff */
[----:B------:R-:W-:Y:S02]  /*37260*/  IMAD.MOV.U32 R197, RZ, RZ, R200 ;  /* 0x000000ffffc57224 */ /* 0x000fe400078e00c8 */
[----:B------:R-:W-:Y:S01]  /*37270*/  IMAD.MOV.U32 R177, RZ, RZ, R180 ;  /* 0x000000ffffb17224 */ /* 0x000fe200078e00b4 */
[----:B------:R-:W-:Y:S01]  /*37280*/  LEA.HI.X.SX32 R11, R249, R0, 0x2, P1 ;  /* 0x00000000f90b7211 */ /* 0x000fe200008f16ff */
[----:B------:R-:W-:Y:S01]  /*37290*/  IMAD.MOV.U32 R180, RZ, RZ, R181 ;  /* 0x000000ffffb47224 */ /* 0x000fe200078e00b5 */
[----:B----4-:R-:W-:Y:S01]  /*372a0*/  LEA R8, P2, R248, R2, 0x2 ;  /* 0x00000002f8087211 */ /* 0x010fe200078410ff */
[----:B------:R-:W-:-:S03]  /*372b0*/  IMAD.MOV.U32 R181, RZ, RZ, R182 ;  /* 0x000000ffffb57224 */ /* 0x000fc600078e00b6 */
[----:B------:R-:W-:Y:S01]  /*372c0*/  LEA.HI.X.SX32 R9, R248, R0, 0x2, P2 ;  /* 0x00000000f8097211 */ /* 0x000fe200010f16ff */
[----:B------:R-:W-:Y:S02]  /*372d0*/  IMAD.MOV.U32 R187, RZ, RZ, R197 ;  /* 0x000000ffffbb7224 */ /* 0x000fe400078e00c5 */
[----:B------:R-:W-:Y:S01]  /*372e0*/  IMAD.MOV.U32 R182, RZ, RZ, R183 ;  /* 0x000000ffffb67224 */ /* 0x000fe200078e00b7 */
[----:B------:R-:W-:Y:S01]  /*372f0*/  STL.64 [R1+0x1490], R10 ;  /* 0x0014900a01007387 */ /* 0x000fe20000100a00 */
[----:B------:R-:W-:Y:S02]  /*37300*/  IMAD.MOV.U32 R188, RZ, RZ, R191 ;  /* 0x000000ffffbc7224 */ /* 0x000fe400078e00bf */
[----:B------:R-:W-:Y:S01]  /*37310*/  IMAD.MOV.U32 R183, RZ, RZ, R184 ;  /* 0x000000ffffb77224 */ /* 0x000fe200078e00b8 */
[----:B------:R1:W-:Y:S01]  /*37320*/  STL.64 [R1+0x1488], R8 ;  /* 0x0014880801007387 */ /* 0x0003e20000100a00 */
[----:B------:R-:W-:Y:S01]  /*37330*/  IMAD.MOV.U32 R189, RZ, RZ, R194 ;  /* 0x000000ffffbd7224 */ /* 0x000fe200078e00c2 */
[----:B------:R-:W-:Y:S01]  /*37340*/  LEA R170, P1, R251, R2, 0x2 ;  /* 0x00000002fbaa7211 */ /* 0x000fe200078210ff */
[----:B------:R-:W-:-:S02]  /*37350*/  IMAD.MOV.U32 R184, RZ, RZ, R185 ;  /* 0x000000ffffb87224 */ /* 0x000fc400078e00b9 */
[----:B------:R-:W-:Y:S02]  /*37360*/  IMAD.MOV.U32 R185, RZ, RZ, R186 ;  /* 0x000000ffffb97224 */ /* 0x000fe400078e00ba */
[----:B------:R-:W-:Y:S02]  /*37370*/  IMAD.MOV.U32 R186, RZ, RZ, R187 ;  /* 0x000000ffffba7224 */ /* 0x000fe400078e00bb */
[----:B------:R-:W-:Y:S01]  /*37380*/  IMAD.MOV.U32 R187, RZ, RZ, R188 ;  /* 0x000000ffffbb7224 */ /* 0x000fe200078e00bc */
[C---:B-1----:R-:W-:Y:S01]  /*37390*/  LEA R8, P2, R250.reuse, R2, 0x2 ;  /* 0x00000002fa087211 */ /* 0x042fe200078410ff */
        /* <DEDUP_REMOVED lines=9> */
[----:B------:R-:W-:Y:S01]  /*37430*/  IMAD.MOV.U32 R151, RZ, RZ, R22 ;  /* 0x000000ffff977224 */ /* 0x000fe200078e0016 */
[----:B------:R4:W-:Y:S01]  /*37440*/  STL.64 [R1+0x1478], R8 ;  /* 0x0014780801007387 */ /* 0x0009e20000100a00 */
[----:B------:R-:W-:-:S03]  /*37450*/  IMAD.MOV.U32 R22, RZ, RZ, R21 ;  /* 0x000000ffff167224 */ /* 0x000fc600078e0015 */
[----:B------:R-:W2:Y:S01]  /*37460*/  LDL.LU R21, [R1+0x41c] ;  /* 0x00041c0001157983 */ /* 0x000ea20000300800 */
[----:B-1----:R-:W-:-:S04]  /*37470*/  LEA R170, P1, R180, R2, 0x2 ;  /* 0x00000002b4aa7211 */ /* 0x002fc800078210ff */
[----:B------:R-:W-:Y:S01]  /*37480*/  LEA.HI.X.SX32 R171, R180, R0, 0x2, P1 ;  /* 0x00000000b4ab7211 */ /* 0x000fe200008f16ff */
        /* <DEDUP_REMOVED lines=10> */
[----:B------:R-:W-:Y:S01]  /*37530*/  LEA R172, P1, R179, R2, 0x2 ;  /* 0x00000002b3ac7211 */ /* 0x000fe200078210ff */
[----:B------:R-:W-:Y:S02]  /*37540*/  IMAD.MOV.U32 R192, RZ, RZ, R95 ;  /* 0x000000ffffc07224 */ /* 0x000fe400078e005f */
[----:B------:R-:W-:-:S02]  /*37550*/  IMAD.MOV.U32 R187, RZ, RZ, R188 ;  /* 0x000000ffffbb7224 */ /* 0x000fc400078e00bc */
[----:B------:R-:W-:Y:S02]  /*37560*/  IMAD.MOV.U32 R182, RZ, RZ, R183 ;  /* 0x000000ffffb67224 */ /* 0x000fe400078e00b7 */
[----:B------:R-:W-:Y:S02]  /*37570*/  IMAD.MOV.U32 R188, RZ, RZ, R189 ;  /* 0x000000ffffbc7224 */ /* 0x000fe400078e00bd */
[----:B------:R-:W-:Y:S02]  /*37580*/  IMAD.MOV.U32 R183, RZ, RZ, R184 ;  /* 0x000000ffffb77224 */ /* 0x000fe400078e00b8 */
[----:B------:R-:W-:Y:S02]  /*37590*/  IMAD.MOV.U32 R189, RZ, RZ, R190 ;  /* 0x000000ffffbd7224 */ /* 0x000fe400078e00be */
[----:B------:R-:W-:Y:S01]  /*375a0*/  IMAD.MOV.U32 R184, RZ, RZ, R185 ;  /* 0x000000ffffb87224 */ /* 0x000fe200078e00b9 */
[----:B----4-:R-:W-:Y:S01]  /*375b0*/  LEA R8, P2, R252, R2, 0x2 ;  /* 0x00000002fc087211 */ /* 0x010fe200078410ff */
[----:B------:R-:W-:-:S02]  /*375c0*/  IMAD.MOV.U32 R190, RZ, RZ, R191 ;  /* 0x000000ffffbe7224 */ /* 0x000fc400078e00bf */
[----:B------:R-:W-:Y:S01]  /*375d0*/  IMAD.MOV.U32 R185, RZ, RZ, R186 ;  /* 0x000000ffffb97224 */ /* 0x000fe200078e00ba */
[----:B------:R-:W-:Y:S01]  /*375e0*/  LEA.HI.X.SX32 R173, R179, R0, 0x2, P1 ;  /* 0x00000000b3ad7211 */ /* 0x000fe200008f16ff */
[----:B------:R-:W-:Y:S02]  /*375f0*/  IMAD.MOV.U32 R191, RZ, RZ, R192 ;  /* 0x000000ffffbf7224 */ /* 0x000fe400078e00c0 */
[----:B------:R-:W-:Y:S02]  /*37600*/  IMAD.MOV.U32 R186, RZ, RZ, R187 ;  /* 0x000000ffffba7224 */ /* 0x000fe400078e00bb */
[----:B------:R-:W-:Y:S02]  /*37610*/  IMAD.MOV.U32 R187, RZ, RZ, R188 ;  /* 0x000000ffffbb7224 */ /* 0x000fe400078e00bc */
[----:B------:R-:W-:Y:S02]  /*37620*/  IMAD.MOV.U32 R206, RZ, RZ, R111 ;  /* 0x000000ffffce7224 */ /* 0x000fe400078e006f */
[----:B------:R-:W-:-:S02]  /*37630*/  IMAD.MOV.U32 R188, RZ, RZ, R189 ;  /* 0x000000ffffbc7224 */ /* 0x000fc400078e00bd */
[----:B------:R-:W-:Y:S01]  /*37640*/  IMAD.MOV.U32 R179, RZ, RZ, R183 ;  /* 0x000000ffffb37224 */ /* 0x000fe200078e00b7 */
[----:B------:R1:W-:Y:S01]  /*37650*/  STL.64 [R1+0x1470], R170 ;  /* 0x001470aa01007387 */ /* 0x0003e20000100a00 */
[----:B------:R-:W-:Y:S01]  /*37660*/  IMAD.MOV.U32 R189, RZ, RZ, R190 ;  /* 0x000000ffffbd7224 */ /* 0x000fe200078e00be */
[----:B------:R-:W-:Y:S01]  /*37670*/  MOV R192, R60 ;  /* 0x0000003c00c07202 */ /* 0x000fe20000000f00 */
[----:B------:R-:W-:Y:S01]  /*37680*/  IMAD.MOV.U32 R183, RZ, RZ, R184 ;  /* 0x000000ffffb77224 */ /* 0x000fe200078e00b8 */
[----:B------:R-:W-:Y:S01]  /*37690*/  LEA.HI.X.SX32 R9, R252, R0, 0x2, P2 ;  /* 0x00000000fc097211 */ /* 0x000fe200010f16ff */
[----:B------:R-:W-:Y:S01]  /*376a0*/  IMAD.MOV.U32 R190, RZ, RZ, R191 ;  /* 0x000000ffffbe7224 */ /* 0x000fe200078e00bf */
[----:B------:R-:W4:Y:S01]  /*376b0*/  LDL.LU R60, [R1+0x1a08] ;  /* 0x001a0800013c7983 */ /* 0x000f220000300800 */
[----:B------:R-:W-:Y:S02]  /*376c0*/  IMAD.MOV.U32 R184, RZ, RZ, R185 ;  /* 0x000000ffffb87224 */ /* 0x000fe400078e00b9 */
[----:B------:R-:W-:-:S02]  /*376d0*/  IMAD.MOV.U32 R185, RZ, RZ, R186 ;  /* 0x000000ffffb97224 */ /* 0x000fc400078e00ba */
[----:B------:R-:W-:Y:S01]  /*376e0*/  IMAD.MOV.U32 R194, RZ, RZ, R206 ;  /* 0x000000ffffc27224 */ /* 0x000fe200078e00ce */
[C---:B-1----:R-:W-:Y:S01]  /*376f0*/  LEA R170, P2, R178.reuse, R2, 0x2 ;  /* 0x00000002b2aa7211 */ /* 0x042fe200078410ff */
[----:B------:R-:W-:Y:S02]  /*37700*/  IMAD.MOV.U32 R186, RZ, RZ, R187 ;  /* 0x000000ffffba7224 */ /* 0x000fe400078e00bb */
[----:B------:R-:W-:Y:S01]  /*37710*/  IMAD.MOV.U32 R187, RZ, RZ, R189 ;  /* 0x000000ffffbb7224 */ /* 0x000fe200078e00bd */
[----:B------:R-:W-:Y:S01]  /*37720*/  LEA.HI.X.SX32 R171, R178, R0, 0x2, P2 ;  /* 0x00000000b2ab7211 */ /* 0x000fe200010f16ff */
[----:B------:R-:W-:Y:S01]  /*37730*/  IMAD.MOV.U32 R189, RZ, RZ, R190 ;  /* 0x000000ffffbd7224 */ /* 0x000fe200078e00be */
[----:B------:R-:W-:Y:S01]  /*37740*/  STL.64 [R1+0x1468], R8 ;  /* 0x0014680801007387 */ /* 0x000fe20000100a00 */
[----:B------:R-:W-:Y:S02]  /*37750*/  IMAD.MOV.U32 R191, RZ, RZ, R192 ;  /* 0x000000ffffbf7224 */ /* 0x000fe400078e00c0 */
[----:B------:R-:W-:-:S02]  /*37760*/  IMAD.MOV.U32 R190, RZ, RZ, R193 ;  /* 0x000000ffffbe7224 */ /* 0x000fc400078e00c1 */
[----:B------:R-:W-:Y:S02]  /*37770*/  IMAD.MOV.U32 R175, RZ, RZ, R179 ;  /* 0x000000ffffaf7224 */ /* 0x000fe400078e00b3 */
[----:B------:R-:W-:Y:S02]  /*37780*/  IMAD.MOV.U32 R192, RZ, RZ, R62 ;  /* 0x000000ffffc07224 */ /* 0x000fe400078e003e */
[----:B------:R-:W-:Y:S01]  /*37790*/  IMAD.MOV.U32 R193, RZ, RZ, R194 ;  /* 0x000000ffffc17224 */ /* 0x000fe200078e00c2 */
[----:B------:R-:W4:Y:S01]  /*377a0*/  LDL.LU R62, [R1+0x1a04] ;  /* 0x001a0400013e7983 */ /* 0x000f220000300800 */
[----:B------:R-:W-:Y:S02]  /*377b0*/  IMAD.MOV.U32 R194, RZ, RZ, R195 ;  /* 0x000000ffffc27224 */ /* 0x000fe400078e00c3 */
[----:B------:R-:W-:Y:S01]  /*377c0*/  IMAD.MOV.U32 R195, RZ, RZ, R61 ;  /* 0x000000ffffc37224 */ /* 0x000fe200078e003d */
[----:B------:R1:W-:Y:S01]  /*377d0*/  STL.64 [R1+0x1460], R172 ;  /* 0x001460ac01007387 */ /* 0x0003e20000100a00 */
[----:B------:R-:W-:-:S03]  /*377e0*/  IMAD.MOV.U32 R179, RZ, RZ, R183 ;  /* 0x000000ffffb37224 */ /* 0x000fc600078e00b7 */
[----:B------:R-:W4:Y:S01]  /*377f0*/  LDL.LU R61, [R1+0x1a00] ;  /* 0x001a0000013d7983 */ /* 0x000f220000300800 */
[----:B------:R-:W-:-:S03]  /*37800*/  IMAD.MOV.U32 R178, RZ, RZ, R184 ;  /* 0x000000ffffb27224 */ /* 0x000fc600078e00b8 */
[----:B------:R1:W-:Y:S01]  /*37810*/  STL.64 [R1+0x1458], R170 ;  /* 0x001458aa01007387 */ /* 0x0003e20000100a00 */
[----:B------:R-:W-:Y:S01]  /*37820*/  IMAD.MOV.U32 R183, RZ, RZ, R185 ;  /* 0x000000ffffb77224 */ /* 0x000fe200078e00b9 */
[C---:B-1----:R-:W-:Y:S01]  /*37830*/  LEA R172, P1, R175.reuse, R2, 0x2 ;  /* 0x00000002afac7211 */ /* 0x042fe200078210ff */
[----:B------:R-:W-:Y:S02]  /*37840*/  IMAD.MOV.U32 R184, RZ, RZ, R186 ;  /* 0x000000ffffb87224 */ /* 0x000fe400078e00ba */
[----:B------:R-:W-:Y:S01]  /*37850*/  IMAD.MOV.U32 R185, RZ, RZ, R187 ;  /* 0x000000ffffb97224 */ /* 0x000fe200078e00bb */
[----:B------:R-:W-:Y:S01]  /*37860*/  LEA.HI.X.SX32 R173, R175, R0, 0x2, P1 ;  /* 0x00000000afad7211 */ /* 0x000fe200008f16ff */
[----:B------:R-:W-:Y:S01]  /*37870*/  IMAD.MOV.U32 R186, RZ, RZ, R189 ;  /* 0x000000ffffba7224 */ /* 0x000fe200078e00bd */
[C---:B------:R-:W-:Y:S01]  /*37880*/  LEA R170, P2, R176.reuse, R2, 0x2 ;  /* 0x00000002b0aa7211 */ /* 0x040fe200078410ff */
[----:B------:R-:W-:Y:S02]  /*37890*/  IMAD.MOV.U32 R187, RZ, RZ, R193 ;  /* 0x000000ffffbb7224 */ /* 0x000fe400078e00c1 */
[----:B------:R-:W-:Y:S01]  /*378a0*/  IMAD.MOV.U32 R189, RZ, RZ, R194 ;  /* 0x000000ffffbd7224 */ /* 0x000fe200078e00c2 */
[----:B------:R-:W-:Y:S01]  /*378b0*/  LEA.HI.X.SX32 R171, R176, R0, 0x2, P2 ;  /* 0x00000000b0ab7211 */ /* 0x000fe200010f16ff */
[----:B------:R-:W-:-:S02]  /*378c0*/  IMAD.MOV.U32 R193, RZ, RZ, R195 ;  /* 0x000000ffffc17224 */ /* 0x000fc400078e00c3 */
[----:B------:R-:W-:Y:S02]  /*378d0*/  IMAD.MOV.U32 R194, RZ, RZ, R63 ;  /* 0x000000ffffc27224 */ /* 0x000fe400078e003f */
[----:B------:R-:W4:Y:S01]  /*378e0*/  LDL.LU R63, [R1+0x19fc] ;  /* 0x0019fc00013f7983 */ /* 0x000f220000300800 */
[----:B------:R-:W-:-:S03]  /*378f0*/  IMAD.MOV.U32 R195, RZ, RZ, R64 ;  /* 0x000000ffffc37224 */ /* 0x000fc600078e0040 */
[----:B------:R-:W4:Y:S04]  /*37900*/  LDL.LU R64, [R1+0x19f8] ;  /* 0x0019f80001407983 */ /* 0x000f280000300800 */
[----:B------:R-:W-:Y:S04]  /*37910*/  STL.64 [R1+0x1450], R172 ;  /* 0x001450ac01007387 */ /* 0x000fe80000100a00 */
[----:B------:R1:W-:Y:S01]  /*37920*/  STL.64 [R1+0x1448], R170 ;  /* 0x001448aa01007387 */ /* 0x0003e20000100a00 */
[----:B------:R-:W-:Y:S02]  /*37930*/  IMAD.MOV.U32 R200, RZ, RZ, R202 ;  /* 0x000000ffffc87224 */ /* 0x000fe400078e00ca */
[----:B------:R-:W-:-:S02]  /*37940*/  IMAD.MOV.U32 R204, RZ, RZ, R207 ;  /* 0x000000ffffcc7224 */ /* 0x000fc400078e00cf */
[----:B------:R-:W-:Y:S02]  /*37950*/  IMAD.MOV.U32 R206, RZ, RZ, R89 ;  /* 0x000000ffffce7224 */ /* 0x000fe400078e0059 */
[----:B-1----:R-:W-:Y:S01]  /*37960*/  IMAD.MOV.U32 R171, RZ, RZ, R178 ;  /* 0x000000ffffab7224 */ /* 0x002fe200078e00b2 */
[----:B------:R-:W-:Y:S01]  /*37970*/  LEA R172, P2, R177, R2, 0x2 ;  /* 0x00000002b1ac7211 */ /* 0x000fe200078410ff */
[----:B------:R-:W-:-:S03]  /*37980*/  IMAD.MOV.U32 R178, RZ, RZ, R184 ;  /* 0x000000ffffb27224 */ /* 0x000fc600078e00b8 */
[C---:B------:R-:W-:Y:S01]  /*37990*/  LEA R174, P1, R171.reuse, R2, 0x2 ;  /* 0x00000002abae7211 */ /* 0x040fe200078210ff */
[----:B------:R-:W-:Y:S02]  /*379a0*/  IMAD.MOV.U32 R207, RZ, RZ, R98 ;  /* 0x000000ffffcf7224 */ /* 0x000fe400078e0062 */
[----:B------:R-:W-:Y:S02]  /*379b0*/  IMAD.MOV.U32 R176, RZ, RZ, R183 ;  /* 0x000000ffffb07224 */ /* 0x000fe400078e00b7 */
[----:B------:R-:W-:Y:S01]  /*379c0*/  IMAD.MOV.U32 R184, RZ, RZ, R186 ;  /* 0x000000ffffb87224 */ /* 0x000fe200078e00ba */
[-C--:B------:R-:W-:Y:S01]  /*379d0*/  LEA.HI.X.SX32 R175, R171, R0.reuse, 0x2, P1 ;  /* 0x00000000abaf7211 */ /* 0x080fe200008f16ff */
[----:B------:R-:W-:Y:S02]  /*379e0*/  IMAD.MOV.U32 R183, RZ, RZ, R185 ;  /* 0x000000ffffb77224 */ /* 0x000fe400078e00b9 */
[----:B------:R-:W-:Y:S01]  /*379f0*/  IMAD.MOV.U32 R186, RZ, RZ, R189 ;  /* 0x000000ffffba7224 */ /* 0x000fe200078e00bd */
[----:B------:R-:W-:Y:S01]  /*37a00*/  LEA.HI.X.SX32 R173, R177, R0, 0x2, P2 ;  /* 0x00000000b1ad7211 */ /* 0x000fe200010f16ff */
[----:B------:R-:W-:-:S02]  /*37a10*/  IMAD.MOV.U32 R185, RZ, RZ, R187 ;  /* 0x000000ffffb97224 */ /* 0x000fc400078e00bb */
[----:B------:R-:W-:Y:S02]  /*37a20*/  IMAD.MOV.U32 R189, RZ, RZ, R200 ;  /* 0x000000ffffbd7224 */ /* 0x000fe400078e00c8 */
[----:B------:R-:W-:Y:S02]  /*37a30*/  IMAD.MOV.U32 R187, RZ, RZ, R203 ;  /* 0x000000ffffbb7224 */ /* 0x000fe400078e00cb */
[----:B------:R-:W-:Y:S02]  /*37a40*/  IMAD.MOV.U32 R200, RZ, RZ, R206 ;  /* 0x000000ffffc87224 */ /* 0x000fe400078e00ce */
[----:B------:R-:W-:Y:S02]  /*37a50*/  IMAD.MOV.U32 R203, RZ, RZ, R207 ;  /* 0x000000ffffcb7224 */ /* 0x000fe400078e00cf */
[----:B------:R-:W-:Y:S02]  /*37a60*/  IMAD.MOV.U32 R206, RZ, RZ, R66 ;  /* 0x000000ffffce7224 */ /* 0x000fe400078e0042 */
[----:B------:R-:W4:Y:S01]  /*37a70*/  LDL.LU R66, [R1+0x19f4] ;  /* 0x0019f40001427983 */ /* 0x000f220000300800 */
[----:B------:R-:W-:-:S03]  /*37a80*/  IMAD.MOV.U32 R207, RZ, RZ, R65 ;  /* 0x000000ffffcf7224 */ /* 0x000fc600078e0041 */
[----:B------:R-:W4:Y:S04]  /*37a90*/  LDL.LU R65, [R1+0x19f0] ;  /* 0x0019f00001417983 */ /* 0x000f280000300800 */
[----:B------:R1:W-:Y:S04]  /*37aa0*/  STL.64 [R1+0x1440], R174 ;  /* 0x001440ae01007387 */ /* 0x0003e80000100a00 */
[----:B------:R1:W-:Y:S02]  /*37ab0*/  STL.64 [R1+0x1438], R172 ;  /* 0x001438ac01007387 */ /* 0x0003e40000100a00 */
[----:B-1----:R-:W-:-:S02]  /*37ac0*/  LEA R174, P1, R178, R2, 0x2 ;  /* 0x00000002b2ae7211 */ /* 0x002fc400078210ff */
[C---:B------:R-:W-:Y:S02]  /*37ad0*/  LEA R172, P2, R179.reuse, R2, 0x2 ;  /* 0x00000002b3ac7211 */ /* 0x040fe400078410ff */
[-C--:B------:R-:W-:Y:S02]  /*37ae0*/  LEA.HI.X.SX32 R175, R178, R0.reuse, 0x2, P1 ;  /* 0x00000000b2af7211 */ /* 0x080fe400008f16ff */
[----:B------:R-:W-:Y:S01]  /*37af0*/  LEA.HI.X.SX32 R173, R179, R0, 0x2, P2 ;  /* 0x00000000b3ad7211 */ /* 0x000fe200010f16ff */
        /* <DEDUP_REMOVED lines=11> */
[----:B------:R1:W-:Y:S01]  /*37bb0*/  STL.64 [R1+0x1430], R174 ;  /* 0x001430ae01007387 */ /* 0x0003e20000100a00 */
[----:B------:R-:W-:Y:S02]  /*37bc0*/  IMAD.MOV.U32 R199, RZ, RZ, R148 ;  /* 0x000000ffffc77224 */ /* 0x000fe400078e0094 */
[----:B------:R-:W-:Y:S01]  /*37bd0*/  IMAD.MOV.U32 R147, RZ, RZ, R149 ;  /* 0x000000ffff937224 */ /* 0x000fe200078e0095 */
[----:B------:R-:W-:Y:S01]  /*37be0*/  STL.64 [R1+0x1428], R172 ;  /* 0x001428ac01007387 */ /* 0x000fe20000100a00 */
[----:B------:R-:W-:Y:S02]  /*37bf0*/  IMAD.MOV.U32 R148, RZ, RZ, R150 ;  /* 0x000000ffff947224 */ /* 0x000fe400078e0096 */
[----:B------:R-:W-:Y:S02]  /*37c00*/  IMAD.MOV.U32 R149, RZ, RZ, R151 ;  /* 0x000000ffff957224 */ /* 0x000fe400078e0097 */
[----:B------:R-:W-:-:S02]  /*37c10*/  IMAD.MOV.U32 R150, RZ, RZ, R17 ;  /* 0x000000ffff967224 */ /* 0x000fc400078e0011 */
[----:B------:R-:W-:Y:S02]  /*37c20*/  IMAD.MOV.U32 R151, RZ, RZ, R22 ;  /* 0x000000ffff977224 */ /* 0x000fe400078e0016 */
[----:B------:R-:W3:Y:S01]  /*37c30*/  LDL.LU R22, [R1+0x14] ;  /* 0x0000140001167983 */ /* 0x000ee20000300800 */
[----:B--2---:R-:W-:-:S03]  /*37c40*/  IMAD.MOV.U32 R17, RZ, RZ, R21 ;  /* 0x000000ffff117224 */ /* 0x004fc600078e0015 */
[----:B------:R-:W2:Y:S01]  /*37c50*/  LDL.LU R21, [R1+0x1c] ;  /* 0x00001c0001157983 */ /* 0x000ea20000300800 */
[CC--:B------:R-:W-:Y:S02]  /*37c60*/  LEA R208, P1, R179.reuse, R2.reuse, 0x2 ;  /* 0x00000002b3d07211 */ /* 0x0c0fe400078210ff */
[C---:B-1----:R-:W-:Y:S02]  /*37c70*/  LEA R174, P2, R180.reuse, R2, 0x2 ;  /* 0x00000002b4ae7211 */ /* 0x042fe400078410ff */
        /* <DEDUP_REMOVED lines=10> */
[----:B------:R-:W-:Y:S01]  /*37d20*/  IMAD.MOV.U32 R186, RZ, RZ, R188 ;  /* 0x000000ffffba7224 */ /* 0x000fe200078e00bc */
[CC--:B-1----:R-:W-:Y:S01]  /*37d30*/  LEA R208, P1, R180.reuse, R2.reuse, 0x2 ;  /* 0x00000002b4d07211 */ /* 0x0c2fe200078210ff */
[----:B------:R-:W-:Y:S01]  /*37d40*/  IMAD.MOV.U32 R187, RZ, RZ, R190 ;  /* 0x000000ffffbb7224 */ /* 0x000fe200078e00be */
[----:B------:R-:W-:Y:S01]  /*37d50*/  LEA R174, P2, R181, R2, 0x2 ;  /* 0x00000002b5ae7211 */ /* 0x000fe200078410ff */
[----:B------:R-:W-:Y:S01]  /*37d60*/  IMAD.MOV.U32 R188, RZ, RZ, R68 ;  /* 0x000000ffffbc7224 */ /* 0x000fe200078e0044 */
[----:B------:R-:W-:Y:S01]  /*37d70*/  LEA.HI.X.SX32 R209, R180, R0, 0x2, P1 ;  /* 0x00000000b4d17211 */ /* 0x000fe200008f16ff */
[----:B------:R-:W-:Y:S01]  /*37d80*/  IMAD.MOV.U32 R183, RZ, RZ, R184 ;  /* 0x000000ffffb77224 */ /* 0x000fe200078e00b8 */
[----:B------:R-:W-:Y:S01]  /*37d90*/  LEA R180, P1, R177, R2, 0x2 ;  /* 0x00000002b1b47211 */ /* 0x000fe200078210ff */
[----:B------:R-:W-:Y:S01]  /*37da0*/  IMAD.MOV.U32 R184, RZ, RZ, R185 ;  /* 0x000000ffffb87224 */ /* 0x000fe200078e00b9 */
[-C--:B------:R-:W-:Y:S01]  /*37db0*/  LEA.HI.X.SX32 R175, R181, R0.reuse, 0x2, P2 ;  /* 0x00000000b5af7211 */ /* 0x080fe200010f16ff */
[----:B------:R-:W-:Y:S01]  /*37dc0*/  IMAD.MOV.U32 R190, RZ, RZ, R67 ;  /* 0x000000ffffbe7224 */ /* 0x000fe200078e0043 */
[----:B------:R-:W-:Y:S01]  /*37dd0*/  LEA.HI.X.SX32 R181, R177, R0, 0x2, P1 ;  /* 0x00000000b1b57211 */ /* 0x000fe200008f16ff */
[----:B------:R-:W-:Y:S01]  /*37de0*/  IMAD.MOV.U32 R185, RZ, RZ, R186 ;  /* 0x000000ffffb97224 */ /* 0x000fe200078e00ba */
[----:B------:R-:W4:Y:S01]  /*37df0*/  LDL.LU R67, [R1+0x19ec] ;  /* 0x0019ec0001437983 */ /* 0x000f220000300800 */
[----:B------:R-:W-:Y:S01]  /*37e00*/  IMAD.MOV.U32 R186, RZ, RZ, R187 ;  /* 0x000000ffffba7224 */ /* 0x000fe200078e00bb */
[----:B------:R-:W-:Y:S01]  /*37e10*/  MOV R187, R188 ;  /* 0x000000bc00bb7202 */ /* 0x000fe20000000f00 */
[----:B------:R-:W-:Y:S01]  /*37e20*/  IMAD.MOV.U32 R188, RZ, RZ, R189 ;  /* 0x000000ffffbc7224 */ /* 0x000fe200078e00bd */
[----:B------:R-:W4:Y:S01]  /*37e30*/  LDL.LU R68, [R1+0x19e8] ;  /* 0x0019e80001447983 */ /* 0x000f220000300800 */
[----:B------:R-:W-:-:S03]  /*37e40*/  IMAD.MOV.U32 R189, RZ, RZ, R70 ;  /* 0x000000ffffbd7224 */ /* 0x000fc600078e0046 */
[----:B------:R1:W-:Y:S04]  /*37e50*/  STL.64 [R1+0x1410], R208 ;  /* 0x001410d001007387 */ /* 0x0003e80000100a00 */
[----:B------:R-:W-:Y:S04]  /*37e60*/  STL.64 [R1+0x1408], R174 ;  /* 0x001408ae01007387 */ /* 0x000fe80000100a00 */
[----:B------:R-:W4:Y:S04]  /*37e70*/  LDL.LU R70, [R1+0x19e4] ;  /* 0x0019e40001467983 */ /* 0x000f280000300800 */
[----:B------:R1:W-:Y:S02]  /*37e80*/  STL.64 [R1+0x1400], R180 ;  /* 0x001400b401007387 */ /* 0x0003e40000100a00 */
[----:B-1----:R-:W-:Y:S01]  /*37e90*/  LEA R208, P2, R182, R2, 0x2 ;  /* 0x00000002b6d07211 */ /* 0x002fe200078410ff */
        /* <DEDUP_REMOVED lines=8> */
[----:B------:R-:W-:Y:S02]  /*37f20*/  IMAD.MOV.U32 R187, RZ, RZ, R189 ;  /* 0x000000ffffbb7224 */ /* 0x000fe400078e00bd */
[----:B------:R-:W-:Y:S02]  /*37f30*/  IMAD.MOV.U32 R188, RZ, RZ, R69 ;  /* 0x000000ffffbc7224 */ /* 0x000fe400078e0045 */
[----:B------:R-:W4:Y:S01]  /*37f40*/  LDL.LU R69, [R1+0x19e0] ;  /* 0x0019e00001457983 */ /* 0x000f220000300800 */
[----:B------:R-:W-:-:S03]  /*37f50*/  IMAD.MOV.U32 R189, RZ, RZ, R71 ;  /* 0x000000ffffbd7224 */ /* 0x000fc600078e0047 */
[----:B------:R-:W4:Y:S01]  /*37f60*/  LDL.LU R71, [R1+0x19dc] ;  /* 0x0019dc0001477983 */ /* 0x000f220000300800 */
[----:B------:R-:W-:-:S03]  /*37f70*/  IMAD.MOV.U32 R181, RZ, RZ, R184 ;  /* 0x000000ffffb57224 */ /* 0x000fc600078e00b8 */
[----:B------:R1:W-:Y:S01]  /*37f80*/  STL.64 [R1+0x13f8], R208 ;  /* 0x0013f8d001007387 */ /* 0x0003e20000100a00 */
[----:B------:R-:W-:Y:S01]  /*37f90*/  IMAD.MOV.U32 R184, RZ, RZ, R185 ;  /* 0x000000ffffb87224 */ /* 0x000fe200078e00b9 */
[C---:B------:R-:W-:Y:S01]  /*37fa0*/  LEA R182, P2, R176.reuse, R2, 0x2 ;  /* 0x00000002b0b67211 */ /* 0x040fe200078410ff */
[----:B------:R-:W-:Y:S02]  /*37fb0*/  IMAD.MOV.U32 R185, RZ, RZ, R186 ;  /* 0x000000ffffb97224 */ /* 0x000fe400078e00ba */
[----:B------:R-:W-:Y:S01]  /*37fc0*/  IMAD.MOV.U32 R186, RZ, RZ, R187 ;  /* 0x000000ffffba7224 */ /* 0x000fe200078e00bb */
[----:B------:R-:W-:Y:S01]  /*37fd0*/  LEA.HI.X.SX32 R183, R176, R0, 0x2, P2 ;  /* 0x00000000b0b77211 */ /* 0x000fe200010f16ff */
[----:B------:R-:W-:Y:S01]  /*37fe0*/  IMAD.MOV.U32 R187, RZ, RZ, R188 ;  /* 0x000000ffffbb7224 */ /* 0x000fe200078e00bc */
[----:B-1----:R-:W-:Y:S01]  /*37ff0*/  LEA R208, P1, R175, R2, 0x2 ;  /* 0x00000002afd07211 */ /* 0x002fe200078210ff */
[----:B------:R-:W-:-:S03]  /*38000*/  IMAD.MOV.U32 R188, RZ, RZ, R189 ;  /* 0x000000ffffbc7224 */ /* 0x000fc600078e00bd */
[----:B------:R-:W-:Y:S01]  /*38010*/  LEA.HI.X.SX32 R209, R175, R0, 0x2, P1 ;  /* 0x00000000afd17211 */ /* 0x000fe200008f16ff */
[----:B------:R-:W-:Y:S02]  /*38020*/  IMAD.MOV.U32 R189, RZ, RZ, R72 ;  /* 0x000000ffffbd7224 */ /* 0x000fe400078e0048 */
[----:B------:R-:W4:Y:S01]  /*38030*/  LDL.LU R72, [R1+0x19d8] ;  /* 0x0019d80001487983 */ /* 0x000f220000300800 */
[----:B------:R-:W-:-:S03]  /*38040*/  IMAD.MOV.U32 R175, RZ, RZ, R74 ;  /* 0x000000ffffaf7224 */ /* 0x000fc600078e004a */
[----:B------:R-:W-:Y:S04]  /*38050*/  STL.64 [R1+0x13f0], R208 ;  /* 0x0013f0d001007387 */ /* 0x000fe80000100a00 */
[----:B------:R-:W4:Y:S04]  /*38060*/  LDL.LU R74, [R1+0x19d4] ;  /* 0x0019d400014a7983 */ /* 0x000f280000300800 */
[----:B------:R1:W-:Y:S02]  /*38070*/  STL.64 [R1+0x13e8], R182 ;  /* 0x0013e8b601007387 */ /* 0x0003e40000100a00 */
[----:B-1----:R-:W-:-:S04]  /*38080*/  LEA R182, P2, R177, R2, 0x2 ;  /* 0x00000002b1b67211 */ /* 0x002fc800078410ff */
[----:B------:R-:W-:Y:S01]  /*38090*/  LEA.HI.X.SX32 R183, R177, R0, 0x2, P2 ;  /* 0x00000000b1b77211 */ /* 0x000fe200010f16ff */
[----:B------:R-:W-:Y:S02]  /*380a0*/  IMAD.MOV.U32 R177, RZ, RZ, R184 ;  /* 0x000000ffffb17224 */ /* 0x000fe400078e00b8 */
[----:B------:R-:W-:Y:S02]  /*380b0*/  IMAD.MOV.U32 R184, RZ, RZ, R185 ;  /* 0x000000ffffb87224 */ /* 0x000fe400078e00b9 */
[----:B------:R-:W-:Y:S02]  /*380c0*/  IMAD.MOV.U32 R185, RZ, RZ, R186 ;  /* 0x000000ffffb97224 */ /* 0x000fe400078e00ba */
[----:B------:R-:W-:Y:S02]  /*380d0*/  IMAD.MOV.U32 R186, RZ, RZ, R187 ;  /* 0x000000ffffba7224 */ /* 0x000fe400078e00bb */
[----:B------:R-:W-:Y:S02]  /*380e0*/  IMAD.MOV.U32 R187, RZ, RZ, R188 ;  /* 0x000000ffffbb7224 */ /* 0x000fe400078e00bc */
[----:B------:R-:W-:Y:S01]  /*380f0*/  IMAD.MOV.U32 R188, RZ, RZ, R189 ;  /* 0x000000ffffbc7224 */ /* 0x000fe200078e00bd */
[----:B------:R-:W-:Y:S01]  /*38100*/  LEA R208, P1, R175, R2, 0x2 ;  /* 0x00000002afd07211 */ /* 0x000fe200078210ff */
[----:B------:R-:W-:-:S02]  /*38110*/  IMAD.MOV.U32 R189, RZ, RZ, R190 ;  /* 0x000000ffffbd7224 */ /* 0x000fc400078e00be */
[----:B------:R-:W-:Y:S02]  /*38120*/  IMAD.MOV.U32 R190, RZ, RZ, R191 ;  /* 0x000000ffffbe7224 */ /* 0x000fe400078e00bf */
[----:B------:R-:W-:Y:S02]  /*38130*/  IMAD.MOV.U32 R191, RZ, RZ, R192 ;  /* 0x000000ffffbf7224 */ /* 0x000fe400078e00c0 */
[----:B------:R-:W-:Y:S01]  /*38140*/  IMAD.MOV.U32 R192, RZ, RZ, R146 ;  /* 0x000000ffffc07224 */ /* 0x000fe200078e0092 */
[----:B------:R-:W-:Y:S01]  /*38150*/  LEA.HI.X.SX32 R209, R175, R0, 0x2, P1 ;  /* 0x00000000afd17211 */ /* 0x000fe200008f16ff */
[----:B------:R-:W-:Y:S02]  /*38160*/  IMAD.MOV.U32 R146, RZ, RZ, R147 ;  /* 0x000000ffff927224 */ /* 0x000fe400078e0093 */
[----:B------:R-:W-:Y:S02]  /*38170*/  IMAD.MOV.U32 R147, RZ, RZ, R148 ;  /* 0x000000ffff937224 */ /* 0x000fe400078e0094 */
[----:B------:R-:W-:-:S02]  /*38180*/  IMAD.MOV.U32 R148, RZ, RZ, R149 ;  /* 0x000000ffff947224 */ /* 0x000fc400078e0095 */
[----:B------:R-:W-:Y:S02]  /*38190*/  IMAD.MOV.U32 R149, RZ, RZ, R150 ;  /* 0x000000ffff957224 */ /* 0x000fe400078e0096 */
[----:B------:R-:W-:Y:S01]  /*381a0*/  IMAD.MOV.U32 R150, RZ, RZ, R151 ;  /* 0x000000ffff967224 */ /* 0x000fe200078e0097 */
[----:B------:R1:W-:Y:S01]  /*381b0*/  STL.64 [R1+0x13e0], R208 ;  /* 0x0013e0d001007387 */ /* 0x0003e20000100a00 */
[----:B------:R-:W-:-:S03]  /*381c0*/  IMAD.MOV.U32 R151, RZ, RZ, R17 ;  /* 0x000000ffff977224 */ /* 0x000fc600078e0011 */
[----:B------:R1:W-:Y:S01]  /*381d0*/  STL.64 [R1+0x13d8], R182 ;  /* 0x0013d8b601007387 */ /* 0x0003e20000100a00 */
[----:B---3--:R-:W-:Y:S02]  /*381e0*/  IMAD.MOV.U32 R17, RZ, RZ, R22 ;  /* 0x000000ffff117224 */ /* 0x008fe400078e0016 */
[----:B--2---:R-:W-:Y:S02]  /*381f0*/  IMAD.MOV.U32 R22, RZ, RZ, R21 ;  /* 0x000000ffff167224 */ /* 0x004fe400078e0015 */
        /* <DEDUP_REMOVED lines=11> */
[C---:B------:R-:W-:Y:S01]  /*382b0*/  LEA R182, P2, R178.reuse, R2, 0x2 ;  /* 0x00000002b2b67211 */ /* 0x040fe200078410ff */
[----:B------:R-:W-:Y:S02]  /*382c0*/  IMAD.MOV.U32 R193, RZ, RZ, R194 ;  /* 0x000000ffffc17224 */ /* 0x000fe400078e00c2 */
        /* <DEDUP_REMOVED lines=8> */
[----:B------:R1:W-:Y:S01]  /*38350*/  STL.64 [R1+0x13d0], R208 ;  /* 0x0013d0d001007387 */ /* 0x0003e20000100a00 */
[----:B------:R-:W-:Y:S02]  /*38360*/  IMAD.MOV.U32 R151, RZ, RZ, R17 ;  /* 0x000000ffff977224 */ /* 0x000fe400078e0011 */
[----:B------:R-:W-:Y:S01]  /*38370*/  IMAD.MOV.U32 R17, RZ, RZ, R22 ;  /* 0x000000ffff117224 */ /* 0x000fe200078e0016 */
[----:B------:R3:W-:Y:S01]  /*38380*/  STL.64 [R1+0x13c8], R182 ;  /* 0x0013c8b601007387 */ /* 0x0007e20000100a00 */
[----:B------:R-:W-:-:S02]  /*38390*/  IMAD.MOV.U32 R211, RZ, RZ, R185 ;  /* 0x000000ffffd37224 */ /* 0x000fc400078e00b9 */
[----:B------:R-:W-:Y:S02]  /*383a0*/  IMAD.MOV.U32 R185, RZ, RZ, R187 ;  /* 0x000000ffffb97224 */ /* 0x000fe400078e00bb */
[----:B------:R-:W-:Y:S01]  /*383b0*/  IMAD.MOV.U32 R187, RZ, RZ, R188 ;  /* 0x000000ffffbb7224 */ /* 0x000fe200078e00bc */
[-C--:B-1----:R-:W-:Y:S01]  /*383c0*/  LEA R208, P1, R177, R2.reuse, 0x2 ;  /* 0x00000002b1d07211 */ /* 0x082fe200078210ff */
[----:B------:R-:W-:Y:S02]  /*383d0*/  IMAD.MOV.U32 R188, RZ, RZ, R189 ;  /* 0x000000ffffbc7224 */ /* 0x000fe400078e00bd */
[----:B------:R-:W-:Y:S01]  /*383e0*/  IMAD.MOV.U32 R189, RZ, RZ, R190 ;  /* 0x000000ffffbd7224 */ /* 0x000fe200078e00be */
[----:B---3--:R-:W-:Y:S01]  /*383f0*/  LEA R182, P2, R179, R2, 0x2 ;  /* 0x00000002b3b67211 */ /* 0x008fe200078410ff */
[----:B--2---:R-:W-:Y:S02]  /*38400*/  IMAD.MOV.U32 R22, RZ, RZ, R21 ;  /* 0x000000ffff167224 */ /* 0x004fe400078e0015 */
[----:B------:R-:W2:Y:S01]  /*38410*/  LDL.LU R21, [R1+0x428] ;  /* 0x0004280001157983 */ /* 0x000ea20000300800 */
[-C--:B------:R-:W-:Y:S01]  /*38420*/  LEA.HI.X.SX32 R209, R177, R0.reuse, 0x2, P1 ;  /* 0x00000000b1d17211 */ /* 0x080fe200008f16ff */
[----:B------:R-:W-:Y:S01]  /*38430*/  IMAD.MOV.U32 R190, RZ, RZ, R193 ;  /* 0x000000ffffbe7224 */ /* 0x000fe200078e00c1 */
[----:B------:R-:W-:Y:S01]  /*38440*/  LEA.HI.X.SX32 R183, R179, R0, 0x2, P2 ;  /* 0x00000000b3b77211 */ /* 0x000fe200010f16ff */
[----:B------:R-:W-:-:S02]  /*38450*/  IMAD.MOV.U32 R193, RZ, RZ, R200 ;  /* 0x000000ffffc17224 */ /* 0x000fc400078e00c8 */
[----:B------:R-:W-:Y:S02]  /*38460*/  IMAD.MOV.U32 R200, RZ, RZ, R203 ;  /* 0x000000ffffc87224 */ /* 0x000fe400078e00cb */
[----:B------:R-:W-:Y:S01]  /*38470*/  IMAD.MOV.U32 R203, RZ, RZ, R206 ;  /* 0x000000ffffcb7224 */ /* 0x000fe200078e00ce */
[----:B------:R-:W-:Y:S01]  /*38480*/  STL.64 [R1+0x13c0], R208 ;  /* 0x0013c0d001007387 */ /* 0x000fe20000100a00 */
[----:B------:R-:W-:Y:S02]  /*38490*/  IMAD.MOV.U32 R206, RZ, RZ, R207 ;  /* 0x000000ffffce7224 */ /* 0x000fe400078e00cf */
[----:B------:R-:W-:Y:S02]  /*384a0*/  IMAD.MOV.U32 R207, RZ, RZ, R73 ;  /* 0x000000ffffcf7224 */ /* 0x000fe400078e0049 */
[----:B------:R-:W3:Y:S04]  /*384b0*/  LDL.LU R73, [R1+0x19d0] ;  /* 0x0019d00001497983 */ /* 0x000ee80000300800 */
[----:B------:R1:W-:Y:S02]  /*384c0*/  STL.64 [R1+0x13b8], R182 ;  /* 0x0013b8b601007387 */ /* 0x0003e40000100a00 */
[----:B-1----:R-:W-:-:S02]  /*384d0*/  IMAD.MOV.U32 R182, RZ, RZ, R185 ;  /* 0x000000ffffb67224 */ /* 0x002fc400078e00b9 */
[----:B------:R-:W-:Y:S02]  /*384e0*/  IMAD.MOV.U32 R183, RZ, RZ, R187 ;  /* 0x000000ffffb77224 */ /* 0x000fe400078e00bb */
[----:B------:R-:W-:Y:S01]  /*384f0*/  IMAD.MOV.U32 R185, RZ, RZ, R188 ;  /* 0x000000ffffb97224 */ /* 0x000fe200078e00bc */
[C---:B------:R-:W-:Y:S01]  /*38500*/  LEA R212, P1, R182.reuse, R2, 0x2 ;  /* 0x00000002b6d47211 */ /* 0x040fe200078210ff */
[----:B------:R-:W-:Y:S02]  /*38510*/  IMAD.MOV.U32 R187, RZ, RZ, R189 ;  /* 0x000000ffffbb7224 */ /* 0x000fe400078e00bd */
[----:B------:R-:W-:Y:S01]  /*38520*/  IMAD.MOV.U32 R188, RZ, RZ, R190 ;  /* 0x000000ffffbc7224 */ /* 0x000fe200078e00be */
[----:B------:R-:W-:Y:S01]  /*38530*/  LEA.HI.X.SX32 R213, R182, R0, 0x2, P1 ;  /* 0x00000000b6d57211 */ /* 0x000fe200008f16ff */
[----:B------:R-:W-:Y:S02]  /*38540*/  IMAD.MOV.U32 R189, RZ, RZ, R200 ;  /* 0x000000ffffbd7224 */ /* 0x000fe400078e00c8 */
[----:B------:R-:W-:Y:S01]  /*38550*/  IMAD.MOV.U32 R190, RZ, RZ, R203 ;  /* 0x000000ffffbe7224 */ /* 0x000fe200078e00cb */
[----:B------:R-:W-:Y:S01]  /*38560*/  LEA R208, P2, R180, R2, 0x2 ;  /* 0x00000002b4d07211 */ /* 0x000fe200078410ff */
[----:B------:R-:W-:-:S02]  /*38570*/  IMAD.MOV.U32 R182, RZ, RZ, R185 ;  /* 0x000000ffffb67224 */ /* 0x000fc400078e00b9 */
[----:B------:R-:W-:Y:S02]  /*38580*/  IMAD.MOV.U32 R185, RZ, RZ, R187 ;  /* 0x000000ffffb97224 */ /* 0x000fe400078e00bb */
[----:B------:R-:W-:Y:S02]  /*38590*/  IMAD.MOV.U32 R187, RZ, RZ, R188 ;  /* 0x000000ffffbb7224 */ /* 0x000fe400078e00bc */
[----:B------:R-:W-:Y:S01]  /*385a0*/  IMAD.MOV.U32 R188, RZ, RZ, R189 ;  /* 0x000000ffffbc7224 */ /* 0x000fe200078e00bd */
[----:B------:R-:W-:Y:S01]  /*385b0*/  MOV R189, R190 ;  /* 0x000000be00bd7202 */ /* 0x000fe20000000f00 */
[----:B------:R-:W-:Y:S01]  /*385c0*/  IMAD.MOV.U32 R203, RZ, RZ, R75 ;  /* 0x000000ffffcb7224 */ /* 0x000fe200078e004b */
[----:B------:R-:W-:Y:S01]  /*385d0*/  LEA.HI.X.SX32 R209, R180, R0, 0x2, P2 ;  /* 0x00000000b4d17211 */ /* 0x000fe200010f16ff */
[----:B------:R-:W-:Y:S01]  /*385e0*/  IMAD.MOV.U32 R190, RZ, RZ, R196 ;  /* 0x000000ffffbe7224 */ /* 0x000fe200078e00c4 */
[----:B------:R-:W3:Y:S01]  /*385f0*/  LDL.LU R75, [R1+0x19cc] ;  /* 0x0019cc00014b7983 */ /* 0x000ee20000300800 */
[----:B------:R-:W-:-:S02]  /*38600*/  IMAD.MOV.U32 R179, RZ, RZ, R182 ;  /* 0x000000ffffb37224 */ /* 0x000fc400078e00b6 */
[----:B------:R-:W-:Y:S02]  /*38610*/  IMAD.MOV.U32 R200, RZ, RZ, R76 ;  /* 0x000000ffffc87224 */ /* 0x000fe400078e004c */
[----:B------:R-:W-:Y:S01]  /*38620*/  IMAD.MOV.U32 R196, RZ, RZ, R198 ;  /* 0x000000ffffc47224 */ /* 0x000fe200078e00c6 */
[----:B------:R-:W3:Y:S01]  /*38630*/  LDL.LU R76, [R1+0x19c8] ;  /* 0x0019c800014c7983 */ /* 0x000ee20000300800 */
[----:B------:R-:W-:Y:S02]  /*38640*/  IMAD.MOV.U32 R198, RZ, RZ, R199 ;  /* 0x000000ffffc67224 */ /* 0x000fe400078e00c7 */
[----:B------:R-:W-:Y:S01]  /*38650*/  IMAD.MOV.U32 R199, RZ, RZ, R78 ;  /* 0x000000ffffc77224 */ /* 0x000fe200078e004e */
[----:B------:R1:W-:Y:S01]  /*38660*/  STL.64 [R1+0x13b0], R212 ;  /* 0x0013b0d401007387 */ /* 0x0003e20000100a00 */
[----:B------:R-:W-:-:S03]  /*38670*/  IMAD.MOV.U32 R182, RZ, RZ, R185 ;  /* 0x000000ffffb67224 */ /* 0x000fc600078e00b9 */
[----:B------:R-:W3:Y:S01]  /*38680*/  LDL.LU R78, [R1+0x19c4] ;  /* 0x0019c400014e7983 */ /* 0x000ee20000300800 */
[----:B------:R-:W-:-:S03]  /*38690*/  IMAD.MOV.U32 R185, RZ, RZ, R187 ;  /* 0x000000ffffb97224 */ /* 0x000fc600078e00bb */
[----:B------:R4:W-:Y:S01]  /*386a0*/  STL.64 [R1+0x13a8], R208 ;  /* 0x0013a8d001007387 */ /* 0x0009e20000100a00 */
[----:B------:R-:W-:Y:S01]  /*386b0*/  IMAD.MOV.U32 R187, RZ, RZ, R188 ;  /* 0x000000ffffbb7224 */ /* 0x000fe200078e00bc */
[C---:B-1----:R-:W-:Y:S01]  /*386c0*/  LEA R212, P1, R179.reuse, R2, 0x2 ;  /* 0x00000002b3d47211 */ /* 0x042fe200078210ff */
[----:B------:R-:W-:Y:S02]  /*386d0*/  IMAD.MOV.U32 R188, RZ, RZ, R189 ;  /* 0x000000ffffbc7224 */ /* 0x000fe400078e00bd */
[----:B------:R-:W-:Y:S01]  /*386e0*/  IMAD.MOV.U32 R189, RZ, RZ, R190 ;  /* 0x000000ffffbd7224 */ /* 0x000fe200078e00be */
[----:B------:R-:W-:Y:S02]  /*386f0*/  LEA.HI.X.SX32 R213, R179, R0, 0x2, P1 ;  /* 0x00000000b3d57211 */ /* 0x000fe400008f16ff */
[C---:B----4-:R-:W-:Y:S01]  /*38700*/  LEA R208, P2, R181.reuse, R2, 0x2 ;  /* 0x00000002b5d07211 */ /* 0x050fe200078410ff */
[----:B------:R-:W-:Y:S02]  /*38710*/  IMAD.MOV.U32 R190, RZ, RZ, R196 ;  /* 0x000000ffffbe7224 */ /* 0x000fe400078e00c4 */
[----:B------:R-:W-:Y:S01]  /*38720*/  IMAD.MOV.U32 R196, RZ, RZ, R199 ;  /* 0x000000ffffc47224 */ /* 0x000fe200078e00c7 */
[----:B------:R-:W-:Y:S01]  /*38730*/  LEA.HI.X.SX32 R209, R181, R0, 0x2, P2 ;  /* 0x00000000b5d17211 */ /* 0x000fe200010f16ff */
[----:B------:R-:W-:-:S02]  /*38740*/  IMAD.MOV.U32 R199, RZ, RZ, R77 ;  /* 0x000000ffffc77224 */ /* 0x000fc400078e004d */
[----:B------:R-:W4:Y:S04]  /*38750*/  LDL.LU R77, [R1+0x19c0] ;  /* 0x0019c000014d7983 */ /* 0x000f280000300800 */
[----:B------:R1:W-:Y:S04]  /*38760*/  STL.64 [R1+0x13a0], R212 ;  /* 0x0013a0d401007387 */ /* 0x0003e80000100a00 */
[----:B------:R1:W-:Y:S01]  /*38770*/  STL.64 [R1+0x1398], R208 ;  /* 0x001398d001007387 */ /* 0x0003e20000100a00 */
[----:B------:R-:W-:Y:S02]  /*38780*/  IMAD.MOV.U32 R181, RZ, RZ, R188 ;  /* 0x000000ffffb57224 */ /* 0x000fe400078e00bc */
[----:B------:R-:W-:-:S02]  /*38790*/  IMAD.MOV.U32 R188, RZ, RZ, R190 ;  /* 0x000000ffffbc7224 */ /* 0x000fc400078e00be */
[----:B------:R-:W-:Y:S01]  /*387a0*/  IMAD.MOV.U32 R190, RZ, RZ, R192 ;  /* 0x000000ffffbe7224 */ /* 0x000fe200078e00c0 */
[-C--:B-1----:R-:W-:Y:S02]  /*387b0*/  LEA R212, P1, R182, R2.reuse, 0x2 ;  /* 0x00000002b6d47211 */ /* 0x082fe400078210ff */
[----:B------:R-:W-:Y:S01]  /*387c0*/  LEA R208, P2, R186, R2, 0x2 ;  /* 0x00000002bad07211 */ /* 0x000fe200078410ff */
[----:B------:R-:W-:-:S03]  /*387d0*/  IMAD.MOV.U32 R192, RZ, RZ, R193 ;  /* 0x000000ffffc07224 */ /* 0x000fc600078e00c1 */
[-C--:B------:R-:W-:Y:S01]  /*387e0*/  LEA.HI.X.SX32 R209, R186, R0.reuse, 0x2, P2 ;  /* 0x00000000bad17211 */ /* 0x080fe200010f16ff */
        /* <DEDUP_REMOVED lines=16> */
[----:B------:R-:W-:Y:S02]  /*388f0*/  IMAD.MOV.U32 R150, RZ, RZ, R17 ;  /* 0x000000ffff967224 */ /* 0x000fe400078e0011 */
[----:B------:R-:W-:Y:S02]  /*38900*/  IMAD.MOV.U32 R151, RZ, RZ, R22 ;  /* 0x000000ffff977224 */ /* 0x000fe400078e0016 */
[----:B------:R-:W3:Y:S01]  /*38910*/  LDL.LU R22, [R1+0x20] ;  /* 0x0000200001167983 */ /* 0x000ee20000300800 */
[----:B--2---:R-:W-:-:S03]  /*38920*/  IMAD.MOV.U32 R17, RZ, RZ, R21 ;  /* 0x000000ffff117224 */ /* 0x004fc600078e0015 */
[----:B------:R-:W2:Y:S01]  /*38930*/  LDL.LU R21, [R1+0x28] ;  /* 0x0000280001157983 */ /* 0x000ea20000300800 */
[----:B-1----:R-:W-:Y:S01]  /*38940*/  LEA R212, P1, R181, R2, 0x2 ;  /* 0x00000002b5d47211 */ /* 0x002fe200078210ff */
[----:B------:R-:W-:-:S03]  /*38950*/  IMAD.MOV.U32 R210, RZ, RZ, R188 ;  /* 0x000000ffffd27224 */ /* 0x000fc600078e00bc */
[----:B------:R-:W-:Y:S02]  /*38960*/  LEA.HI.X.SX32 R213, R181, R0, 0x2, P1 ;  /* 0x00000000b5d57211 */ /* 0x000fe400008f16ff */
[----:B------:R-:W-:-:S03]  /*38970*/  LEA R208, P2, R184, R2, 0x2 ;  /* 0x00000002b8d07211 */ /* 0x000fc600078410ff */
[----:B------:R1:W-:Y:S01]  /*38980*/  STL.64 [R1+0x1380], R212 ;  /* 0x001380d401007387 */ /* 0x0003e20000100a00 */
[----:B------:R-:W-:Y:S01]  /*38990*/  LEA.HI.X.SX32 R209, R184, R0, 0x2, P2 ;  /* 0x00000000b8d17211 */ /* 0x000fe200010f16ff */
[----:B------:R-:W-:Y:S02]  /*389a0*/  IMAD.MOV.U32 R184, RZ, RZ, R189 ;  /* 0x000000ffffb87224 */ /* 0x000fe400078e00bd */
[----:B------:R-:W-:Y:S02]  /*389b0*/  IMAD.MOV.U32 R188, RZ, RZ, R190 ;  /* 0x000000ffffbc7224 */ /* 0x000fe400078e00be */
[----:B------:R-:W-:Y:S02]  /*389c0*/  IMAD.MOV.U32 R189, RZ, RZ, R193 ;  /* 0x000000ffffbd7224 */ /* 0x000fe400078e00c1 */
[----:B------:R-:W-:Y:S01]  /*389d0*/  IMAD.MOV.U32 R190, RZ, RZ, R191 ;  /* 0x000000ffffbe7224 */ /* 0x000fe200078e00bf */
[C---:B-1----:R-:W-:Y:S01]  /*389e0*/  LEA R212, P1, R210.reuse, R2, 0x2 ;  /* 0x00000002d2d47211 */ /* 0x042fe200078210ff */
[----:B------:R-:W-:Y:S01]  /*389f0*/  IMAD.MOV.U32 R193, RZ, RZ, R195 ;  /* 0x000000ffffc17224 */ /* 0x000fe200078e00c3 */
[----:B------:R1:W-:Y:S01]  /*38a00*/  STL.64 [R1+0x1378], R208 ;  /* 0x001378d001007387 */ /* 0x0003e20000100a00 */
[----:B------:R-:W-:Y:S01]  /*38a10*/  IMAD.MOV.U32 R191, RZ, RZ, R194 ;  /* 0x000000ffffbf7224 */ /* 0x000fe200078e00c2 */
[----:B------:R-:W-:Y:S01]  /*38a20*/  LEA.HI.X.SX32 R213, R210, R0, 0x2, P1 ;  /* 0x00000000d2d57211 */ /* 0x000fe200008f16ff */
[----:B------:R-:W-:-:S02]  /*38a30*/  IMAD.MOV.U32 R195, RZ, RZ, R206 ;  /* 0x000000ffffc37224 */ /* 0x000fc400078e00ce */
[----:B------:R-:W-:Y:S02]  /*38a40*/  IMAD.MOV.U32 R194, RZ, RZ, R200 ;  /* 0x000000ffffc27224 */ /* 0x000fe400078e00c8 */
[----:B------:R-:W-:Y:S02]  /*38a50*/  IMAD.MOV.U32 R206, RZ, RZ, R79 ;  /* 0x000000ffffce7224 */ /* 0x000fe400078e004f */
[----:B------:R-:W4:Y:S01]  /*38a60*/  LDL.LU R79, [R1+0x19bc] ;  /* 0x0019bc00014f7983 */ /* 0x000f220000300800 */
[----:B------:R-:W-:-:S03]  /*38a70*/  IMAD.MOV.U32 R200, RZ, RZ, R80 ;  /* 0x000000ffffc87224 */ /* 0x000fc600078e0050 */
[----:B------:R-:W4:Y:S04]  /*38a80*/  LDL.LU R80, [R1+0x19b8] ;  /* 0x0019b80001507983 */ /* 0x000f280000300800 */
[----:B------:R1:W-:Y:S02]  /*38a90*/  STL.64 [R1+0x1370], R212 ;  /* 0x001370d401007387 */ /* 0x0003e40000100a00 */
[----:B-1----:R-:W-:Y:S01]  /*38aa0*/  LEA R208, P2, R211, R2, 0x2 ;  /* 0x00000002d3d07211 */ /* 0x002fe200078410ff */
[----:B------:R-:W-:Y:S02]  /*38ab0*/  IMAD.MOV.U32 R213, RZ, RZ, R184 ;  /* 0x000000ffffd57224 */ /* 0x000fe400078e00b8 */
[----:B------:R-:W-:Y:S02]  /*38ac0*/  IMAD.MOV.U32 R184, RZ, RZ, R188 ;  /* 0x000000ffffb87224 */ /* 0x000fe400078e00bc */
[----:B------:R-:W-:-:S02]  /*38ad0*/  IMAD.MOV.U32 R188, RZ, RZ, R191 ;  /* 0x000000ffffbc7224 */ /* 0x000fc400078e00bf */
[----:B------:R-:W-:Y:S01]  /*38ae0*/  IMAD.MOV.U32 R210, RZ, RZ, R184 ;  /* 0x000000ffffd27224 */ /* 0x000fe200078e00b8 */
[----:B------:R-:W-:Y:S01]  /*38af0*/  LEA.HI.X.SX32 R209, R211, R0, 0x2, P2 ;  /* 0x00000000d3d17211 */ /* 0x000fe200010f16ff */
[----:B------:R-:W-:Y:S02]  /*38b00*/  IMAD.MOV.U32 R191, RZ, RZ, R195 ;  /* 0x000000ffffbf7224 */ /* 0x000fe400078e00c3 */
[----:B------:R-:W-:Y:S01]  /*38b10*/  IMAD.MOV.U32 R195, RZ, RZ, R196 ;  /* 0x000000ffffc37224 */ /* 0x000fe200078e00c4 */
[C---:B------:R-:W-:Y:S01]  /*38b20*/  LEA R214, P1, R210.reuse, R2, 0x2 ;  /* 0x00000002d2d67211 */ /* 0x040fe200078210ff */
[----:B------:R-:W-:Y:S02]  /*38b30*/  IMAD.MOV.U32 R211, RZ, RZ, R188 ;  /* 0x000000ffffd37224 */ /* 0x000fe400078e00bc */
[----:B------:R-:W-:Y:S01]  /*38b40*/  IMAD.MOV.U32 R196, RZ, RZ, R198 ;  /* 0x000000ffffc47224 */ /* 0x000fe200078e00c6 */
[----:B------:R-:W-:Y:S01]  /*38b50*/  LEA.HI.X.SX32 R215, R210, R0, 0x2, P1 ;  /* 0x00000000d2d77211 */ /* 0x000fe200008f16ff */
[----:B------:R-:W-:-:S02]  /*38b60*/  IMAD.MOV.U32 R198, RZ, RZ, R82 ;  /* 0x000000ffffc67224 */ /* 0x000fc400078e0052 */
[----:B------:R-:W-:Y:S01]  /*38b70*/  IMAD.MOV.U32 R188, RZ, RZ, R191 ;  /* 0x000000ffffbc7224 */ /* 0x000fe200078e00bf */
[----:B------:R-:W4:Y:S01]  /*38b80*/  LDL.LU R82, [R1+0x19b4] ;  /* 0x0019b40001527983 */ /* 0x000f220000300800 */
[----:B------:R-:W-:Y:S02]  /*38b90*/  IMAD.MOV.U32 R210, RZ, RZ, R211 ;  /* 0x000000ffffd27224 */ /* 0x000fe400078e00d3 */
[----:B------:R-:W-:Y:S02]  /*38ba0*/  IMAD.MOV.U32 R191, RZ, RZ, R196 ;  /* 0x000000ffffbf7224 */ /* 0x000fe400078e00c4 */
[----:B------:R-:W-:Y:S01]  /*38bb0*/  IMAD.MOV.U32 R211, RZ, RZ, R83 ;  /* 0x000000ffffd37224 */ /* 0x000fe200078e0053 */
[----:B------:R1:W-:Y:S01]  /*38bc0*/  STL.64 [R1+0x1368], R208 ;  /* 0x001368d001007387 */ /* 0x0003e20000100a00 */
[----:B------:R-:W-:Y:S02]  /*38bd0*/  IMAD.MOV.U32 R196, RZ, RZ, R198 ;  /* 0x000000ffffc47224 */ /* 0x000fe400078e00c6 */
[----:B------:R-:W-:-:S02]  /*38be0*/  IMAD.MOV.U32 R198, RZ, RZ, R81 ;  /* 0x000000ffffc67224 */ /* 0x000fc400078e0051 */
[----:B------:R-:W4:Y:S04]  /*38bf0*/  LDL.LU R81, [R1+0x19b0] ;  /* 0x0019b00001517983 */ /* 0x000f280000300800 */
[----:B------:R1:W-:Y:S02]  /*38c00*/  STL.64 [R1+0x1360], R214 ;  /* 0x001360d601007387 */ /* 0x0003e40000100a00 */
[-C--:B-1----:R-:W-:Y:S02]  /*38c10*/  LEA R208, P2, R183, R2.reuse, 0x2 ;  /* 0x00000002b7d07211 */ /* 0x082fe400078410ff */
[----:B------:R-:W4:Y:S01]  /*38c20*/  LDL.LU R83, [R1+0x19ac] ;  /* 0x0019ac0001537983 */ /* 0x000f220000300800 */
[----:B------:R-:W-:-:S04]  /*38c30*/  LEA R214, P1, R211, R2, 0x2 ;  /* 0x00000002d3d67211 */ /* 0x000fc800078210ff */
[-C--:B------:R-:W-:Y:S01]  /*38c40*/  LEA.HI.X.SX32 R215, R211, R0.reuse, 0x2, P1 ;  /* 0x00000000d3d77211 */ /* 0x080fe200008f16ff */
[----:B------:R-:W-:Y:S01]  /*38c50*/  IMAD.MOV.U32 R211, RZ, RZ, R188 ;  /* 0x000000ffffd37224 */ /* 0x000fe200078e00bc */
[----:B------:R-:W-:Y:S01]  /*38c60*/  LEA.HI.X.SX32 R209, R183, R0, 0x2, P2 ;  /* 0x00000000b7d17211 */ /* 0x000fe200010f16ff */
[----:B------:R-:W-:Y:S02]  /*38c70*/  IMAD.MOV.U32 R188, RZ, RZ, R189 ;  /* 0x000000ffffbc7224 */ /* 0x000fe400078e00bd */
[----:B------:R-:W-:Y:S02]  /*38c80*/  IMAD.MOV.U32 R189, RZ, RZ, R190 ;  /* 0x000000ffffbd7224 */ /* 0x000fe400078e00be */
[----:B------:R-:W-:Y:S02]  /*38c90*/  IMAD.MOV.U32 R190, RZ, RZ, R192 ;  /* 0x000000ffffbe7224 */ /* 0x000fe400078e00c0 */
[----:B------:R-:W-:Y:S02]  /*38ca0*/  IMAD.MOV.U32 R192, RZ, RZ, R193 ;  /* 0x000000ffffc07224 */ /* 0x000fe400078e00c1 */
[----:B------:R-:W-:Y:S01]  /*38cb0*/  IMAD.MOV.U32 R193, RZ, RZ, R142 ;  /* 0x000000ffffc17224 */ /* 0x000fe200078e008e */
[----:B------:R1:W-:Y:S01]  /*38cc0*/  STL.64 [R1+0x1358], R208 ;  /* 0x001358d001007387 */ /* 0x0003e20000100a00 */
[----:B------:R-:W-:-:S02]  /*38cd0*/  IMAD.MOV.U32 R142, RZ, RZ, R143 ;  /* 0x000000ffff8e7224 */ /* 0x000fc400078e008f */
[----:B------:R-:W-:Y:S02]  /*38ce0*/  IMAD.MOV.U32 R143, RZ, RZ, R144 ;  /* 0x000000ffff8f7224 */ /* 0x000fe400078e0090 */
[----:B------:R-:W-:Y:S02]  /*38cf0*/  IMAD.MOV.U32 R144, RZ, RZ, R145 ;  /* 0x000000ffff907224 */ /* 0x000fe400078e0091 */
[----:B------:R-:W-:Y:S02]  /*38d00*/  IMAD.MOV.U32 R145, RZ, RZ, R146 ;  /* 0x000000ffff917224 */ /* 0x000fe400078e0092 */
[----:B------:R-:W-:Y:S01]  /*38d10*/  IMAD.MOV.U32 R146, RZ, RZ, R147 ;  /* 0x000000ffff927224 */ /* 0x000fe200078e0093 */
[C---:B-1----:R-:W-:Y:S01]  /*38d20*/  LEA R208, P2, R186.reuse, R2, 0x2 ;  /* 0x00000002bad07211 */ /* 0x042fe200078410ff */
[----:B------:R-:W-:Y:S02]  /*38d30*/  IMAD.MOV.U32 R147, RZ, RZ, R148 ;  /* 0x000000ffff937224 */ /* 0x000fe400078e0094 */
[----:B------:R-:W-:Y:S01]  /*38d40*/  IMAD.MOV.U32 R148, RZ, RZ, R149 ;  /* 0x000000ffff947224 */ /* 0x000fe200078e0095 */
[----:B------:R-:W-:Y:S01]  /*38d50*/  LEA.HI.X.SX32 R209, R186, R0, 0x2, P2 ;  /* 0x00000000bad17211 */ /* 0x000fe200010f16ff */
[----:B------:R-:W-:-:S02]  /*38d60*/  IMAD.MOV.U32 R149, RZ, RZ, R150 ;  /* 0x000000ffff957224 */ /* 0x000fc400078e0096 */
        /* <DEDUP_REMOVED lines=9> */
[----:B------:R-:W-:-:S04]  /*38e00*/  IMAD.MOV.U32 R211, RZ, RZ, R84 ;  /* 0x000000ffffd37224 */ /* 0x000fc800078e0054 */
[----:B------:R1:W-:Y:S01]  /*38e10*/  STL.64 [R1+0x1340], R214 ;  /* 0x001340d601007387 */ /* 0x0003e20000100a00 */
[----:B------:R-:W-:-:S03]  /*38e20*/  LEA R208, P2, R185, R2, 0x2 ;  /* 0x00000002b9d07211 */ /* 0x000fc600078410ff */
[----:B------:R-:W3:Y:S01]  /*38e30*/  LDL.LU R84, [R1+0x19a8] ;  /* 0x0019a80001547983 */ /* 0x000ee20000300800 */
        /* <DEDUP_REMOVED lines=18> */
[----:B------:R-:W-:Y:S02]  /*38f60*/  IMAD.MOV.U32 R151, RZ, RZ, R17 ;  /* 0x000000ffff977224 */ /* 0x000fe400078e0011 */
[----:B------:R-:W-:Y:S01]  /*38f70*/  IMAD.MOV.U32 R17, RZ, RZ, R22 ;  /* 0x000000ffff117224 */ /* 0x000fe200078e0016 */
[----:B------:R1:W-:Y:S01]  /*38f80*/  STL.64 [R1+0x1330], R214 ;  /* 0x001330d601007387 */ /* 0x0003e20000100a00 */
[----:B--2---:R-:W-:-:S03]  /*38f90*/  IMAD.MOV.U32 R22, RZ, RZ, R21 ;  /* 0x000000ffff167224 */ /* 0x004fc600078e0015 */
[----:B------:R-:W2:Y:S01]  /*38fa0*/  LDL.LU R21, [R1+0x42c] ;  /* 0x00042c0001157983 */ /* 0x000ea20000300800 */
[----:B------:R-:W-:Y:S01]  /*38fb0*/  IMAD.MOV.U32 R217, RZ, RZ, R188 ;  /* 0x000000ffffd97224 */ /* 0x000fe200078e00bc */
[-C--:B-1----:R-:W-:Y:S02]  /*38fc0*/  LEA R208, P2, R187, R2.reuse, 0x2 ;  /* 0x00000002bbd07211 */ /* 0x082fe400078410ff */
[----:B------:R-:W-:Y:S01]  /*38fd0*/  MOV R212, R189 ;  /* 0x000000bd00d47202 */ /* 0x000fe20000000f00 */
[----:B------:R-:W-:Y:S01]  /*38fe0*/  IMAD.MOV.U32 R189, RZ, RZ, R192 ;  /* 0x000000ffffbd7224 */ /* 0x000fe200078e00c0 */
[----:B------:R-:W-:Y:S01]  /*38ff0*/  LEA R214, P1, R217, R2, 0x2 ;  /* 0x00000002d9d67211 */ /* 0x000fe200078210ff */
[----:B------:R-:W-:Y:S01]  /*39000*/  IMAD.MOV.U32 R192, RZ, RZ, R195 ;  /* 0x000000ffffc07224 */ /* 0x000fe200078e00c3 */
[-C--:B------:R-:W-:Y:S01]  /*39010*/  LEA.HI.X.SX32 R209, R187, R0.reuse, 0x2, P2 ;  /* 0x00000000bbd17211 */ /* 0x080fe200010f16ff */
[----:B------:R-:W-:Y:S01]  /*39020*/  IMAD.MOV.U32 R187, RZ, RZ, R189 ;  /* 0x000000ffffbb7224 */ /* 0x000fe200078e00bd */
[----:B------:R-:W-:Y:S01]  /*39030*/  LEA.HI.X.SX32 R215, R217, R0, 0x2, P1 ;  /* 0x00000000d9d77211 */ /* 0x000fe200008f16ff */
[----:B------:R-:W-:-:S02]  /*39040*/  IMAD.MOV.U32 R195, RZ, RZ, R201 ;  /* 0x000000ffffc37224 */ /* 0x000fc400078e00c9 */
[----:B------:R-:W-:Y:S02]  /*39050*/  IMAD.MOV.U32 R189, RZ, RZ, R190 ;  /* 0x000000ffffbd7224 */ /* 0x000fe400078e00be */
[----:B------:R-:W-:Y:S02]  /*39060*/  IMAD.MOV.U32 R201, RZ, RZ, R86 ;  /* 0x000000ffffc97224 */ /* 0x000fe400078e0056 */
[----:B------:R-:W-:Y:S01]  /*39070*/  IMAD.MOV.U32 R190, RZ, RZ, R192 ;  /* 0x000000ffffbe7224 */ /* 0x000fe200078e00c0 */
[----:B------:R-:W3:Y:S01]  /*39080*/  LDL.LU R86, [R1+0x19a4] ;  /* 0x0019a40001567983 */ /* 0x000ee20000300800 */
[----:B------:R-:W-:Y:S02]  /*39090*/  IMAD.MOV.U32 R192, RZ, RZ, R193 ;  /* 0x000000ffffc07224 */ /* 0x000fe400078e00c1 */
[----:B------:R-:W-:Y:S01]  /*390a0*/  IMAD.MOV.U32 R193, RZ, RZ, R85 ;  /* 0x000000ffffc17224 */ /* 0x000fe200078e0055 */
[----:B------:R1:W-:Y:S04]  /*390b0*/  STL.64 [R1+0x1328], R208 ;  /* 0x001328d001007387 */ /* 0x0003e80000100a00 */
[----:B------:R-:W3:Y:S04]  /*390c0*/  LDL.LU R85, [R1+0x19a0] ;  /* 0x0019a00001557983 */ /* 0x000ee80000300800 */
[----:B------:R4:W-:Y:S01]  /*390d0*/  STL.64 [R1+0x1320], R214 ;  /* 0x001320d601007387 */ /* 0x0009e20000100a00 */
[----:B-1----:R-:W-:Y:S01]  /*390e0*/  LEA R208, P2, R213, R2, 0x2 ;  /* 0x00000002d5d07211 */ /* 0x002fe200078410ff */
[----:B----4-:R-:W-:-:S02]  /*390f0*/  IMAD.MOV.U32 R215, RZ, RZ, R187 ;  /* 0x000000ffffd77224 */ /* 0x010fc400078e00bb */
        /* <DEDUP_REMOVED lines=8> */
[----:B------:R-:W-:Y:S02]  /*39180*/  IMAD.MOV.U32 R203, RZ, RZ, R204 ;  /* 0x000000ffffcb7224 */ /* 0x000fe400078e00cc */
[----:B------:R-:W-:Y:S01]  /*39190*/  IMAD.MOV.U32 R204, RZ, RZ, R87 ;  /* 0x000000ffffcc7224 */ /* 0x000fe200078e0057 */
[----:B------:R-:W-:Y:S01]  /*391a0*/  LEA R216, P1, R214, R2, 0x2 ;  /* 0x00000002d6d87211 */ /* 0x000fe200078210ff */
[----:B------:R-:W4:Y:S01]  /*391b0*/  LDL.LU R87, [R1+0x199c] ;  /* 0x00199c0001577983 */ /* 0x000f220000300800 */
[----:B------:R-:W-:-:S03]  /*391c0*/  IMAD.MOV.U32 R213, RZ, RZ, R189 ;  /* 0x000000ffffd57224 */ /* 0x000fc600078e00bd */
[----:B------:R1:W-:Y:S01]  /*391d0*/  STL.64 [R1+0x1318], R208 ;  /* 0x001318d001007387 */ /* 0x0003e20000100a00 */
[----:B------:R-:W-:Y:S01]  /*391e0*/  IMAD.MOV.U32 R189, RZ, RZ, R190 ;  /* 0x000000ffffbd7224 */ /* 0x000fe200078e00be */
[----:B------:R-:W-:Y:S01]  /*391f0*/  LEA.HI.X.SX32 R217, R214, R0, 0x2, P1 ;  /* 0x00000000d6d97211 */ /* 0x000fe200008f16ff */
[----:B------:R-:W-:Y:S02]  /*39200*/  IMAD.MOV.U32 R190, RZ, RZ, R192 ;  /* 0x000000ffffbe7224 */ /* 0x000fe400078e00c0 */
[----:B------:R-:W-:Y:S02]  /*39210*/  IMAD.MOV.U32 R192, RZ, RZ, R193 ;  /* 0x000000ffffc07224 */ /* 0x000fe400078e00c1 */
[----:B------:R-:W-:Y:S01]  /*39220*/  IMAD.MOV.U32 R193, RZ, RZ, R194 ;  /* 0x000000ffffc17224 */ /* 0x000fe200078e00c2 */
[C---:B-1----:R-:W-:Y:S01]  /*39230*/  LEA R208, P2, R210.reuse, R2, 0x2 ;  /* 0x00000002d2d07211 */ /* 0x042fe200078410ff */
[----:B------:R-:W-:Y:S02]  /*39240*/  IMAD.MOV.U32 R194, RZ, RZ, R88 ;  /* 0x000000ffffc27224 */ /* 0x000fe400078e0058 */
[----:B------:R-:W4:Y:S01]  /*39250*/  LDL.LU R88, [R1+0x1998] ;  /* 0x0019980001587983 */ /* 0x000f220000300800 */
[----:B------:R-:W-:-:S03]  /*39260*/  LEA.HI.X.SX32 R209, R210, R0, 0x2, P2 ;  /* 0x00000000d2d17211 */ /* 0x000fc600010f16ff */
[----:B------:R1:W-:Y:S04]  /*39270*/  STL.64 [R1+0x1310], R216 ;  /* 0x001310d801007387 */ /* 0x0003e80000100a00 */
[----:B------:R1:W-:Y:S02]  /*39280*/  STL.64 [R1+0x1308], R208 ;  /* 0x001308d001007387 */ /* 0x0003e40000100a00 */
[-C--:B-1----:R-:W-:Y:S02]  /*39290*/  LEA R216, P1, R213, R2.reuse, 0x2 ;  /* 0x00000002d5d87211 */ /* 0x082fe400078210ff */
[----:B------:R-:W-:Y:S02]  /*392a0*/  LEA R208, P2, R211, R2, 0x2 ;  /* 0x00000002d3d07211 */ /* 0x000fe400078410ff */
[----:B------:R-:W-:-:S02]  /*392b0*/  LEA.HI.X.SX32 R217, R213, R0, 0x2, P1 ;  /* 0x00000000d5d97211 */ /* 0x000fc400008f16ff */
[----:B------:R-:W-:Y:S01]  /*392c0*/  LEA.HI.X.SX32 R209, R211, R0, 0x2, P2 ;  /* 0x00000000d3d17211 */ /* 0x000fe200010f16ff */
[----:B------:R-:W-:Y:S02]  /*392d0*/  IMAD.MOV.U32 R214, RZ, RZ, R192 ;  /* 0x000000ffffd67224 */ /* 0x000fe400078e00c0 */
[----:B------:R-:W-:Y:S01]  /*392e0*/  STL.64 [R1+0x1300], R216 ;  /* 0x001300d801007387 */ /* 0x000fe20000100a00 */
[----:B------:R-:W-:-:S03]  /*392f0*/  IMAD.MOV.U32 R192, RZ, RZ, R194 ;  /* 0x000000ffffc07224 */ /* 0x000fc600078e00c2 */
[----:B------:R1:W-:Y:S01]  /*39300*/  STL.64 [R1+0x12f8], R208 ;  /* 0x0012f8d001007387 */ /* 0x0003e20000100a00 */
[----:B------:R-:W-:Y:S02]  /*39310*/  IMAD.MOV.U32 R194, RZ, RZ, R196 ;  /* 0x000000ffffc27224 */ /* 0x000fe400078e00c4 */
[----:B------:R-:W-:Y:S02]  /*39320*/  IMAD.MOV.U32 R196, RZ, RZ, R139 ;  /* 0x000000ffffc47224 */ /* 0x000fe400078e008b */
[----:B------:R-:W-:Y:S02]  /*39330*/  IMAD.MOV.U32 R139, RZ, RZ, R141 ;  /* 0x000000ffff8b7224 */ /* 0x000fe400078e008d */
[----:B------:R-:W-:Y:S02]  /*39340*/  IMAD.MOV.U32 R141, RZ, RZ, R143 ;  /* 0x000000ffff8d7224 */ /* 0x000fe400078e008f */
[----:B-1----:R-:W-:Y:S02]  /*39350*/  IMAD.MOV.U32 R208, RZ, RZ, R193 ;  /* 0x000000ffffd07224 */ /* 0x002fe400078e00c1 */
        /* <DEDUP_REMOVED lines=14> */
[----:B------:R-:W3:Y:S01]  /*39440*/  LDL.LU R22, [R1+0x24] ;  /* 0x0000240001167983 */ /* 0x000ee20000300800 */
[----:B--2---:R-:W-:-:S03]  /*39450*/  IMAD.MOV.U32 R17, RZ, RZ, R21 ;  /* 0x000000ffff117224 */ /* 0x004fc600078e0015 */
[----:B------:R-:W2:Y:S01]  /*39460*/  LDL.LU R21, [R1+0x2c] ;  /* 0x00002c0001157983 */ /* 0x000ea20000300800 */
[----:B------:R-:W-:-:S04]  /*39470*/  IMAD.MOV.U32 R210, RZ, RZ, R189 ;  /* 0x000000ffffd27224 */ /* 0x000fc800078e00bd */
[----:B------:R-:W-:Y:S01]  /*39480*/  IMAD.MOV.U32 R213, RZ, RZ, R210 ;  /* 0x000000ffffd57224 */ /* 0x000fe200078e00d2 */
[----:B------:R-:W-:-:S04]  /*39490*/  LEA R210, P2, R191, R2, 0x2 ;  /* 0x00000002bfd27211 */ /* 0x000fc800078410ff */
        /* <DEDUP_REMOVED lines=10> */
[----:B------:R-:W-:Y:S01]  /*39540*/  LEA R216, P1, R214, R2, 0x2 ;  /* 0x00000002d6d87211 */ /* 0x000fe200078210ff */
[----:B------:R-:W-:Y:S02]  /*39550*/  IMAD.MOV.U32 R142, RZ, RZ, R143 ;  /* 0x000000ffff8e7224 */ /* 0x000fe400078e008f */
[----:B------:R-:W-:Y:S02]  /*39560*/  IMAD.MOV.U32 R143, RZ, RZ, R144 ;  /* 0x000000ffff8f7224 */ /* 0x000fe400078e0090 */
[----:B------:R-:W-:-:S02]  /*39570*/  IMAD.MOV.U32 R144, RZ, RZ, R145 ;  /* 0x000000ffff907224 */ /* 0x000fc400078e0091 */
[----:B------:R-:W-:Y:S01]  /*39580*/  IMAD.MOV.U32 R145, RZ, RZ, R146 ;  /* 0x000000ffff917224 */ /* 0x000fe200078e0092 */
[----:B------:R-:W-:Y:S01]  /*39590*/  LEA.HI.X.SX32 R217, R214, R0, 0x2, P1 ;  /* 0x00000000d6d97211 */ /* 0x000fe200008f16ff */
[----:B------:R-:W-:Y:S01]  /*395a0*/  IMAD.MOV.U32 R146, RZ, RZ, R147 ;  /* 0x000000ffff927224 */ /* 0x000fe200078e0093 */
[----:B------:R-:W-:Y:S01]  /*395b0*/  MOV R147, R148 ;  /* 0x0000009400937202 */ /* 0x000fe20000000f00 */
[----:B------:R-:W-:Y:S02]  /*395c0*/  IMAD.MOV.U32 R148, RZ, RZ, R149 ;  /* 0x000000ffff947224 */ /* 0x000fe400078e0095 */
[----:B------:R-:W-:Y:S02]  /*395d0*/  IMAD.MOV.U32 R149, RZ, RZ, R150 ;  /* 0x000000ffff957224 */ /* 0x000fe400078e0096 */
[----:B------:R-:W-:Y:S01]  /*395e0*/  IMAD.MOV.U32 R150, RZ, RZ, R151 ;  /* 0x000000ffff967224 */ /* 0x000fe200078e0097 */
[----:B------:R-:W-:Y:S01]  /*395f0*/  STL.64 [R1+0x12f0], R216 ;  /* 0x0012f0d801007387 */ /* 0x000fe20000100a00 */
[----:B------:R-:W-:-:S03]  /*39600*/  IMAD.MOV.U32 R151, RZ, RZ, R17 ;  /* 0x000000ffff977224 */ /* 0x000fc600078e0011 */
[----:B------:R1:W-:Y:S01]  /*39610*/  STL.64 [R1+0x12e8], R210 ;  /* 0x0012e8d201007387 */ /* 0x0003e20000100a00 */
[----:B---3--:R-:W-:Y:S02]  /*39620*/  IMAD.MOV.U32 R17, RZ, RZ, R22 ;  /* 0x000000ffff117224 */ /* 0x008fe400078e0016 */
[----:B--2---:R-:W-:Y:S02]  /*39630*/  IMAD.MOV.U32 R22, RZ, RZ, R21 ;  /* 0x000000ffff167224 */ /* 0x004fe400078e0015 */
[----:B------:R-:W2:Y:S01]  /*39640*/  LDL.LU R21, [R1+0x430] ;  /* 0x0004300001157983 */ /* 0x000ea20000300800 */
[----:B------:R-:W-:Y:S01]  /*39650*/  IMAD.MOV.U32 R214, RZ, RZ, R192 ;  /* 0x000000ffffd67224 */ /* 0x000fe200078e00c0 */
[----:B-1----:R-:W-:-:S04]  /*39660*/  LEA R210, P2, R212, R2, 0x2 ;  /* 0x00000002d4d27211 */ /* 0x002fc800078410ff */
[----:B------:R-:W-:Y:S02]  /*39670*/  LEA R216, P1, R214, R2, 0x2 ;  /* 0x00000002d6d87211 */ /* 0x000fe400078210ff */
[-C--:B------:R-:W-:Y:S02]  /*39680*/  LEA.HI.X.SX32 R211, R212, R0.reuse, 0x2, P2 ;  /* 0x00000000d4d37211 */ /* 0x080fe400010f16ff */
[----:B------:R-:W-:Y:S01]  /*39690*/  LEA.HI.X.SX32 R217, R214, R0, 0x2, P1 ;  /* 0x00000000d6d97211 */ /* 0x000fe200008f16ff */
[----:B------:R-:W-:-:S04]  /*396a0*/  IMAD.MOV.U32 R214, RZ, RZ, R193 ;  /* 0x000000ffffd67224 */ /* 0x000fc800078e00c1 */
[----:B------:R-:W-:Y:S01]  /*396b0*/  STL.64 [R1+0x12e0], R216 ;  /* 0x0012e0d801007387 */ /* 0x000fe20000100a00 */
[C---:B------:R-:W-:Y:S01]  /*396c0*/  LEA R218, P1, R214.reuse, R2, 0x2 ;  /* 0x00000002d6da7211 */ /* 0x040fe200078210ff */
[----:B------:R-:W-:Y:S02]  /*396d0*/  IMAD.MOV.U32 R189, RZ, RZ, R190 ;  /* 0x000000ffffbd7224 */ /* 0x000fe400078e00be */
[----:B------:R1:W-:Y:S01]  /*396e0*/  STL.64 [R1+0x12d8], R210 ;  /* 0x0012d8d201007387 */ /* 0x0003e20000100a00 */
[----:B------:R-:W-:Y:S01]  /*396f0*/  IMAD.MOV.U32 R212, RZ, RZ, R194 ;  /* 0x000000ffffd47224 */ /* 0x000fe200078e00c2 */
[----:B------:R-:W-:Y:S01]  /*39700*/  LEA.HI.X.SX32 R219, R214, R0, 0x2, P1 ;  /* 0x00000000d6db7211 */ /* 0x000fe200008f16ff */
[----:B------:R-:W-:Y:S02]  /*39710*/  IMAD.MOV.U32 R193, RZ, RZ, R195 ;  /* 0x000000ffffc17224 */ /* 0x000fe400078e00c3 */
[----:B------:R-:W-:Y:S02]  /*39720*/  IMAD.MOV.U32 R194, RZ, RZ, R199 ;  /* 0x000000ffffc27224 */ /* 0x000fe400078e00c7 */
[----:B------:R-:W-:Y:S01]  /*39730*/  IMAD.MOV.U32 R209, RZ, RZ, R189 ;  /* 0x000000ffffd17224 */ /* 0x000fe200078e00bd */
[----:B-1----:R-:W-:Y:S01]  /*39740*/  LEA R210, P2, R215, R2, 0x2 ;  /* 0x00000002d7d27211 */ /* 0x002fe200078410ff */
[----:B------:R-:W-:-:S02]  /*39750*/  IMAD.MOV.U32 R195, RZ, RZ, R200 ;  /* 0x000000ffffc37224 */ /* 0x000fc400078e00c8 */
[----:B------:R-:W-:Y:S01]  /*39760*/  IMAD.MOV.U32 R199, RZ, RZ, R90 ;  /* 0x000000ffffc77224 */ /* 0x000fe200078e005a */
[----:B------:R-:W-:Y:S01]  /*39770*/  LEA.HI.X.SX32 R211, R215, R0, 0x2, P2 ;  /* 0x00000000d7d37211 */ /* 0x000fe200010f16ff */
[----:B------:R-:W3:Y:S01]  /*39780*/  LDL.LU R90, [R1+0x1994] ;  /* 0x00199400015a7983 */ /* 0x000ee20000300800 */
[----:B------:R-:W-:-:S03]  /*39790*/  IMAD.MOV.U32 R200, RZ, RZ, R5 ;  /* 0x000000ffffc87224 */ /* 0x000fc600078e0005 */
[----:B------:R-:W4:Y:S04]  /*397a0*/  LDL.LU R5, [R1+0x1990] ;  /* 0x0019900001057983 */ /* 0x000f280000300800 */
[----:B------:R-:W-:Y:S04]  /*397b0*/  STL.64 [R1+0x12d0], R218 ;  /* 0x0012d0da01007387 */ /* 0x000fe80000100a00 */
[----:B------:R1:W-:Y:S01]  /*397c0*/  STL.64 [R1+0x12c8], R210 ;  /* 0x0012c8d201007387 */ /* 0x0003e20000100a00 */
[----:B------:R-:W-:Y:S02]  /*397d0*/  IMAD.MOV.U32 R214, RZ, RZ, R195 ;  /* 0x000000ffffd67224 */ /* 0x000fe400078e00c3 */
[----:B------:R-:W-:-:S02]  /*397e0*/  IMAD.MOV.U32 R195, RZ, RZ, R198 ;  /* 0x000000ffffc37224 */ /* 0x000fc400078e00c6 */
[----:B------:R-:W-:Y:S01]  /*397f0*/  IMAD.MOV.U32 R198, RZ, RZ, R203 ;  /* 0x000000ffffc67224 */ /* 0x000fe200078e00cb */
[CC--:B-1----:R-:W-:Y:S01]  /*39800*/  LEA R210, P2, R209.reuse, R2.reuse, 0x2 ;  /* 0x00000002d1d27211 */ /* 0x0c2fe200078410ff */
[----:B------:R-:W-:Y:S01]  /*39810*/  IMAD.MOV.U32 R203, RZ, RZ, R207 ;  /* 0x000000ffffcb7224 */ /* 0x000fe200078e00cf */
[----:B------:R-:W-:Y:S02]  /*39820*/  LEA R218, P1, R212, R2, 0x2 ;  /* 0x00000002d4da7211 */ /* 0x000fe400078210ff */
[----:B------:R-:W-:Y:S01]  /*39830*/  LEA.HI.X.SX32 R211, R209, R0, 0x2, P2 ;  /* 0x00000000d1d37211 */ /* 0x000fe200010f16ff */
[----:B------:R-:W-:Y:S02]  /*39840*/  IMAD.MOV.U32 R209, RZ, RZ, R196 ;  /* 0x000000ffffd17224 */ /* 0x000fe400078e00c4 */
[----:B------:R-:W-:Y:S02]  /*39850*/  IMAD.MOV.U32 R196, RZ, RZ, R201 ;  /* 0x000000ffffc47224 */ /* 0x000fe400078e00c9 */
        /* <DEDUP_REMOVED lines=19> */
[----:B------:R-:W-:Y:S02]  /*39990*/  IMAD.MOV.U32 R150, RZ, RZ, R17 ;  /* 0x000000ffff967224 */ /* 0x000fe400078e0011 */
[----:B------:R-:W-:Y:S02]  /*399a0*/  IMAD.MOV.U32 R151, RZ, RZ, R22 ;  /* 0x000000ffff977224 */ /* 0x000fe400078e0016 */
[----:B------:R-:W3:Y:S01]  /*399b0*/  LDL.LU R22, [R1+0x438] ;  /* 0x0004380001167983 */ /* 0x000ee20000300800 */
[----:B--2---:R-:W-:-:S03]  /*399c0*/  IMAD.MOV.U32 R17, RZ, RZ, R21 ;  /* 0x000000ffff117224 */ /* 0x004fc600078e0015 */
[----:B------:R-:W2:Y:S01]  /*399d0*/  LDL.LU R21, [R1+0x30] ;  /* 0x0000300001157983 */ /* 0x000ea20000300800 */
[CC--:B-1----:R-:W-:Y:S02]  /*399e0*/  LEA R218, P1, R214.reuse, R2.reuse, 0x2 ;  /* 0x00000002d6da7211 */ /* 0x0c2fe400078210ff */
[C---:B------:R-:W-:Y:S01]  /*399f0*/  LEA R210, P2, R213.reuse, R2, 0x2 ;  /* 0x00000002d5d27211 */ /* 0x040fe200078410ff */
[----:B------:R-:W-:Y:S01]  /*39a00*/  IMAD.MOV.U32 R216, RZ, RZ, R195 ;  /* 0x000000ffffd87224 */ /* 0x000fe200078e00c3 */
[-C--:B------:R-:W-:Y:S02]  /*39a10*/  LEA.HI.X.SX32 R219, R214, R0.reuse, 0x2, P1 ;  /* 0x00000000d6db7211 */ /* 0x080fe400008f16ff */
[----:B------:R-:W-:-:S03]  /*39a20*/  LEA.HI.X.SX32 R211, R213, R0, 0x2, P2 ;  /* 0x00000000d5d37211 */ /* 0x000fc600010f16ff */
[----:B------:R1:W-:Y:S04]  /*39a30*/  STL.64 [R1+0x12b0], R218 ;  /* 0x0012b0da01007387 */ /* 0x0003e80000100a00 */
[----:B------:R1:W-:Y:S01]  /*39a40*/  STL.64 [R1+0x12a8], R210 ;  /* 0x0012a8d201007387 */ /* 0x0003e20000100a00 */
[----:B------:R-:W-:Y:S02]  /*39a50*/  IMAD.MOV.U32 R213, RZ, RZ, R209 ;  /* 0x000000ffffd57224 */ /* 0x000fe400078e00d1 */
[----:B------:R-:W-:Y:S01]  /*39a60*/  IMAD.MOV.U32 R214, RZ, RZ, R196 ;  /* 0x000000ffffd67224 */ /* 0x000fe200078e00c4 */
[-C--:B-1----:R-:W-:Y:S02]  /*39a70*/  LEA R218, P1, R216, R2.reuse, 0x2 ;  /* 0x00000002d8da7211 */ /* 0x082fe400078210ff */
[----:B------:R-:W-:-:S02]  /*39a80*/  LEA R210, P2, R208, R2, 0x2 ;  /* 0x00000002d0d27211 */ /* 0x000fc400078410ff */
[-C--:B------:R-:W-:Y:S01]  /*39a90*/  LEA.HI.X.SX32 R219, R216, R0.reuse, 0x2, P1 ;  /* 0x00000000d8db7211 */ /* 0x080fe200008f16ff */
[----:B------:R-:W-:Y:S01]  /*39aa0*/  IMAD.MOV.U32 R215, RZ, RZ, R193 ;  /* 0x000000ffffd77224 */ /* 0x000fe200078e00c1 */
[----:B------:R-:W-:Y:S01]  /*39ab0*/  LEA.HI.X.SX32 R211, R208, R0, 0x2, P2 ;  /* 0x00000000d0d37211 */ /* 0x000fe200010f16ff */
[----:B------:R-:W-:Y:S02]  /*39ac0*/  IMAD.MOV.U32 R209, RZ, RZ, R206 ;  /* 0x000000ffffd17224 */ /* 0x000fe400078e00ce */
[----:B------:R-:W-:Y:S02]  /*39ad0*/  IMAD.MOV.U32 R195, RZ, RZ, R19 ;  /* 0x000000ffffc37224 */ /* 0x000fe400078e0013 */
[----:B------:R-:W4:Y:S01]  /*39ae0*/  LDL.LU R19, [R1+0x198c] ;  /* 0x00198c0001137983 */ /* 0x000f220000300800 */
[----:B------:R-:W-:-:S03]  /*39af0*/  IMAD.MOV.U32 R206, RZ, RZ, R23 ;  /* 0x000000ffffce7224 */ /* 0x000fc600078e0017 */
[----:B------:R-:W4:Y:S04]  /*39b00*/  LDL.LU R23, [R1+0x1988] ;  /* 0x0019880001177983 */ /* 0x000f280000300800 */
[----:B------:R1:W-:Y:S04]  /*39b10*/  STL.64 [R1+0x12a0], R218 ;  /* 0x0012a0da01007387 */ /* 0x0003e80000100a00 */
[----:B------:R1:W-:Y:S01]  /*39b20*/  STL.64 [R1+0x1298], R210 ;  /* 0x001298d201007387 */ /* 0x0003e20000100a00 */
[----:B------:R-:W-:Y:S01]  /*39b30*/  IMAD.MOV.U32 R208, RZ, RZ, R209 ;  /* 0x000000ffffd07224 */ /* 0x000fe200078e00d1 */
[----:B-1----:R-:W-:-:S02]  /*39b40*/  LEA R218, P1, R214, R2, 0x2 ;  /* 0x00000002d6da7211 */ /* 0x002fc400078210ff */
[C---:B------:R-:W-:Y:S02]  /*39b50*/  LEA R210, P2, R215.reuse, R2, 0x2 ;  /* 0x00000002d7d27211 */ /* 0x040fe400078410ff */
[-C--:B------:R-:W-:Y:S02]  /*39b60*/  LEA.HI.X.SX32 R219, R214, R0.reuse, 0x2, P1 ;  /* 0x00000000d6db7211 */ /* 0x080fe400008f16ff */
[----:B------:R-:W-:-:S03]  /*39b70*/  LEA.HI.X.SX32 R211, R215, R0, 0x2, P2 ;  /* 0x00000000d7d37211 */ /* 0x000fc600010f16ff */
[----:B------:R-:W-:Y:S04]  /*39b80*/  STL.64 [R1+0x1290], R218 ;  /* 0x001290da01007387 */ /* 0x000fe80000100a00 */
[----:B------:R1:W-:Y:S02]  /*39b90*/  STL.64 [R1+0x1288], R210 ;  /* 0x001288d201007387 */ /* 0x0003e40000100a00 */
[----:B-1----:R-:W-:Y:S02]  /*39ba0*/  IMAD.MOV.U32 R211, RZ, RZ, R208 ;  /* 0x000000ffffd37224 */ /* 0x002fe400078e00d0 */
        /* <DEDUP_REMOVED lines=19> */
[----:B---3--:R-:W-:-:S02]  /*39ce0*/  IMAD.MOV.U32 R17, RZ, RZ, R22 ;  /* 0x000000ffff117224 */ /* 0x008fc400078e0016 */
[----:B--2---:R-:W-:Y:S02]  /*39cf0*/  IMAD.MOV.U32 R22, RZ, RZ, R21 ;  /* 0x000000ffff167224 */ /* 0x004fe400078e0015 */
[----:B------:R-:W2:Y:S01]  /*39d00*/  LDL.LU R21, [R1+0x38] ;  /* 0x0000380001157983 */ /* 0x000ea20000300800 */
[----:B------:R-:W-:-:S04]  /*39d10*/  IMAD.MOV.U32 R209, RZ, RZ, R195 ;  /* 0x000000ffffd17224 */ /* 0x000fc800078e00c3 */
[----:B------:R-:W-:Y:S02]  /*39d20*/  IMAD.MOV.U32 R216, RZ, RZ, R209 ;  /* 0x000000ffffd87224 */ /* 0x000fe400078e00d1 */
[----:B------:R-:W-:-:S03]  /*39d30*/  IMAD.MOV.U32 R210, RZ, RZ, R199 ;  /* 0x000000ffffd27224 */ /* 0x000fc600078e00c7 */
[----:B------:R-:W-:Y:S01]  /*39d40*/  LEA R218, P1, R216, R2, 0x2 ;  /* 0x00000002d8da7211 */ /* 0x000fe200078210ff */
[----:B------:R-:W-:-:S03]  /*39d50*/  IMAD.MOV.U32 R217, RZ, RZ, R191 ;  /* 0x000000ffffd97224 */ /* 0x000fc600078e00bf */
[----:B------:R-:W-:Y:S01]  /*39d60*/  LEA.HI.X.SX32 R219, R216, R0, 0x2, P1 ;  /* 0x00000000d8db7211 */ /* 0x000fe200008f16ff */
[----:B------:R-:W-:Y:S01]  /*39d70*/  IMAD.MOV.U32 R216, RZ, RZ, R210 ;  /* 0x000000ffffd87224 */ /* 0x000fe200078e00d2 */
[C---:B------:R-:W-:Y:S01]  /*39d80*/  LEA R214, P2, R217.reuse, R2, 0x2 ;  /* 0x00000002d9d67211 */ /* 0x040fe200078410ff */
[----:B------:R-:W-:Y:S02]  /*39d90*/  IMAD.MOV.U32 R209, RZ, RZ, R18 ;  /* 0x000000ffffd17224 */ /* 0x000fe400078e0012 */
[----:B------:R-:W3:Y:S01]  /*39da0*/  LDL.LU R18, [R1+0x1984] ;  /* 0x0019840001127983 */ /* 0x000ee20000300800 */
[----:B------:R-:W-:-:S03]  /*39db0*/  LEA.HI.X.SX32 R215, R217, R0, 0x2, P2 ;  /* 0x00000000d9d77211 */ /* 0x000fc600010f16ff */
[----:B------:R1:W-:Y:S01]  /*39dc0*/  STL.64 [R1+0x1280], R218 ;  /* 0x001280da01007387 */ /* 0x0003e20000100a00 */
[----:B------:R-:W-:Y:S02]  /*39dd0*/  IMAD.MOV.U32 R217, RZ, RZ, R208 ;  /* 0x000000ffffd97224 */ /* 0x000fe400078e00d0 */
[----:B------:R-:W-:Y:S01]  /*39de0*/  IMAD.MOV.U32 R208, RZ, RZ, R203 ;  /* 0x000000ffffd07224 */ /* 0x000fe200078e00cb */
[----:B------:R-:W-:Y:S01]  /*39df0*/  STL.64 [R1+0x1278], R214 ;  /* 0x001278d601007387 */ /* 0x000fe20000100a00 */
[----:B------:R-:W-:-:S03]  /*39e00*/  IMAD.MOV.U32 R203, RZ, RZ, R16 ;  /* 0x000000ffffcb7224 */ /* 0x000fc600078e0010 */
[----:B------:R-:W3:Y:S01]  /*39e10*/  LDL.LU R16, [R1+0x1980] ;  /* 0x0019800001107983 */ /* 0x000ee20000300800 */
[----:B-1----:R-:W-:-:S04]  /*39e20*/  LEA R218, P1, R216, R2, 0x2 ;  /* 0x00000002d8da7211 */ /* 0x002fc800078210ff */
[----:B------:R-:W-:-:S05]  /*39e30*/  LEA.HI.X.SX32 R219, R216, R0, 0x2, P1 ;  /* 0x00000000d8db7211 */ /* 0x000fca00008f16ff */
[----:B------:R1:W-:Y:S02]  /*39e40*/  STL.64 [R1+0x1270], R218 ;  /* 0x001270da01007387 */ /* 0x0003e40000100a00 */
[----:B-1----:R-:W-:Y:S02]  /*39e50*/  IMAD.MOV.U32 R219, RZ, RZ, R208 ;  /* 0x000000ffffdb7224 */ /* 0x002fe400078e00d0 */
        /* <DEDUP_REMOVED lines=21> */
[----:B------:R-:W-:Y:S02]  /*39fb0*/  IMAD.MOV.U32 R150, RZ, RZ, R151 ;  /* 0x000000ffff967224 */ /* 0x000fe400078e0097 */
[----:B------:R-:W-:Y:S01]  /*39fc0*/  IMAD.MOV.U32 R151, RZ, RZ, R17 ;  /* 0x000000ffff977224 */ /* 0x000fe200078e0011 */
[----:B------:R1:W-:Y:S01]  /*39fd0*/  STL.64 [R1+0x1268], R214 ;  /* 0x001268d601007387 */ /* 0x0003e20000100a00 */
[----:B------:R-:W-:Y:S02]  /*39fe0*/  IMAD.MOV.U32 R17, RZ, RZ, R22 ;  /* 0x000000ffff117224 */ /* 0x000fe400078e0016 */
[----:B--2---:R-:W-:-:S02]  /*39ff0*/  IMAD.MOV.U32 R22, RZ, RZ, R21 ;  /* 0x000000ffff167224 */ /* 0x004fc400078e0015 */
[----:B------:R-:W2:Y:S01]  /*3a000*/  LDL.LU R21, [R1+0x434] ;  /* 0x0004340001157983 */ /* 0x000ea20000300800 */
[----:B------:R-:W-:-:S04]  /*3a010*/  IMAD.MOV.U32 R210, RZ, RZ, R198 ;  /* 0x000000ffffd27224 */ /* 0x000fc800078e00c6 */
[----:B------:R-:W-:Y:S02]  /*3a020*/  IMAD.MOV.U32 R213, RZ, RZ, R210 ;  /* 0x000000ffffd57224 */ /* 0x000fe400078e00d2 */
[----:B------:R-:W-:-:S03]  /*3a030*/  IMAD.MOV.U32 R210, RZ, RZ, R209 ;  /* 0x000000ffffd27224 */ /* 0x000fc600078e00d1 */
[----:B------:R-:W-:Y:S01]  /*3a040*/  LEA R220, P1, R213, R2, 0x2 ;  /* 0x00000002d5dc7211 */ /* 0x000fe200078210ff */
[----:B------:R-:W-:-:S03]  /*3a050*/  IMAD.MOV.U32 R209, RZ, RZ, R201 ;  /* 0x000000ffffd17224 */ /* 0x000fc600078e00c9 */
        /* <DEDUP_REMOVED lines=28> */
[----:B--2---:R-:W-:Y:S02]  /*3a220*/  IMAD.MOV.U32 R22, RZ, RZ, R21 ;  /* 0x000000ffff167224 */ /* 0x004fe400078e0015 */
[----:B------:R-:W2:Y:S01]  /*3a230*/  LDL.LU R21, [R1+0x43c] ;  /* 0x00043c0001157983 */ /* 0x000ea20000300800 */
[----:B------:R-:W-:-:S04]  /*3a240*/  IMAD.MOV.U32 R193, RZ, RZ, R194 ;  /* 0x000000ffffc17224 */ /* 0x000fc800078e00c2 */
[----:B------:R-:W-:Y:S02]  /*3a250*/  IMAD.MOV.U32 R212, RZ, RZ, R193 ;  /* 0x000000ffffd47224 */ /* 0x000fe400078e00c1 */
[----:B------:R-:W-:-:S03]  /*3a260*/  IMAD.MOV.U32 R216, RZ, RZ, R213 ;  /* 0x000000ffffd87224 */ /* 0x000fc600078e00d5 */
[----:B-1----:R-:W-:-:S04]  /*3a270*/  LEA R214, P2, R212, R2, 0x2 ;  /* 0x00000002d4d67211 */ /* 0x002fc800078410ff */
[----:B------:R-:W-:Y:S01]  /*3a280*/  LEA.HI.X.SX32 R215, R212, R0, 0x2, P2 ;  /* 0x00000000d4d77211 */ /* 0x000fe200010f16ff */
[----:B------:R-:W-:Y:S01]  /*3a290*/  IMAD.MOV.U32 R212, RZ, RZ, R208 ;  /* 0x000000ffffd47224 */ /* 0x000fe200078e00d0 */
[----:B----4-:R-:W-:-:S03]  /*3a2a0*/  LEA R220, P1, R216, R2, 0x2 ;  /* 0x00000002d8dc7211 */ /* 0x010fc600078210ff */
[----:B------:R1:W-:Y:S01]  /*3a2b0*/  STL.64 [R1+0x1258], R214 ;  /* 0x001258d601007387 */ /* 0x0003e20000100a00 */
[----:B------:R-:W-:Y:S01]  /*3a2c0*/  LEA.HI.X.SX32 R221, R216, R0, 0x2, P1 ;  /* 0x00000000d8dd7211 */ /* 0x000fe200008f16ff */
[----:B------:R-:W-:Y:S02]  /*3a2d0*/  IMAD.MOV.U32 R213, RZ, RZ, R209 ;  /* 0x000000ffffd57224 */ /* 0x000fe400078e00d1 */
[----:B------:R-:W-:Y:S02]  /*3a2e0*/  IMAD.MOV.U32 R208, RZ, RZ, R206 ;  /* 0x000000ffffd07224 */ /* 0x000fe400078e00ce */
[----:B------:R-:W-:Y:S02]  /*3a2f0*/  IMAD.MOV.U32 R209, RZ, RZ, R200 ;  /* 0x000000ffffd17224 */ /* 0x000fe400078e00c8 */
[----:B------:R-:W-:Y:S01]  /*3a300*/  IMAD.MOV.U32 R206, RZ, RZ, R207 ;  /* 0x000000ffffce7224 */ /* 0x000fe200078e00cf */
[----:B-1----:R-:W-:Y:S01]  /*3a310*/  LEA R214, P2, R212, R2, 0x2 ;  /* 0x00000002d4d67211 */ /* 0x002fe200078410ff */
[----:B------:R-:W-:-:S02]  /*3a320*/  IMAD.MOV.U32 R207, RZ, RZ, R7 ;  /* 0x000000ffffcf7224 */ /* 0x000fc400078e0007 */
[----:B------:R-:W4:Y:S01]  /*3a330*/  LDL.LU R7, [R1+0x197c] ;  /* 0x00197c0001077983 */ /* 0x000f220000300800 */
[----:B------:R-:W-:Y:S01]  /*3a340*/  LEA.HI.X.SX32 R215, R212, R0, 0x2, P2 ;  /* 0x00000000d4d77211 */ /* 0x000fe200010f16ff */
[----:B------:R-:W-:Y:S02]  /*3a350*/  IMAD.MOV.U32 R212, RZ, RZ, R208 ;  /* 0x000000ffffd47224 */ /* 0x000fe400078e00d0 */
[----:B------:R1:W-:Y:S01]  /*3a360*/  STL.64 [R1+0x1250], R220 ;  /* 0x001250dc01007387 */ /* 0x0003e20000100a00 */
[----:B------:R-:W-:Y:S02]  /*3a370*/  IMAD.MOV.U32 R208, RZ, RZ, R209 ;  /* 0x000000ffffd07224 */ /* 0x000fe400078e00d1 */
[----:B------:R-:W-:Y:S01]  /*3a380*/  IMAD.MOV.U32 R209, RZ, RZ, R203 ;  /* 0x000000ffffd17224 */ /* 0x000fe200078e00cb */
[----:B------:R3:W-:Y:S01]  /*3a390*/  STL.64 [R1+0x1248], R214 ;  /* 0x001248d601007387 */ /* 0x0007e20000100a00 */
[----:B------:R-:W-:Y:S01]  /*3a3a0*/  IMAD.MOV.U32 R216, RZ, RZ, R208 ;  /* 0x000000ffffd87224 */ /* 0x000fe200078e00d0 */
[----:B-1----:R-:W-:-:S02]  /*3a3b0*/  LEA R220, P1, R213, R2, 0x2 ;  /* 0x00000002d5dc7211 */ /* 0x002fc400078210ff */
[----:B---3--:R-:W-:Y:S02]  /*3a3c0*/  LEA R214, P2, R211, R2, 0x2 ;  /* 0x00000002d3d67211 */ /* 0x008fe400078410ff */
[-C--:B------:R-:W-:Y:S01]  /*3a3d0*/  LEA.HI.X.SX32 R221, R213, R0.reuse, 0x2, P1 ;  /* 0x00000000d5dd7211 */ /* 0x080fe200008f16ff */
[----:B------:R-:W-:Y:S01]  /*3a3e0*/  IMAD.MOV.U32 R213, RZ, RZ, R209 ;  /* 0x000000ffffd57224 */ /* 0x000fe200078e00d1 */
        /* <DEDUP_REMOVED lines=15> */
[----:B------:R-:W-:Y:S01]  /*3a4e0*/  STL.64 [R1+0x1240], R220 ;  /* 0x001240dc01007387 */ /* 0x000fe20000100a00 */
[----:B------:R-:W-:Y:S01]  /*3a4f0*/  IMAD.MOV.U32 R139, RZ, RZ, R142 ;  /* 0x000000ffff8b7224 */ /* 0x000fe200078e008e */
[----:B------:R-:W-:Y:S01]  /*3a500*/  MOV R142, R145 ;  /* 0x00000091008e7202 */ /* 0x000fe20000000f00 */
[----:B------:R-:W-:-:S02]  /*3a510*/  IMAD.MOV.U32 R141, RZ, RZ, R144 ;  /* 0x000000ffff8d7224 */ /* 0x000fc400078e0090 */
[----:B------:R-:W-:Y:S01]  /*3a520*/  IMAD.MOV.U32 R143, RZ, RZ, R146 ;  /* 0x000000ffff8f7224 */ /* 0x000fe200078e0092 */
[----:B------:R1:W-:Y:S01]  /*3a530*/  STL.64 [R1+0x1238], R214 ;  /* 0x001238d601007387 */ /* 0x0003e20000100a00 */
[----:B------:R-:W-:Y:S02]  /*3a540*/  IMAD.MOV.U32 R144, RZ, RZ, R147 ;  /* 0x000000ffff907224 */ /* 0x000fe400078e0093 */
[----:B------:R-:W-:Y:S02]  /*3a550*/  IMAD.MOV.U32 R146, RZ, RZ, R149 ;  /* 0x000000ffff927224 */ /* 0x000fe400078e0095 */
[----:B------:R-:W-:Y:S02]  /*3a560*/  IMAD.MOV.U32 R145, RZ, RZ, R148 ;  /* 0x000000ffff917224 */ /* 0x000fe400078e0094 */
[----:B------:R-:W-:Y:S02]  /*3a570*/  IMAD.MOV.U32 R147, RZ, RZ, R150 ;  /* 0x000000ffff937224 */ /* 0x000fe400078e0096 */
[----:B------:R-:W-:-:S02]  /*3a580*/  IMAD.MOV.U32 R149, RZ, RZ, R17 ;  /* 0x000000ffff957224 */ /* 0x000fc400078e0011 */
[----:B------:R-:W-:Y:S01]  /*3a590*/  IMAD.MOV.U32 R148, RZ, RZ, R151 ;  /* 0x000000ffff947224 */ /* 0x000fe200078e0097 */
[----:B------:R-:W3:Y:S01]  /*3a5a0*/  LDL.LU R17, [R1+0x34] ;  /* 0x0000340001117983 */ /* 0x000ee20000300800 */
[----:B------:R-:W-:-:S03]  /*3a5b0*/  IMAD.MOV.U32 R150, RZ, RZ, R22 ;  /* 0x000000ffff967224 */ /* 0x000fc600078e0016 */
[----:B------:R-:W4:Y:S01]  /*3a5c0*/  LDL.LU R22, [R1+0x3c] ;  /* 0x00003c0001167983 */ /* 0x000f220000300800 */
[----:B--2---:R-:W-:-:S03]  /*3a5d0*/  IMAD.MOV.U32 R151, RZ, RZ, R21 ;  /* 0x000000ffff977224 */ /* 0x004fc600078e0015 */
[----:B------:R-:W2:Y:S01]  /*3a5e0*/  LDL.LU R21, [R1+0x440] ;  /* 0x0004400001157983 */ /* 0x000ea20000300800 */
[----:B------:R-:W-:-:S04]  /*3a5f0*/  IMAD.MOV.U32 R203, RZ, RZ, R204 ;  /* 0x000000ffffcb7224 */ /* 0x000fc800078e00cc */
[----:B------:R-:W-:Y:S01]  /*3a600*/  IMAD.MOV.U32 R218, RZ, RZ, R203 ;  /* 0x000000ffffda7224 */ /* 0x000fe200078e00cb */
[----:B-1----:R-:W-:-:S04]  /*3a610*/  LEA R214, P2, R217, R2, 0x2 ;  /* 0x00000002d9d67211 */ /* 0x002fc800078410ff */
[C---:B------:R-:W-:Y:S02]  /*3a620*/  LEA R220, P1, R218.reuse, R2, 0x2 ;  /* 0x00000002dadc7211 */ /* 0x040fe400078210ff */
[-C--:B------:R-:W-:Y:S02]  /*3a630*/  LEA.HI.X.SX32 R215, R217, R0.reuse, 0x2, P2 ;  /* 0x00000000d9d77211 */ /* 0x080fe400010f16ff */
[----:B------:R-:W-:Y:S01]  /*3a640*/  LEA.HI.X.SX32 R221, R218, R0, 0x2, P1 ;  /* 0x00000000dadd7211 */ /* 0x000fe200008f16ff */
[----:B------:R-:W-:-:S04]  /*3a650*/  IMAD.MOV.U32 R217, RZ, RZ, R208 ;  /* 0x000000ffffd97224 */ /* 0x000fc800078e00d0 */
[----:B------:R-:W-:Y:S01]  /*3a660*/  STL.64 [R1+0x1230], R220 ;  /* 0x001230dc01007387 */ /* 0x000fe20000100a00 */
[----:B------:R-:W-:-:S03]  /*3a670*/  IMAD.MOV.U32 R208, RZ, RZ, R207 ;  /* 0x000000ffffd07224 */ /* 0x000fc600078e00cf */
        /* <DEDUP_REMOVED lines=23> */
[----:B------:R-:W-:Y:S01]  /*3a7f0*/  IMAD.MOV.U32 R145, RZ, RZ, R146 ;  /* 0x000000ffff917224 */ /* 0x000fe200078e0092 */
[----:B------:R-:W-:Y:S01]  /*3a800*/  LEA.HI.X.SX32 R221, R218, R0, 0x2, P1 ;  /* 0x00000000dadd7211 */ /* 0x000fe200008f16ff */
[----:B------:R-:W-:Y:S02]  /*3a810*/  IMAD.MOV.U32 R146, RZ, RZ, R147 ;  /* 0x000000ffff927224 */ /* 0x000fe400078e0093 */
[----:B------:R-:W-:Y:S02]  /*3a820*/  IMAD.MOV.U32 R147, RZ, RZ, R148 ;  /* 0x000000ffff937224 */ /* 0x000fe400078e0094 */
[----:B------:R-:W-:Y:S02]  /*3a830*/  IMAD.MOV.U32 R148, RZ, RZ, R149 ;  /* 0x000000ffff947224 */ /* 0x000fe400078e0095 */
[----:B------:R-:W-:-:S02]  /*3a840*/  IMAD.MOV.U32 R149, RZ, RZ, R150 ;  /* 0x000000ffff957224 */ /* 0x000fc400078e0096 */
[----:B------:R-:W-:Y:S02]  /*3a850*/  IMAD.MOV.U32 R211, RZ, RZ, R20 ;  /* 0x000000ffffd37224 */ /* 0x000fe400078e0014 */
[----:B------:R-:W-:Y:S01]  /*3a860*/  IMAD.MOV.U32 R150, RZ, RZ, R151 ;  /* 0x000000ffff967224 */ /* 0x000fe200078e0097 */
[----:B------:R-:W2:Y:S04]  /*3a870*/  LDL.LU R20, [R1+0x1978] ;  /* 0x0019780001147983 */ /* 0x000ea80000300800 */
[----:B------:R-:W-:Y:S04]  /*3a880*/  STL.64 [R1+0x1220], R220 ;  /* 0x001220dc01007387 */ /* 0x000fe80000100a00 */
[----:B------:R1:W-:Y:S01]  /*3a890*/  STL.64 [R1+0x1218], R214 ;  /* 0x001218d601007387 */ /* 0x0003e20000100a00 */
[----:B---3--:R-:W-:-:S02]  /*3a8a0*/  IMAD.MOV.U32 R151, RZ, RZ, R17 ;  /* 0x000000ffff977224 */ /* 0x008fc400078e0011 */
[----:B----4-:R-:W-:Y:S02]  /*3a8b0*/  IMAD.MOV.U32 R17, RZ, RZ, R22 ;  /* 0x000000ffff117224 */ /* 0x010fe400078e0016 */
[----:B--2---:R-:W-:Y:S02]  /*3a8c0*/  IMAD.MOV.U32 R22, RZ, RZ, R21 ;  /* 0x000000ffff167224 */ /* 0x004fe400078e0015 */
[----:B------:R-:W2:Y:S01]  /*3a8d0*/  LDL.LU R21, [R1+0x448] ;  /* 0x0004480001157983 */ /* 0x000ea20000300800 */
[----:B------:R-:W-:Y:S01]  /*3a8e0*/  IMAD.MOV.U32 R218, RZ, RZ, R211 ;  /* 0x000000ffffda7224 */ /* 0x000fe200078e00d3 */
[----:B-1----:R-:W-:-:S04]  /*3a8f0*/  LEA R214, P2, R210, R2, 0x2 ;  /* 0x00000002d2d67211 */ /* 0x002fc800078410ff */
[----:B------:R-:W-:Y:S02]  /*3a900*/  LEA R220, P1, R218, R2, 0x2 ;  /* 0x00000002dadc7211 */ /* 0x000fe400078210ff */
[-C--:B------:R-:W-:Y:S02]  /*3a910*/  LEA.HI.X.SX32 R215, R210, R0.reuse, 0x2, P2 ;  /* 0x00000000d2d77211 */ /* 0x080fe400010f16ff */
[----:B------:R-:W-:-:S05]  /*3a920*/  LEA.HI.X.SX32 R221, R218, R0, 0x2, P1 ;  /* 0x00000000dadd7211 */ /* 0x000fca00008f16ff */
[----:B------:R-:W-:Y:S04]  /*3a930*/  STL.64 [R1+0x1210], R220 ;  /* 0x001210dc01007387 */ /* 0x000fe80000100a00 */
        /* <DEDUP_REMOVED lines=29> */
[----:B------:R-:W-:Y:S01]  /*3ab10*/  IMAD.MOV.U32 R150, RZ, RZ, R151 ;  /* 0x000000ffff967224 */ /* 0x000fe200078e0097 */
[----:B------:R-:W-:Y:S01]  /*3ab20*/  STL.64 [R1+0x1200], R218 ;  /* 0x001200da01007387 */ /* 0x000fe20000100a00 */
[----:B------:R-:W-:Y:S02]  /*3ab30*/  IMAD.MOV.U32 R151, RZ, RZ, R17 ;  /* 0x000000ffff977224 */ /* 0x000fe400078e0011 */
[----:B------:R-:W-:Y:S01]  /*3ab40*/  IMAD.MOV.U32 R17, RZ, RZ, R22 ;  /* 0x000000ffff117224 */ /* 0x000fe200078e0016 */
[----:B------:R1:W-:Y:S01]  /*3ab50*/  STL.64 [R1+0x11f8], R214 ;  /* 0x0011f8d601007387 */ /* 0x0003e20000100a00 */
[----:B--2---:R-:W-:-:S03]  /*3ab60*/  IMAD.MOV.U32 R22, RZ, RZ, R21 ;  /* 0x000000ffff167224 */ /* 0x004fc600078e0015 */
[----:B------:R-:W2:Y:S01]  /*3ab70*/  LDL.LU R21, [R1+0x40] ;  /* 0x0000400001157983 */ /* 0x000ea20000300800 */
[----:B------:R-:W-:Y:S02]  /*3ab80*/  IMAD.MOV.U32 R210, RZ, RZ, R209 ;  /* 0x000000ffffd27224 */ /* 0x000fe400078e00d1 */
[----:B------:R-:W-:Y:S01]  /*3ab90*/  IMAD.MOV.U32 R211, RZ, RZ, R206 ;  /* 0x000000ffffd37224 */ /* 0x000fe200078e00ce */
[C---:B-1----:R-:W-:Y:S01]  /*3aba0*/  LEA R214, P2, R216.reuse, R2, 0x2 ;  /* 0x00000002d8d67211 */ /* 0x042fe200078410ff */
[----:B------:R-:W-:Y:S02]  /*3abb0*/  IMAD.MOV.U32 R221, RZ, RZ, R210 ;  /* 0x000000ffffdd7224 */ /* 0x000fe400078e00d2 */
[----:B------:R-:W-:Y:S02]  /*3abc0*/  IMAD.MOV.U32 R210, RZ, RZ, R211 ;  /* 0x000000ffffd27224 */ /* 0x000fe400078e00d3 */
[----:B------:R-:W-:Y:S01]  /*3abd0*/  IMAD.MOV.U32 R211, RZ, RZ, R208 ;  /* 0x000000ffffd37224 */ /* 0x000fe200078e00d0 */
[----:B------:R-:W-:-:S03]  /*3abe0*/  LEA.HI.X.SX32 R215, R216, R0, 0x2, P2 ;  /* 0x00000000d8d77211 */ /* 0x000fc600010f16ff */
        /* <DEDUP_REMOVED lines=34> */
[----:B------:R-:W-:Y:S01]  /*3ae10*/  IMAD.MOV.U32 R221, RZ, RZ, R212 ;  /* 0x000000ffffdd7224 */ /* 0x000fe200078e00d4 */
[----:B-1----:R-:W-:-:S04]  /*3ae20*/  LEA R214, P2, R213, R2, 0x2 ;  /* 0x00000002d5d67211 */ /* 0x002fc800078410ff */
[----:B------:R-:W-:Y:S02]  /*3ae30*/  LEA R218, P1, R221, R2, 0x2 ;  /* 0x00000002ddda7211 */ /* 0x000fe400078210ff */
[-C--:B------:R-:W-:Y:S02]  /*3ae40*/  LEA.HI.X.SX32 R215, R213, R0.reuse, 0x2, P2 ;  /* 0x00000000d5d77211 */ /* 0x080fe400010f16ff */
[----:B------:R-:W-:-:S05]  /*3ae50*/  LEA.HI.X.SX32 R219, R221, R0, 0x2, P1 ;  /* 0x00000000dddb7211 */ /* 0x000fca00008f16ff */
[----:B------:R1:W-:Y:S04]  /*3ae60*/  STL.64 [R1+0x11e0], R218 ;  /* 0x0011e0da01007387 */ /* 0x0003e80000100a00 */
[----:B------:R3:W-:Y:S01]  /*3ae70*/  STL.64 [R1+0x11d8], R214 ;  /* 0x0011d8d601007387 */ /* 0x0007e20000100a00 */
[----:B------:R-:W-:Y:S01]  /*3ae80*/  IMAD.MOV.U32 R213, RZ, RZ, R211 ;  /* 0x000000ffffd57224 */ /* 0x000fe200078e00d3 */
[CC--:B-1----:R-:W-:Y:S02]  /*3ae90*/  LEA R218, P1, R216.reuse, R2.reuse, 0x2 ;  /* 0x00000002d8da7211 */ /* 0x0c2fe400078210ff */
[----:B---3--:R-:W-:Y:S02]  /*3aea0*/  LEA R214, P2, R217, R2, 0x2 ;  /* 0x00000002d9d67211 */ /* 0x008fe400078410ff */
[----:B------:R-:W-:-:S02]  /*3aeb0*/  LEA.HI.X.SX32 R219, R216, R0, 0x2, P1 ;  /* 0x00000000d8db7211 */ /* 0x000fc400008f16ff */
        /* <DEDUP_REMOVED lines=33> */
[----:B------:R-:W2:Y:S01]  /*3b0d0*/  LDL.LU R21, [R1+0x444] ;  /* 0x0004440001157983 */ /* 0x000ea20000300800 */
[----:B------:R-:W-:-:S04]  /*3b0e0*/  LEA R218, P1, R214, R2, 0x2 ;  /* 0x00000002d6da7211 */ /* 0x000fc800078210ff */
[----:B------:R-:W-:-:S05]  /*3b0f0*/  LEA.HI.X.SX32 R219, R214, R0, 0x2, P1 ;  /* 0x00000000d6db7211 */ /* 0x000fca00008f16ff */
        /* <DEDUP_REMOVED lines=22> */
[----:B------:R-:W-:Y:S02]  /*3b260*/  IMAD.MOV.U32 R213, RZ, RZ, R92 ;  /* 0x000000ffffd57224 */ /* 0x000fe400078e005c */
[----:B------:R-:W-:Y:S02]  /*3b270*/  IMAD.MOV.U32 R141, RZ, RZ, R142 ;  /* 0x000000ffff8d7224 */ /* 0x000fe400078e008e */
[----:B------:R-:W-:-:S02]  /*3b280*/  IMAD.MOV.U32 R142, RZ, RZ, R143 ;  /* 0x000000ffff8e7224 */ /* 0x000fc400078e008f */
[----:B------:R-:W-:Y:S01]  /*3b290*/  IMAD.MOV.U32 R143, RZ, RZ, R144 ;  /* 0x000000ffff8f7224 */ /* 0x000fe200078e0090 */
[C---:B-1----:R-:W-:Y:S01]  /*3b2a0*/  LEA R216, P2, R93.reuse, R2, 0x2 ;  /* 0x000000025dd87211 */ /* 0x042fe200078410ff */
[----:B------:R-:W-:Y:S01]  /*3b2b0*/  IMAD.MOV.U32 R144, RZ, RZ, R145 ;  /* 0x000000ffff907224 */ /* 0x000fe200078e0091 */
[----:B------:R1:W-:Y:S01]  /*3b2c0*/  STL.64 [R1+0x11b0], R218 ;  /* 0x0011b0da01007387 */ /* 0x0003e20000100a00 */
[----:B------:R-:W-:Y:S01]  /*3b2d0*/  IMAD.MOV.U32 R145, RZ, RZ, R146 ;  /* 0x000000ffff917224 */ /* 0x000fe200078e0092 */
[----:B------:R-:W-:Y:S01]  /*3b2e0*/  LEA.HI.X.SX32 R217, R93, R0, 0x2, P2 ;  /* 0x000000005dd97211 */ /* 0x000fe200010f16ff */
[----:B------:R-:W-:Y:S01]  /*3b2f0*/  IMAD.MOV.U32 R146, RZ, RZ, R147 ;  /* 0x000000ffff927224 */ /* 0x000fe200078e0093 */
[----:B------:R-:W-:Y:S01]  /*3b300*/  LEA R92, P2, R210, R2, 0x2 ;  /* 0x00000002d25c7211 */ /* 0x000fe200078410ff */
[----:B------:R-:W-:Y:S02]  /*3b310*/  IMAD.MOV.U32 R147, RZ, RZ, R148 ;  /* 0x000000ffff937224 */ /* 0x000fe400078e0094 */
[----:B------:R-:W-:-:S02]  /*3b320*/  IMAD.MOV.U32 R148, RZ, RZ, R149 ;  /* 0x000000ffff947224 */ /* 0x000fc400078e0095 */
[----:B------:R-:W-:Y:S01]  /*3b330*/  IMAD.MOV.U32 R149, RZ, RZ, R150 ;  /* 0x000000ffff957224 */ /* 0x000fe200078e0096 */
[C---:B-1----:R-:W-:Y:S01]  /*3b340*/  LEA R218, P1, R213.reuse, R2, 0x2 ;  /* 0x00000002d5da7211 */ /* 0x042fe200078210ff */
[----:B------:R-:W-:Y:S01]  /*3b350*/  IMAD.MOV.U32 R150, RZ, RZ, R151 ;  /* 0x000000ffff967224 */ /* 0x000fe200078e0097 */
[-C--:B------:R-:W-:Y:S01]  /*3b360*/  LEA.HI.X.SX32 R93, R210, R0.reuse, 0x2, P2 ;  /* 0x00000000d25d7211 */ /* 0x080fe200010f16ff */
[----:B------:R-:W-:Y:S01]  /*3b370*/  IMAD.MOV.U32 R151, RZ, RZ, R17 ;  /* 0x000000ffff977224 */ /* 0x000fe200078e0011 */
[----:B------:R-:W-:Y:S01]  /*3b380*/  LEA.HI.X.SX32 R219, R213, R0, 0x2, P1 ;  /* 0x00000000d5db7211 */ /* 0x000fe200008f16ff */
[----:B------:R-:W-:Y:S01]  /*3b390*/  IMAD.MOV.U32 R17, RZ, RZ, R22 ;  /* 0x000000ffff117224 */ /* 0x000fe200078e0016 */
[----:B------:R-:W-:Y:S01]  /*3b3a0*/  STL.64 [R1+0x11a8], R216 ;  /* 0x0011a8d801007387 */ /* 0x000fe20000100a00 */
        /* <DEDUP_REMOVED lines=46> */
[----:B--2---:R-:W-:Y:S02]  /*3b690*/  IMAD.MOV.U32 R22, RZ, RZ, R21 ;  /* 0x000000ffff167224 */ /* 0x004fe400078e0015 */
[----:B------:R-:W2:Y:S04]  /*3b6a0*/  LDL.LU R21, [R1+0x44c] ;  /* 0x00044c0001157983 */ /* 0x000ea80000300800 */
[----:B------:R1:W-:Y:S04]  /*3b6b0*/  STL.64 [R1+0x11a0], R218 ;  /* 0x0011a0da01007387 */ /* 0x0003e80000100a00 */
[----:B------:R3:W-:Y:S01]  /*3b6c0*/  STL.64 [R1+0x1198], R92 ;  /* 0x0011985c01007387 */ /* 0x0007e20000100a00 */
[----:B-1----:R-:W-:-:S02]  /*3b6d0*/  LEA R218, P1, R123, R2, 0x2 ;  /* 0x000000027bda7211 */ /* 0x002fc400078210ff */
[C---:B---3--:R-:W-:Y:S02]  /*3b6e0*/  LEA R92, P2, R122.reuse, R2, 0x2 ;  /* 0x000000027a5c7211 */ /* 0x048fe400078410ff */
[-C--:B------:R-:W-:Y:S02]  /*3b6f0*/  LEA.HI.X.SX32 R219, R123, R0.reuse, 0x2, P1 ;  /* 0x000000007bdb7211 */ /* 0x080fe400008f16ff */
[----:B------:R-:W-:Y:S02]  /*3b700*/  LEA.HI.X.SX32 R93, R122, R0, 0x2, P2 ;  /* 0x000000007a5d7211 */ /* 0x000fe400010f16ff */
[C---:B------:R-:W-:Y:S01]  /*3b710*/  LEA R122, P1, R121.reuse, R2, 0x2 ;  /* 0x00000002797a7211 */ /* 0x040fe200078210ff */
[----:B------:R-:W-:Y:S04]  /*3b720*/  STL.64 [R1+0x1190], R218 ;  /* 0x001190da01007387 */ /* 0x000fe80000100a00 */
[----:B------:R1:W-:Y:S01]  /*3b730*/  STL.64 [R1+0x1188], R92 ;  /* 0x0011885c01007387 */ /* 0x0003e20000100a00 */
[----:B------:R-:W-:-:S02]  /*3b740*/  LEA.HI.X.SX32 R123, R121, R0, 0x2, P1 ;  /* 0x00000000797b7211 */ /* 0x000fc400008f16ff */
[----:B-1----:R-:W-:-:S04]  /*3b750*/  LEA R92, P2, R120, R2, 0x2 ;  /* 0x00000002785c7211 */ /* 0x002fc800078410ff */
[----:B------:R-:W-:Y:S01]  /*3b760*/  LEA.HI.X.SX32 R93, R120, R0, 0x2, P2 ;  /* 0x00000000785d7211 */ /* 0x000fe200010f16ff */
[----:B------:R-:W-:Y:S01]  /*3b770*/  STL.64 [R1+0x1180], R122 ;  /* 0x0011807a01007387 */ /* 0x000fe20000100a00 */
[----:B------:R-:W-:-:S03]  /*3b780*/  LEA R120, P1, R119, R2, 0x2 ;  /* 0x0000000277787211 */ /* 0x000fc600078210ff */
[----:B------:R1:W-:Y:S01]  /*3b790*/  STL.64 [R1+0x1178], R92 ;  /* 0x0011785c01007387 */ /* 0x0003e20000100a00 */
[----:B------:R-:W-:Y:S02]  /*3b7a0*/  LEA.HI.X.SX32 R121, R119, R0, 0x2, P1 ;  /* 0x0000000077797211 */ /* 0x000fe400008f16ff */
        /* <DEDUP_REMOVED lines=57> */
[C---:B------:R-:W-:Y:S01]  /*3bb40*/  LEA R100, P1, R99.reuse, R2, 0x2 ;  /* 0x0000000263647211 */ /* 0x040fe200078210ff */
[C---:B------:R-:W-:Y:S01]  /*3bb50*/  VIADD R97, R98.reuse, UR54 ;  /* 0x0000003662617c36 */ /* 0x040fe20008000000 */
[----:B------:R-:W-:Y:S01]  /*3bb60*/  ULDC UR54, c[0x0][0x248] ;  /* 0x0000920000367ab9 */ /* 0x000fe20000000800 */
[----:B------:R1:W-:Y:S01]  /*3bb70*/  STL.64 [R1+0x10d0], R92 ;  /* 0x0010d05c01007387 */ /* 0x0003e20000100a00 */
[----:B------:R-:W-:Y:S01]  /*3bb80*/  LEA.HI.X.SX32 R101, R99, R0, 0x2, P1 ;  /* 0x0000000063657211 */ /* 0x000fe200008f16ff */
[----:B------:R-:W-:Y:S01]  /*3bb90*/  VIADD R96, R97, UR55 ;  /* 0x0000003761607c36 */ /* 0x000fe20008000000 */
[----:B------:R-:W-:Y:S01]  /*3bba0*/  ULDC UR55, c[0x0][0x248] ;  /* 0x0000920000377ab9 */ /* 0x000fe20000000800 */
        /* <DEDUP_REMOVED lines=17> */
[----:B------:R-:W-:Y:S02]  /*3bcc0*/  LEA.HI.X.SX32 R97, R95, R0, 0x2, P1 ;  /* 0x000000005f617211 */ /* 0x000fe400008f16ff */
[----:B------:R-:W-:Y:S01]  /*3bcd0*/  IADD3 R89, R91, UR59, RZ ;  /* 0x0000003b5b597c10 */ /* 0x000fe2000fffe0ff */
[----:B------:R-:W-:Y:S01]  /*3bce0*/  ULDC UR59, c[0x0][0x248] ;  /* 0x00009200003b7ab9 */ /* 0x000fe20000000800 */
[----:B-1----:R-:W-:-:S04]  /*3bcf0*/  LEA R92, P2, R94, R2, 0x2 ;  /* 0x000000025e5c7211 */ /* 0x002fc800078410ff */
[----:B------:R-:W-:Y:S01]  /*3bd00*/  LEA.HI.X.SX32 R93, R94, R0, 0x2, P2 ;  /* 0x000000005e5d7211 */ /* 0x000fe200010f16ff */
[----:B------:R-:W-:Y:S01]  /*3bd10*/  STL.64 [R1+0x10a8], R96 ;  /* 0x0010a86001007387 */ /* 0x000fe20000100a00 */
[----:B------:R-:W-:Y:S01]  /*3bd20*/  LEA R94, P1, R91, R2, 0x2 ;  /* 0x000000025b5e7211 */ /* 0x000fe200078210ff */
[----:B------:R-:W-:Y:S01]  /*3bd30*/  VIADD R205, R89, UR60 ;  /* 0x0000003c59cd7c36 */ /* 0x000fe20008000000 */
[----:B------:R-:W-:Y:S01]  /*3bd40*/  ULDC UR60, c[0x0][0x248] ;  /* 0x00009200003c7ab9 */ /* 0x000fe20000000800 */
[----:B------:R1:W-:Y:S01]  /*3bd50*/  STL.64 [R1+0x10a0], R92 ;  /* 0x0010a05c01007387 */ /* 0x0003e20000100a00 */
[----:B------:R-:W-:Y:S01]  /*3bd60*/  LEA.HI.X.SX32 R95, R91, R0, 0x2, P1 ;  /* 0x000000005b5f7211 */ /* 0x000fe200008f16ff */
[----:B------:R-:W-:Y:S01]  /*3bd70*/  VIADD R202, R205, UR61 ;  /* 0x0000003dcdca7c36 */ /* 0x000fe20008000000 */
[----:B------:R-:W-:Y:S01]  /*3bd80*/  ULDC UR61, c[0x0][0x248] ;  /* 0x00009200003d7ab9 */ /* 0x000fe20000000800 */
[----:B-1----:R-:W-:-:S04]  /*3bd90*/  LEA R92, P2, R89, R2, 0x2 ;  /* 0x00000002595c7211 */ /* 0x002fc800078410ff */
[----:B------:R-:W-:Y:S01]  /*3bda0*/  LEA.HI.X.SX32 R93, R89, R0, 0x2, P2 ;  /* 0x00000000595d7211 */ /* 0x000fe200010f16ff */
[----:B------:R1:W-:Y:S01]  /*3bdb0*/  STL.64 [R1+0x1098], R94 ;  /* 0x0010985e01007387 */ /* 0x0003e20000100a00 */
[C---:B------:R-:W-:Y:S01]  /*3bdc0*/  VIADD R197, R202.reuse, UR7 ;  /* 0x00000007cac57c36 */ /* 0x040fe20008000000 */
[----:B------:R-:W-:Y:S02]  /*3bdd0*/  ULDC UR7, c[0x0][0x248] ;  /* 0x0000920000077ab9 */ /* 0x000fe40000000800 */
[----:B------:R3:W-:Y:S01]  /*3bde0*/  STL.64 [R1+0x1090], R92 ;  /* 0x0010905c01007387 */ /* 0x0007e20000100a00 */
[----:B------:R-:W-:Y:S01]  /*3bdf0*/  VIADD R168, R197, UR8 ;  /* 0x00000008c5a87c36 */ /* 0x000fe20008000000 */
[----:B------:R-:W-:Y:S01]  /*3be00*/  ULDC UR8, c[0x0][0x248] ;  /* 0x0000920000087ab9 */ /* 0x000fe20000000800 */
[-C--:B-1----:R-:W-:Y:S02]  /*3be10*/  LEA R94, P1, R205, R2.reuse, 0x2 ;  /* 0x00000002cd5e7211 */ /* 0x082fe400078210ff */
[----:B---3--:R-:W-:-:S02]  /*3be20*/  LEA R92, P2, R202, R2, 0x2 ;  /* 0x00000002ca5c7211 */ /* 0x008fc400078410ff */
[-C--:B------:R-:W-:Y:S02]  /*3be30*/  LEA.HI.X.SX32 R95, R205, R0.reuse, 0x2, P1 ;  /* 0x00000000cd5f7211 */ /* 0x080fe400008f16ff */
[----:B------:R-:W-:-:S03]  /*3be40*/  LEA.HI.X.SX32 R93, R202, R0, 0x2, P2 ;  /* 0x00000000ca5d7211 */ /* 0x000fc600010f16ff */
[----:B------:R1:W-:Y:S01]  /*3be50*/  STL.64 [R1+0x1088], R94 ;  /* 0x0010885e01007387 */ /* 0x0003e20000100a00 */
[C---:B------:R-:W-:Y:S01]  /*3be60*/  VIADD R167, R168.reuse, UR9 ;  /* 0x00000009a8a77c36 */ /* 0x040fe20008000000 */
[----:B------:R-:W-:Y:S02]  /*3be70*/  ULDC UR9, c[0x0][0x248] ;  /* 0x0000920000097ab9 */ /* 0x000fe40000000800 */
[----:B------:R3:W-:Y:S01]  /*3be80*/  STL.64 [R1+0x1080], R92 ;  /* 0x0010805c01007387 */ /* 0x0007e20000100a00 */
[----:B------:R-:W-:Y:S01]  /*3be90*/  VIADD R166, R167, UR10 ;  /* 0x0000000aa7a67c36 */ /* 0x000fe20008000000 */
[----:B------:R-:W-:Y:S01]  /*3bea0*/  ULDC UR10, c[0x0][0x248] ;  /* 0x00009200000a7ab9 */ /* 0x000fe20000000800 */
[CC--:B-1----:R-:W-:Y:S02]  /*3beb0*/  LEA R94, P1, R197.reuse, R2.reuse, 0x2 ;  /* 0x00000002c55e7211 */ /* 0x0c2fe400078210ff */
[----:B---3--:R-:W-:Y:S02]  /*3bec0*/  LEA R92, P2, R168, R2, 0x2 ;  /* 0x00000002a85c7211 */ /* 0x008fe400078410ff */
[----:B------:R-:W-:-:S02]  /*3bed0*/  LEA.HI.X.SX32 R95, R197, R0, 0x2, P1 ;  /* 0x00000000c55f7211 */ /* 0x000fc400008f16ff */
        /* <DEDUP_REMOVED lines=70> */
[----:B------:R-:W-:Y:S01]  /*3c340*/  LEA.HI.X.SX32 R93, R154, R0, 0x2, P2 ;  /* 0x000000009a5d7211 */ /* 0x000fe200010f16ff */
[----:B------:R-:W-:Y:S01]  /*3c350*/  VIADD R15, R152, UR25 ;  /* 0x00000019980f7c36 */ /* 0x000fe20008000000 */
[----:B------:R-:W-:Y:S01]  /*3c360*/  ULDC UR25, c[0x0][0x248] ;  /* 0x0000920000197ab9 */ /* 0x000fe20000000800 */
[----:B------:R1:W-:Y:S04]  /*3c370*/  STL.64 [R1+0x1008], R94 ;  /* 0x0010085e01007387 */ /* 0x0003e80000100a00 */
[----:B------:R3:W-:Y:S01]  /*3c380*/  STL.64 [R1+0x1000], R92 ;  /* 0x0010005c01007387 */ /* 0x0007e20000100a00 */
[----:B------:R-:W-:Y:S01]  /*3c390*/  VIADD R14, R15, UR26 ;  /* 0x0000001a0f0e7c36 */ /* 0x000fe20008000000 */
[----:B------:R-:W-:Y:S01]  /*3c3a0*/  ULDC UR26, c[0x0][0x248] ;  /* 0x00009200001a7ab9 */ /* 0x000fe20000000800 */
[----:B-1----:R-:W-:-:S02]  /*3c3b0*/  LEA R94, P1, R153, R2, 0x2 ;  /* 0x00000002995e7211 */ /* 0x002fc400078210ff */
[C---:B---3--:R-:W-:Y:S02]  /*3c3c0*/  LEA R92, P2, R152.reuse, R2, 0x2 ;  /* 0x00000002985c7211 */ /* 0x048fe400078410ff */
[-C--:B------:R-:W-:Y:S02]  /*3c3d0*/  LEA.HI.X.SX32 R95, R153, R0.reuse, 0x2, P1 ;  /* 0x00000000995f7211 */ /* 0x080fe400008f16ff */
        /* <DEDUP_REMOVED lines=12> */
[----:B------:R-:W-:Y:S01]  /*3c4a0*/  LEA R14, P1, R13, R2, 0x2 ;  /* 0x000000020d0e7211 */ /* 0x000fe200078210ff */
[----:B------:R-:W-:Y:S01]  /*3c4b0*/  STL.64 [R1+0xfe8], R94 ;  /* 0x000fe85e01007387 */ /* 0x000fe20000100a00 */
[----:B------:R-:W-:Y:S01]  /*3c4c0*/  ULDC UR29, c[0x0][0x248] ;  /* 0x00009200001d7ab9 */ /* 0x000fe20000000800 */
[----:B------:R-:W-:Y:S01]  /*3c4d0*/  VIADD R10, R11, UR30 ;  /* 0x0000001e0b0a7c36 */ /* 0x000fe20008000000 */
[----:B------:R-:W-:Y:S01]  /*3c4e0*/  LEA.HI.X.SX32 R15, R13, R0, 0x2, P1 ;  /* 0x000000000d0f7211 */ /* 0x000fe200008f16ff */
[----:B------:R1:W-:Y:S01]  /*3c4f0*/  STL.64 [R1+0xfe0], R92 ;  /* 0x000fe05c01007387 */ /* 0x0003e20000100a00 */
[----:B------:R-:W-:Y:S01]  /*3c500*/  ULDC UR30, c[0x0][0x248] ;  /* 0x00009200001e7ab9 */ /* 0x000fe20000000800 */
[----:B------:R-:W-:Y:S01]  /*3c510*/  VIADD R9, R10, UR31 ;  /* 0x0000001f0a097c36 */ /* 0x000fe20008000000 */
[----:B------:R-:W-:Y:S01]  /*3c520*/  ULDC UR31, c[0x0][0x248] ;  /* 0x00009200001f7ab9 */ /* 0x000fe20000000800 */
[----:B------:R3:W-:Y:S01]  /*3c530*/  STL.64 [R1+0xfd8], R14 ;  /* 0x000fd80e01007387 */ /* 0x0007e20000100a00 */
[----:B-1----:R-:W-:-:S04]  /*3c540*/  LEA R92, P2, R12, R2, 0x2 ;  /* 0x000000020c5c7211 */ /* 0x002fc800078410ff */
[----:B------:R-:W-:Y:S02]  /*3c550*/  LEA.HI.X.SX32 R93, R12, R0, 0x2, P2 ;  /* 0x000000000c5d7211 */ /* 0x000fe400010f16ff */
[-C--:B------:R-:W-:Y:S02]  /*3c560*/  LEA R12, P1, R11, R2.reuse, 0x2 ;  /* 0x000000020b0c7211 */ /* 0x080fe400078210ff */
[C---:B---3--:R-:W-:Y:S01]  /*3c570*/  LEA R14, P2, R10.reuse, R2, 0x2 ;  /* 0x000000020a0e7211 */ /* 0x048fe200078410ff */
[----:B------:R-:W-:Y:S01]  /*3c580*/  VIADD R8, R9, UR32 ;  /* 0x0000002009087c36 */ /* 0x000fe20008000000 */
[-C--:B------:R-:W-:Y:S01]  /*3c590*/  LEA.HI.X.SX32 R13, R11, R0.reuse, 0x2, P1 ;  /* 0x000000000b0d7211 */ /* 0x080fe200008f16ff */
[----:B------:R-:W-:Y:S01]  /*3c5a0*/  STL.64 [R1+0xfd0], R92 ;  /* 0x000fd05c01007387 */ /* 0x000fe20000100a00 */
[----:B------:R-:W-:Y:S01]  /*3c5b0*/  LEA.HI.X.SX32 R15, R10, R0, 0x2, P2 ;  /* 0x000000000a0f7211 */ /* 0x000fe200010f16ff */
[----:B------:R-:W-:Y:S01]  /*3c5c0*/  VIADD R170, R8, UR33 ;  /* 0x0000002108aa7c36 */ /* 0x000fe20008000000 */
[C---:B------:R-:W-:Y:S01]  /*3c5d0*/  LEA R10, P1, R9.reuse, R2, 0x2 ;  /* 0x00000002090a7211 */ /* 0x040fe200078210ff */
[----:B------:R1:W-:Y:S01]  /*3c5e0*/  STL.64 [R1+0xfc8], R12 ;  /* 0x000fc80c01007387 */ /* 0x0003e20000100a00 */
[----:B------:R-:W-:Y:S01]  /*3c5f0*/  ULDC UR32, c[0x0][0x248] ;  /* 0x0000920000207ab9 */ /* 0x000fe20000000800 */
[----:B------:R-:W-:Y:S01]  /*3c600*/  VIADD R169, R170, UR34 ;  /* 0x00000022aaa97c36 */ /* 0x000fe20008000000 */
[----:B------:R-:W-:Y:S01]  /*3c610*/  LEA.HI.X.SX32 R11, R9, R0, 0x2, P1 ;  /* 0x00000000090b7211 */ /* 0x000fe200008f16ff */
[----:B------:R-:W-:Y:S01]  /*3c620*/  STL.64 [R1+0xfc0], R14 ;  /* 0x000fc00e01007387 */ /* 0x000fe20000100a00 */
[----:B------:R-:W-:Y:S01]  /*3c630*/  ULDC UR33, c[0x0][0x248] ;  /* 0x0000920000217ab9 */ /* 0x000fe20000000800 */
[----:B------:R-:W-:Y:S01]  /*3c640*/  ULDC UR34, c[0x0][0x248] ;  /* 0x0000920000227ab9 */ /* 0x000fe20000000800 */
[C---:B-1----:R-:W-:Y:S01]  /*3c650*/  LEA R12, P2, R8.reuse, R2, 0x2 ;  /* 0x00000002080c7211 */ /* 0x042fe200078410ff */
[----:B------:R1:W-:Y:S03]  /*3c660*/  STL.64 [R1+0xfb8], R10 ;  /* 0x000fb80a01007387 */ /* 0x0003e60000100a00 */
[----:B------:R-:W-:-:S02]  /*3c670*/  LEA.HI.X.SX32 R13, R8, R0, 0x2, P2 ;  /* 0x00000000080d7211 */ /* 0x000fc400010f16ff */
[C---:B------:R-:W-:Y:S01]  /*3c680*/  LEA R8, P1, R170.reuse, R2, 0x2 ;  /* 0x00000002aa087211 */ /* 0x040fe200078210ff */
[C---:B------:R-:W-:Y:S01]  /*3c690*/  VIADD R172, R169.reuse, UR35 ;  /* 0x00000023a9ac7c36 */ /* 0x040fe20008000000 */
[----:B------:R-:W-:Y:S02]  /*3c6a0*/  ULDC UR35, c[0x0][0x248] ;  /* 0x0000920000237ab9 */ /* 0x000fe40000000800 */
[----:B------:R-:W-:Y:S02]  /*3c6b0*/  LEA.HI.X.SX32 R9, R170, R0, 0x2, P1 ;  /* 0x00000000aa097211 */ /* 0x000fe400008f16ff */
[C---:B-1----:R-:W-:Y:S01]  /*3c6c0*/  LEA R10, P2, R169.reuse, R2, 0x2 ;  /* 0x00000002a90a7211 */ /* 0x042fe200078410ff */
[----:B------:R-:W-:Y:S01]  /*3c6d0*/  VIADD R171, R172, UR36 ;  /* 0x00000024acab7c36 */ /* 0x000fe20008000000 */
[----:B------:R-:W-:Y:S01]  /*3c6e0*/  STL.64 [R1+0xfb0], R12 ;  /* 0x000fb00c01007387 */ /* 0x000fe20000100a00 */
[----:B------:R-:W-:Y:S01]  /*3c6f0*/  ULDC UR36, c[0x0][0x248] ;  /* 0x0000920000247ab9 */ /* 0x000fe20000000800 */
[----:B------:R-:W-:-:S02]  /*3c700*/  LEA.HI.X.SX32 R11, R169, R0, 0x2, P2 ;  /* 0x00000000a90b7211 */ /* 0x000fc400010f16ff */
        /* <DEDUP_REMOVED lines=11> */
[----:B------:R-:W-:-:S03]  /*3c7c0*/  ULDC UR39, c[0x0][0x248] ;  /* 0x0000920000277ab9 */ /* 0x000fc60000000800 */
[----:B------:R1:W-:Y:S04]  /*3c7d0*/  STL.64 [R1+0xf98], R10 ;  /* 0x000f980a01007387 */ /* 0x0003e80000100a00 */
        /* <DEDUP_REMOVED lines=76> */
[----:B------:R-:W-:Y:S02]  /*3cca0*/  LEA.HI.X.SX32 R9, R187, R0, 0x2, P2 ;  /* 0x00000000bb097211 */ /* 0x000fe400010f16ff */
[C---:B------:R-:W-:Y:S01]  /*3ccb0*/  LEA R92, P1, R190.reuse, R2, 0x2 ;  /* 0x00000002be5c7211 */ /* 0x040fe200078210ff */
[----:B------:R-:W-:Y:S01]  /*3ccc0*/  VIADD R192, R189, UR55 ;  /* 0x00000037bdc07c36 */ /* 0x000fe20008000000 */
[----:B------:R-:W-:Y:S01]  /*3ccd0*/  STL.64 [R1+0xf18], R10 ;  /* 0x000f180a01007387 */ /* 0x000fe20000100a00 */
[----:B------:R-:W-:Y:S01]  /*3cce0*/  ULDC UR55, c[0x0][0x248] ;  /* 0x0000920000377ab9 */ /* 0x000fe20000000800 */
[----:B------:R-:W-:-:S02]  /*3ccf0*/  LEA.HI.X.SX32 R93, R190, R0, 0x2, P1 ;  /* 0x00000000be5d7211 */ /* 0x000fc400008f16ff */
[----:B------:R1:W-:Y:S01]  /*3cd00*/  STL.64 [R1+0xf10], R8 ;  /* 0x000f100801007387 */ /* 0x0003e20000100a00 */
[----:B------:R-:W-:Y:S01]  /*3cd10*/  VIADD R191, R192, UR56 ;  /* 0x00000038c0bf7c36 */ /* 0x000fe20008000000 */
[----:B------:R-:W-:Y:S02]  /*3cd20*/  ULDC UR56, c[0x0][0x248] ;  /* 0x0000920000387ab9 */ /* 0x000fe40000000800 */
[----:B------:R3:W-:Y:S01]  /*3cd30*/  STL.64 [R1+0xf08], R92 ;  /* 0x000f085c01007387 */ /* 0x0007e20000100a00 */
[----:B------:R-:W-:Y:S01]  /*3cd40*/  VIADD R194, R191, UR57 ;  /* 0x00000039bfc27c36 */ /* 0x000fe20008000000 */
[----:B------:R-:W-:Y:S01]  /*3cd50*/  ULDC UR57, c[0x0][0x248] ;  /* 0x0000920000397ab9 */ /* 0x000fe20000000800 */
[----:B-1----:R-:W-:-:S04]  /*3cd60*/  LEA R8, P2, R189, R2, 0x2 ;  /* 0x00000002bd087211 */ /* 0x002fc800078410ff */
[----:B------:R-:W-:Y:S02]  /*3cd70*/  LEA.HI.X.SX32 R9, R189, R0, 0x2, P2 ;  /* 0x00000000bd097211 */ /* 0x000fe400010f16ff */
[----:B---3--:R-:W-:Y:S01]  /*3cd80*/  LEA R92, P1, R192, R2, 0x2 ;  /* 0x00000002c05c7211 */ /* 0x008fe200078210ff */
[----:B------:R-:W-:Y:S01]  /*3cd90*/  VIADD R193, R194, UR58 ;  /* 0x0000003ac2c17c36 */ /* 0x000fe20008000000 */
[----:B------:R-:W-:Y:S01]  /*3cda0*/  ULDC UR58, c[0x0][0x248] ;  /* 0x00009200003a7ab9 */ /* 0x000fe20000000800 */
[----:B------:R1:W-:Y:S01]  /*3cdb0*/  STL.64 [R1+0xf00], R8 ;  /* 0x000f000801007387 */ /* 0x0003e20000100a00 */
[----:B------:R-:W-:Y:S02]  /*3cdc0*/  LEA.HI.X.SX32 R93, R192, R0, 0x2, P1 ;  /* 0x00000000c05d7211 */ /* 0x000fe400008f16ff */
[-C--:B------:R-:W-:Y:S01]  /*3cdd0*/  LEA R94, P1, R194, R2.reuse, 0x2 ;  /* 0x00000002c25e7211 */ /* 0x080fe200078210ff */
[----:B------:R-:W-:Y:S01]  /*3cde0*/  VIADD R196, R193, UR59 ;  /* 0x0000003bc1c47c36 */ /* 0x000fe20008000000 */
[----:B------:R-:W-:Y:S01]  /*3cdf0*/  ULDC UR59, c[0x0][0x248] ;  /* 0x00009200003b7ab9 */ /* 0x000fe20000000800 */
[----:B------:R3:W-:Y:S01]  /*3ce00*/  STL.64 [R1+0xef8], R92 ;  /* 0x000ef85c01007387 */ /* 0x0007e20000100a00 */
[----:B-1----:R-:W-:-:S04]  /*3ce10*/  LEA R8, P2, R191, R2, 0x2 ;  /* 0x00000002bf087211 */ /* 0x002fc800078410ff */
[----:B------:R-:W-:Y:S02]  /*3ce20*/  LEA.HI.X.SX32 R9, R191, R0, 0x2, P2 ;  /* 0x00000000bf097211 */ /* 0x000fe400010f16ff */
[C---:B---3--:R-:W-:Y:S02]  /*3ce30*/  LEA R92, P2, R193.reuse, R2, 0x2 ;  /* 0x00000002c15c7211 */ /* 0x048fe400078410ff */
[-C--:B------:R-:W-:Y:S01]  /*3ce40*/  LEA.HI.X.SX32 R95, R194, R0.reuse, 0x2, P1 ;  /* 0x00000000c25f7211 */ /* 0x080fe200008f16ff */
[----:B------:R-:W-:Y:S01]  /*3ce50*/  VIADD R195, R196, UR60 ;  /* 0x0000003cc4c37c36 */ /* 0x000fe20008000000 */
[----:B------:R-:W-:Y:S01]  /*3ce60*/  LEA.HI.X.SX32 R93, R193, R0, 0x2, P2 ;  /* 0x00000000c15d7211 */ /* 0x000fe200010f16ff */
[----:B------:R-:W-:Y:S01]  /*3ce70*/  STL.64 [R1+0xef0], R8 ;  /* 0x000ef00801007387 */ /* 0x000fe20000100a00 */
[----:B------:R-:W-:-:S03]  /*3ce80*/  ULDC UR60, c[0x0][0x248] ;  /* 0x00009200003c7ab9 */ /* 0x000fc60000000800 */
[----:B------:R1:W-:Y:S01]  /*3ce90*/  STL.64 [R1+0xee8], R94 ;  /* 0x000ee85e01007387 */ /* 0x0003e20000100a00 */
[C---:B------:R-:W-:Y:S01]  /*3cea0*/  VIADD R199, R195.reuse, UR61 ;  /* 0x0000003dc3c77c36 */ /* 0x040fe20008000000 */
[----:B------:R-:W-:Y:S02]  /*3ceb0*/  ULDC UR61, c[0x0][0x248] ;  /* 0x00009200003d7ab9 */ /* 0x000fe40000000800 */
[----:B------:R3:W-:Y:S01]  /*3cec0*/  STL.64 [R1+0xee0], R92 ;  /* 0x000ee05c01007387 */ /* 0x0007e20000100a00 */
[CC--:B-1----:R-:W-:Y:S02]  /*3ced0*/  LEA R94, P1, R196.reuse, R2.reuse, 0x2 ;  /* 0x00000002c45e7211 */ /* 0x0c2fe400078210ff */
[C---:B---3--:R-:W-:Y:S02]  /*3cee0*/  LEA R92, P2, R195.reuse, R2, 0x2 ;  /* 0x00000002c35c7211 */ /* 0x048fe400078410ff */
[-C--:B------:R-:W-:Y:S02]  /*3cef0*/  LEA.HI.X.SX32 R95, R196, R0.reuse, 0x2, P1 ;  /* 0x00000000c45f7211 */ /* 0x080fe400008f16ff */
[----:B------:R-:W-:-:S02]  /*3cf00*/  LEA.HI.X.SX32 R93, R195, R0, 0x2, P2 ;  /* 0x00000000c35d7211 */ /* 0x000fc400010f16ff */
[----:B------:R-:W-:Y:S01]  /*3cf10*/  IADD3 R198, R199, UR7, RZ ;  /* 0x00000007c7c67c10 */ /* 0x000fe2000fffe0ff */
[----:B------:R1:W-:Y:S01]  /*3cf20*/  STL.64 [R1+0xed8], R94 ;  /* 0x000ed85e01007387 */ /* 0x0003e20000100a00 */
[----:B------:R-:W-:-:S03]  /*3cf30*/  ULDC UR7, c[0x0][0x248] ;  /* 0x0000920000077ab9 */ /* 0x000fc60000000800 */
[----:B------:R3:W-:Y:S01]  /*3cf40*/  STL.64 [R1+0xed0], R92 ;  /* 0x000ed05c01007387 */ /* 0x0007e20000100a00 */
[C---:B------:R-:W-:Y:S01]  /*3cf50*/  VIADD R201, R198.reuse, UR8 ;  /* 0x00000008c6c97c36 */ /* 0x040fe20008000000 */
[----:B------:R-:W-:Y:S01]  /*3cf60*/  ULDC UR8, c[0x0][0x248] ;  /* 0x0000920000087ab9 */ /* 0x000fe20000000800 */
[CC--:B-1----:R-:W-:Y:S02]  /*3cf70*/  LEA R94, P1, R199.reuse, R2.reuse, 0x2 ;  /* 0x00000002c75e7211 */ /* 0x0c2fe400078210ff */
[C---:B---3--:R-:W-:Y:S02]  /*3cf80*/  LEA R92, P2, R198.reuse, R2, 0x2 ;  /* 0x00000002c65c7211 */ /* 0x048fe400078410ff */
[-C--:B------:R-:W-:Y:S01]  /*3cf90*/  LEA.HI.X.SX32 R95, R199, R0.reuse, 0x2, P1 ;  /* 0x00000000c75f7211 */ /* 0x080fe200008f16ff */
[----:B------:R-:W-:Y:S01]  /*3cfa0*/  VIADD R200, R201, UR9 ;  /* 0x00000009c9c87c36 */ /* 0x000fe20008000000 */
[----:B------:R-:W-:Y:S01]  /*3cfb0*/  LEA.HI.X.SX32 R93, R198, R0, 0x2, P2 ;  /* 0x00000000c65d7211 */ /* 0x000fe200010f16ff */
[----:B------:R-:W-:-:S02]  /*3cfc0*/  ULDC UR9, c[0x0][0x248] ;  /* 0x0000920000097ab9 */ /* 0x000fc40000000800 */
[----:B------:R1:W-:Y:S01]  /*3cfd0*/  STL.64 [R1+0xec8], R94 ;  /* 0x000ec85e01007387 */ /* 0x0003e20000100a00 */
[----:B------:R-:W-:Y:S01]  /*3cfe0*/  VIADD R204, R200, UR10 ;  /* 0x0000000ac8cc7c36 */ /* 0x000fe20008000000 */
        /* <DEDUP_REMOVED lines=63> */
[----:B---3--:R-:W-:Y:S02]  /*3d3e0*/  LEA R92, P2, R216, R2, 0x2 ;  /* 0x00000002d85c7211 */ /* 0x008fe400078410ff */
        /* <DEDUP_REMOVED lines=150> */
[-C--:B-1----:R-:W-:Y:S02]  /*3dd50*/  LEA R94, P1, R167, R2.reuse, 0x2 ;  /* 0x00000002a75e7211 */ /* 0x082fe400078210ff */
        /* <DEDUP_REMOVED lines=43> */
[----:B------:R-:W-:Y:S01]  /*3e010*/  STL.64 [R1+0xd20], R94 ;  /* 0x000d205e01007387 */ /* 0x000fe20000100a00 */
[----:B------:R-:W-:-:S03]  /*3e020*/  LEA R14, P2, R11, R2, 0x2 ;  /* 0x000000020b0e7211 */ /* 0x000fc600078410ff */
[----:B------:R1:W-:Y:S01]  /*3e030*/  STL.64 [R1+0xd18], R92 ;  /* 0x000d185c01007387 */ /* 0x0003e20000100a00 */
[C---:B------:R-:W-:Y:S01]  /*3e040*/  VIADD R10, R11.reuse, UR7 ;  /* 0x000000070b0a7c36 */ /* 0x040fe20008000000 */
[----:B------:R-:W-:Y:S01]  /*3e050*/  LEA.HI.X.SX32 R15, R11, R0, 0x2, P2 ;  /* 0x000000000b0f7211 */ /* 0x000fe200010f16ff */
[----:B------:R-:W-:Y:S02]  /*3e060*/  ULDC UR7, c[0x0][0x248] ;  /* 0x0000920000077ab9 */ /* 0x000fe40000000800 */
[----:B------:R-:W-:Y:S01]  /*3e070*/  VIADD R9, R10, UR8 ;  /* 0x000000080a097c36 */ /* 0x000fe20008000000 */
[----:B------:R-:W-:Y:S01]  /*3e080*/  ULDC UR8, c[0x0][0x248] ;  /* 0x0000920000087ab9 */ /* 0x000fe20000000800 */
[----:B-1----:R-:W-:-:S04]  /*3e090*/  LEA R92, P1, R12, R2, 0x2 ;  /* 0x000000020c5c7211 */ /* 0x002fc800078210ff */
[----:B------:R-:W-:Y:S02]  /*3e0a0*/  LEA.HI.X.SX32 R93, R12, R0, 0x2, P1 ;  /* 0x000000000c5d7211 */ /* 0x000fe400008f16ff */
[----:B------:R-:W-:-:S03]  /*3e0b0*/  LEA R12, P2, R9, R2, 0x2 ;  /* 0x00000002090c7211 */ /* 0x000fc600078410ff */
[----:B------:R-:W-:Y:S04]  /*3e0c0*/  STL.64 [R1+0xd10], R92 ;  /* 0x000d105c01007387 */ /* 0x000fe80000100a00 */
        /* <DEDUP_REMOVED lines=17> */
[----:B------:R-:W-:Y:S01]  /*3e1e0*/  LEA.HI.X.SX32 R13, R8, R0, 0x2, P1 ;  /* 0x00000000080d7211 */ /* 0x000fe200008f16ff */
[C---:B------:R-:W-:Y:S01]  /*3e1f0*/  VIADD R162, R159.reuse, UR13 ;  /* 0x0000000d9fa27c36 */ /* 0x040fe20008000000 */
[C---:B------:R-:W-:Y:S01]  /*3e200*/  LEA R8, P2, R159.reuse, R2, 0x2 ;  /* 0x000000029f087211 */ /* 0x040fe200078410ff */
[----:B------:R-:W-:Y:S02]  /*3e210*/  ULDC UR13, c[0x0][0x248] ;  /* 0x00009200000d7ab9 */ /* 0x000fe40000000800 */
[----:B------:R-:W-:Y:S04]  /*3e220*/  STL.64 [R1+0xcf0], R12 ;  /* 0x000cf00c01007387 */ /* 0x000fe80000100a00 */
[----:B------:R1:W-:Y:S01]  /*3e230*/  STL.64 [R1+0xce8], R10 ;  /* 0x000ce80a01007387 */ /* 0x0003e20000100a00 */
[----:B------:R-:W-:Y:S01]  /*3e240*/  LEA.HI.X.SX32 R9, R159, R0, 0x2, P2 ;  /* 0x000000009f097211 */ /* 0x000fe200010f16ff */
[----:B------:R-:W-:Y:S01]  /*3e250*/  VIADD R161, R162, UR14 ;  /* 0x0000000ea2a17c36 */ /* 0x000fe20008000000 */
[----:B------:R-:W-:Y:S01]  /*3e260*/  ULDC UR14, c[0x0][0x248] ;  /* 0x00009200000e7ab9 */ /* 0x000fe20000000800 */
[----:B-1----:R-:W-:-:S04]  /*3e270*/  LEA R10, P1, R160, R2, 0x2 ;  /* 0x00000002a00a7211 */ /* 0x002fc800078210ff */
        /* <DEDUP_REMOVED lines=32> */
[C---:B------:R-:W-:Y:S01]  /*3e480*/  LEA R92, P1, R169.reuse, R2, 0x2 ;  /* 0x00000002a95c7211 */ /* 0x040fe200078210ff */
[----:B------:R-:W-:Y:S01]  /*3e490*/  STL.64 [R1+0xcb0], R10 ;  /* 0x000cb00a01007387 */ /* 0x000fe20000100a00 */
[----:B------:R-:W-:Y:S01]  /*3e4a0*/  ULDC UR21, c[0x0][0x248] ;  /* 0x0000920000157ab9 */ /* 0x000fe20000000800 */
[C---:B------:R-:W-:Y:S01]  /*3e4b0*/  VIADD R173, R170.reuse, UR22 ;  /* 0x00000016aaad7c36 */ /* 0x040fe20008000000 */
[----:B------:R-:W-:Y:S01]  /*3e4c0*/  LEA.HI.X.SX32 R93, R169, R0, 0x2, P1 ;  /* 0x00000000a95d7211 */ /* 0x000fe200008f16ff */
[----:B------:R1:W-:Y:S01]  /*3e4d0*/  STL.64 [R1+0xca8], R8 ;  /* 0x000ca80801007387 */ /* 0x0003e20000100a00 */
[-C--:B------:R-:W-:Y:S01]  /*3e4e0*/  LEA R94, P1, R170, R2.reuse, 0x2 ;  /* 0x00000002aa5e7211 */ /* 0x080fe200078210ff */
[----:B------:R-:W-:Y:S01]  /*3e4f0*/  VIADD R175, R173, UR23 ;  /* 0x00000017adaf7c36 */ /* 0x000fe20008000000 */
[----:B------:R-:W-:Y:S01]  /*3e500*/  ULDC UR22, c[0x0][0x248] ;  /* 0x0000920000167ab9 */ /* 0x000fe20000000800 */
[----:B------:R3:W-:Y:S01]  /*3e510*/  STL.64 [R1+0xca0], R92 ;  /* 0x000ca05c01007387 */ /* 0x0007e20000100a00 */
[----:B-1----:R-:W-:Y:S01]  /*3e520*/  LEA R8, P2, R168, R2, 0x2 ;  /* 0x00000002a8087211 */ /* 0x002fe200078410ff */
[----:B------:R-:W-:-:S03]  /*3e530*/  ULDC UR23, c[0x0][0x248] ;  /* 0x0000920000177ab9 */ /* 0x000fc60000000800 */
[----:B------:R-:W-:Y:S02]  /*3e540*/  LEA.HI.X.SX32 R9, R168, R0, 0x2, P2 ;  /* 0x00000000a8097211 */ /* 0x000fe400010f16ff */
[----:B---3--:R-:W-:Y:S02]  /*3e550*/  LEA R92, P2, R173, R2, 0x2 ;  /* 0x00000002ad5c7211 */ /* 0x008fe400078410ff */
[-C--:B------:R-:W-:Y:S01]  /*3e560*/  LEA.HI.X.SX32 R95, R170, R0.reuse, 0x2, P1 ;  /* 0x00000000aa5f7211 */ /* 0x080fe200008f16ff */
[----:B------:R-:W-:Y:S01]  /*3e570*/  VIADD R174, R175, UR24 ;  /* 0x00000018afae7c36 */ /* 0x000fe20008000000 */
[----:B------:R-:W-:Y:S01]  /*3e580*/  LEA.HI.X.SX32 R93, R173, R0, 0x2, P2 ;  /* 0x00000000ad5d7211 */ /* 0x000fe200010f16ff */
[----:B------:R-:W-:Y:S01]  /*3e590*/  STL.64 [R1+0xc98], R8 ;  /* 0x000c980801007387 */ /* 0x000fe20000100a00 */
[----:B------:R-:W-:-:S03]  /*3e5a0*/  ULDC UR24, c[0x0][0x248] ;  /* 0x0000920000187ab9 */ /* 0x000fc60000000800 */
        /* <DEDUP_REMOVED lines=140> */
[----:B------:R-:W-:Y:S01]  /*3ee70*/  LEA R10, P1, R9, R2, 0x2 ;  /* 0x00000002090a7211 */ /* 0x000fe200078210ff */
[----:B------:R1:W-:Y:S01]  /*3ee80*/  STL.64 [R1+0xb18], R12 ;  /* 0x000b180c01007387 */ /* 0x0003e20000100a00 */
[----:B------:R-:W-:Y:S01]  /*3ee90*/  IMAD.MOV.U32 R122, RZ, RZ, R127 ;  /* 0x000000ffff7a7224 */ /* 0x000fe200078e007f */
[----:B------:R-:W-:Y:S01]  /*3eea0*/  LOP3.LUT R3, R3, 0xffffffef, RZ, 0xc0, !PT ;  /* 0xffffffef03037812 */ /* 0x000fe200078ec0ff */
[----:B------:R-:W-:Y:S01]  /*3eeb0*/  IMAD.MOV.U32 R120, RZ, RZ, R125 ;  /* 0x000000ffff787224 */ /* 0x000fe200078e007d */
[----:B------:R-:W-:Y:S01]  /*3eec0*/  LEA.HI.X.SX32 R11, R9, R0, 0x2, P1 ;  /* 0x00000000090b7211 */ /* 0x000fe200008f16ff */
[----:B------:R-:W-:Y:S01]  /*3eed0*/  IMAD.MOV.U32 R123, RZ, RZ, R128 ;  /* 0x000000ffff7b7224 */ /* 0x000fe200078e0080 */
[----:B------:R-:W-:Y:S01]  /*3eee0*/  IADD3 R155, R156, UR54, RZ ;  /* 0x000000369c9b7c10 */ /* 0x000fe2000fffe0ff */
[----:B------:R-:W-:Y:S01]  /*3eef0*/  STL.64 [R1+0xc08], R14 ;  /* 0x000c080e01007387 */ /* 0x000fe20000100a00 */
[----:B------:R-:W-:Y:S01]  /*3ef00*/  IMAD.MOV.U32 R121, RZ, RZ, R126 ;  /* 0x000000ffff797224 */ /* 0x000fe200078e007e */
[----:B------:R-:W-:Y:S01]  /*3ef10*/  LOP3.LUT R5, R5, 0xffff7fff, RZ, 0xc0, !PT ;  /* 0xffff7fff05057812 */ /* 0x000fe200078ec0ff */
[----:B------:R-:W-:Y:S01]  /*3ef20*/  ULDC UR53, c[0x0][0x22c] ;  /* 0x00008b0000357ab9 */ /* 0x000fe20000000800 */
[----:B------:R-:W-:Y:S01]  /*3ef30*/  LOP3.LUT R19, R19, 0xffffbfff, RZ, 0xc0, !PT ;  /* 0xffffbfff13137812 */ /* 0x000fe200078ec0ff */
[----:B------:R-:W-:Y:S01]  /*3ef40*/  ULDC UR52, c[0x0][0x22c] ;  /* 0x00008b0000347ab9 */ /* 0x000fe20000000800 */
[C---:B-1----:R-:W-:Y:S01]  /*3ef50*/  LEA R12, P2, R8.reuse, R2, 0x2 ;  /* 0x00000002080c7211 */ /* 0x042fe200078410ff */
[----:B------:R1:W-:Y:S01]  /*3ef60*/  STL.64 [R1+0xb10], R10 ;  /* 0x000b100a01007387 */ /* 0x0003e20000100a00 */
[----:B------:R-:W-:Y:S01]  /*3ef70*/  IMAD.MOV.U32 R127, RZ, RZ, R131 ;  /* 0x000000ffff7f7224 */ /* 0x000fe200078e0083 */
[----:B------:R-:W-:Y:S01]  /*3ef80*/  ULDC UR54, c[0x0][0x22c] ;  /* 0x00008b0000367ab9 */ /* 0x000fe20000000800 */
        /* <DEDUP_REMOVED lines=8> */
[----:B------:R-:W-:Y:S01]  /*3f010*/  IMAD.MOV.U32 R125, RZ, RZ, R129 ;  /* 0x000000ffff7d7224 */ /* 0x000fe200078e0081 */
[----:B------:R-:W-:Y:S01]  /*3f020*/  LEA.HI.X.SX32 R11, R155, R0, 0x2, P2 ;  /* 0x000000009b0b7211 */ /* 0x000fe200010f16ff */
[----:B------:R-:W-:Y:S01]  /*3f030*/  IMAD.MOV.U32 R128, RZ, RZ, R132 ;  /* 0x000000ffff807224 */ /* 0x000fe200078e0084 */
[----:B------:R1:W-:Y:S01]  /*3f040*/  STL.64 [R1+0xb08], R8 ;  /* 0x000b080801007387 */ /* 0x0003e20000100a00 */
[----:B------:R-:W-:Y:S01]  /*3f050*/  VIADD R159, R157, UR57 ;  /* 0x000000399d9f7c36 */ /* 0x000fe20008000000 */
[----:B------:R-:W-:Y:S01]  /*3f060*/  ULDC UR57, c[0x0][0x22c] ;  /* 0x00008b0000397ab9 */ /* 0x000fe20000000800 */
[----:B------:R-:W-:Y:S01]  /*3f070*/  IMAD.MOV.U32 R131, RZ, RZ, R135 ;  /* 0x000000ffff837224 */ /* 0x000fe200078e0087 */
[----:B------:R3:W-:Y:S01]  /*3f080*/  STL.64 [R1+0xbf8], R10 ;  /* 0x000bf80a01007387 */ /* 0x0007e20000100a00 */
[----:B------:R-:W-:Y:S01]  /*3f090*/  VIADD R160, R159, UR58 ;  /* 0x0000003a9fa07c36 */ /* 0x000fe20008000000 */
[----:B------:R-:W-:Y:S01]  /*3f0a0*/  ULDC UR58, c[0x0][0x22c] ;  /* 0x00008b00003a7ab9 */ /* 0x000fe20000000800 */
[----:B------:R-:W-:Y:S01]  /*3f0b0*/  IMAD.MOV.U32 R126, RZ, RZ, R130 ;  /* 0x000000ffff7e7224 */ /* 0x000fe200078e0082 */
[----:B------:R-:W-:Y:S01]  /*3f0c0*/  ULDC UR56, c[0x0][0x22c] ;  /* 0x00008b0000387ab9 */ /* 0x000fe20000000800 */
[----:B-1----:R-:W-:-:S02]  /*3f0d0*/  LEA R8, P2, R157, R2, 0x2 ;  /* 0x000000029d087211 */ /* 0x002fc400078410ff */
[C---:B---3--:R-:W-:Y:S02]  /*3f0e0*/  LEA R10, P1, R158.reuse, R2, 0x2 ;  /* 0x000000029e0a7211 */ /* 0x048fe400078210ff */
[-C--:B------:R-:W-:Y:S02]  /*3f0f0*/  LEA.HI.X.SX32 R9, R157, R0.reuse, 0x2, P2 ;  /* 0x000000009d097211 */ /* 0x080fe400010f16ff */
[----:B------:R-:W-:Y:S01]  /*3f100*/  LEA.HI.X.SX32 R11, R158, R0, 0x2, P1 ;  /* 0x000000009e0b7211 */ /* 0x000fe200008f16ff */
[----:B------:R-:W-:Y:S01]  /*3f110*/  VIADD R162, R160, UR59 ;  /* 0x0000003ba0a27c36 */ /* 0x000fe20008000000 */
[----:B------:R-:W-:-:S03]  /*3f120*/  ULDC UR59, c[0x0][0x22c] ;  /* 0x00008b00003b7ab9 */ /* 0x000fc60000000800 */
[----:B------:R1:W-:Y:S01]  /*3f130*/  STL.64 [R1+0xb00], R10 ;  /* 0x000b000a01007387 */ /* 0x0003e20000100a00 */
[----:B------:R-:W-:Y:S01]  /*3f140*/  VIADD R161, R162, UR60 ;  /* 0x0000003ca2a17c36 */ /* 0x000fe20008000000 */
[----:B------:R-:W-:Y:S02]  /*3f150*/  ULDC UR60, c[0x0][0x22c] ;  /* 0x00008b00003c7ab9 */ /* 0x000fe40000000800 */
[----:B------:R3:W-:Y:S01]  /*3f160*/  STL.64 [R1+0xbf0], R8 ;  /* 0x000bf00801007387 */ /* 0x0007e20000100a00 */
[----:B------:R-:W-:Y:S01]  /*3f170*/  VIADD R166, R161, UR61 ;  /* 0x0000003da1a67c36 */ /* 0x000fe20008000000 */
[----:B------:R-:W-:Y:S01]  /*3f180*/  LOP3.LUT R23, R23, 0x7fffffff, RZ, 0xc0, !PT ;  /* 0x7fffffff17177812 */ /* 0x000fe200078ec0ff */
[----:B------:R-:W-:Y:S01]  /*3f190*/  IMAD.MOV.U32 R129, RZ, RZ, R133 ;  /* 0x000000ffff817224 */ /* 0x000fe200078e0085 */
[----:B------:R-:W-:Y:S02]  /*3f1a0*/  LOP3.LUT R18, R18, 0x7fffffff, RZ, 0xc0, !PT ;  /* 0x7fffffff12127812 */ /* 0x000fe400078ec0ff */
[-C--:B-1----:R-:W-:Y:S01]  /*3f1b0*/  LEA R10, P1, R159, R2.reuse, 0x2 ;  /* 0x000000029f0a7211 */ /* 0x082fe200078210ff */
[----:B------:R-:W-:Y:S01]  /*3f1c0*/  IMAD.MOV.U32 R132, RZ, RZ, R136 ;  /* 0x000000ffff847224 */ /* 0x000fe200078e0088 */
[----:B------:R-:W-:Y:S01]  /*3f1d0*/  ULDC UR61, c[0x0][0x22c] ;  /* 0x00008b00003d7ab9 */ /* 0x000fe20000000800 */
[----:B---3--:R-:W-:-:S02]  /*3f1e0*/  LEA R8, P2, R160, R2, 0x2 ;  /* 0x00000002a0087211 */ /* 0x008fc400078410ff */
[-C--:B------:R-:W-:Y:S02]  /*3f1f0*/  LEA.HI.X.SX32 R11, R159, R0.reuse, 0x2, P1 ;  /* 0x000000009f0b7211 */ /* 0x080fe400008f16ff */
[----:B------:R-:W-:Y:S02]  /*3f200*/  LEA.HI.X.SX32 R9, R160, R0, 0x2, P2 ;  /* 0x00000000a0097211 */ /* 0x000fe400010f16ff */
[----:B------:R-:W-:Y:S01]  /*3f210*/  LEA R92, P1, R162, R2, 0x2 ;  /* 0x00000002a25c7211 */ /* 0x000fe200078210ff */
[----:B------:R-:W-:Y:S01]  /*3f220*/  STL.64 [R1+0xaf8], R10 ;  /* 0x000af80a01007387 */ /* 0x000fe20000100a00 */
[----:B------:R-:W-:Y:S01]  /*3f230*/  VIADD R165, R166, UR7 ;  /* 0x00000007a6a57c36 */ /* 0x000fe20008000000 */
[----:B------:R-:W-:Y:S01]  /*3f240*/  ULDC UR7, c[0x0][0x248] ;  /* 0x0000920000077ab9 */ /* 0x000fe20000000800 */
[----:B------:R-:W-:Y:S01]  /*3f250*/  LEA.HI.X.SX32 R93, R162, R0, 0x2, P1 ;  /* 0x00000000a25d7211 */ /* 0x000fe200008f16ff */
[----:B------:R1:W-:Y:S01]  /*3f260*/  STL.64 [R1+0xbe8], R8 ;  /* 0x000be80801007387 */ /* 0x0003e20000100a00 */
        /* <DEDUP_REMOVED lines=94> */
[----:B------:R1:W-:Y:S02]  /*3f850*/  STL.64 [R1+0xaa8], R94 ;  /* 0x000aa85e01007387 */ /* 0x0003e40000100a00 */
[----:B------:R-:W-:Y:S01]  /*3f860*/  VIADD R12, R13, UR27 ;  /* 0x0000001b0d0c7c36 */ /* 0x000fe20008000000 */
[----:B------:R-:W-:Y:S01]  /*3f870*/  ULDC UR27, c[0x0][0x248] ;  /* 0x00009200001b7ab9 */ /* 0x000fe20000000800 */
[----:B------:R3:W-:Y:S02]  /*3f880*/  STL.64 [R1+0xb98], R92 ;  /* 0x000b985c01007387 */ /* 0x0007e40000100a00 */
        /* <DEDUP_REMOVED lines=9> */
[----:B------:R-:W-:-:S03]  /*3f920*/  ULDC UR29, c[0x0][0x248] ;  /* 0x00009200001d7ab9 */ /* 0x000fc60000000800 */
[----:B------:R1:W-:Y:S01]  /*3f930*/  STL.64 [R1+0xb90], R92 ;  /* 0x000b905c01007387 */ /* 0x0003e20000100a00 */
[----:B------:R-:W-:Y:S01]  /*3f940*/  VIADD R9, R10, UR30 ;  /* 0x0000001e0a097c36 */ /* 0x000fe20008000000 */
[----:B------:R-:W-:Y:S01]  /*3f950*/  LEA.HI.X.SX32 R15, R13, R0, 0x2, P1 ;  /* 0x000000000d0f7211 */ /* 0x000fe200008f16ff */
[----:B------:R-:W-:Y:S02]  /*3f960*/  ULDC UR30, c[0x0][0x248] ;  /* 0x00009200001e7ab9 */ /* 0x000fe40000000800 */
[----:B------:R-:W-:Y:S01]  /*3f970*/  VIADD R8, R9, UR31 ;  /* 0x0000001f09087c36 */ /* 0x000fe20008000000 */
[----:B------:R-:W-:Y:S01]  /*3f980*/  ULDC UR31, c[0x0][0x248] ;  /* 0x00009200001f7ab9 */ /* 0x000fe20000000800 */
[----:B-1----:R-:W-:-:S04]  /*3f990*/  LEA R92, P2, R12, R2, 0x2 ;  /* 0x000000020c5c7211 */ /* 0x002fc800078410ff */
[----:B------:R-:W-:Y:S02]  /*3f9a0*/  LEA.HI.X.SX32 R93, R12, R0, 0x2, P2 ;  /* 0x000000000c5d7211 */ /* 0x000fe400010f16ff */
[C---:B------:R-:W-:Y:S01]  /*3f9b0*/  LEA R12, P1, R11.reuse, R2, 0x2 ;  /* 0x000000020b0c7211 */ /* 0x040fe200078210ff */
[----:B------:R1:W-:Y:S01]  /*3f9c0*/  STL.64 [R1+0xa98], R14 ;  /* 0x000a980e01007387 */ /* 0x0003e20000100a00 */
[----:B------:R-:W-:Y:S01]  /*3f9d0*/  VIADD R153, R8, UR32 ;  /* 0x0000002008997c36 */ /* 0x000fe20008000000 */
[----:B------:R-:W-:Y:S01]  /*3f9e0*/  ULDC UR32, c[0x0][0x248] ;  /* 0x0000920000207ab9 */ /* 0x000fe20000000800 */
[----:B------:R-:W-:Y:S01]  /*3f9f0*/  LEA.HI.X.SX32 R13, R11, R0, 0x2, P1 ;  /* 0x000000000b0d7211 */ /* 0x000fe200008f16ff */
[----:B------:R-:W-:Y:S01]  /*3fa00*/  STL.64 [R1+0xb88], R92 ;  /* 0x000b885c01007387 */ /* 0x000fe20000100a00 */
[----:B------:R-:W-:Y:S01]  /*3fa10*/  VIADD R154, R153, UR33 ;  /* 0x00000021999a7c36 */ /* 0x000fe20008000000 */
[----:B------:R-:W-:Y:S01]  /*3fa20*/  ULDC UR33, c[0x0][0x248] ;  /* 0x0000920000217ab9 */ /* 0x000fe20000000800 */
[C---:B-1----:R-:W-:Y:S01]  /*3fa30*/  LEA R14, P2, R10.reuse, R2, 0x2 ;  /* 0x000000020a0e7211 */ /* 0x042fe200078410ff */
[----:B------:R1:W-:Y:S03]  /*3fa40*/  STL.64 [R1+0xa90], R12 ;  /* 0x000a900c01007387 */ /* 0x0003e60000100a00 */
[----:B------:R-:W-:-:S02]  /*3fa50*/  LEA.HI.X.SX32 R15, R10, R0, 0x2, P2 ;  /* 0x000000000a0f7211 */ /* 0x000fc400010f16ff */
[C---:B------:R-:W-:Y:S01]  /*3fa60*/  LEA R10, P1, R9.reuse, R2, 0x2 ;  /* 0x00000002090a7211 */ /* 0x040fe200078210ff */
[----:B------:R-:W-:Y:S01]  /*3fa70*/  VIADD R156, R154, UR34 ;  /* 0x000000229a9c7c36 */ /* 0x000fe20008000000 */
[----:B------:R-:W-:Y:S02]  /*3fa80*/  ULDC UR34, c[0x0][0x22c] ;  /* 0x00008b0000227ab9 */ /* 0x000fe40000000800 */
[----:B------:R-:W-:Y:S02]  /*3fa90*/  LEA.HI.X.SX32 R11, R9, R0, 0x2, P1 ;  /* 0x00000000090b7211 */ /* 0x000fe400008f16ff */
[----:B-1----:R-:W-:Y:S01]  /*3faa0*/  LEA R12, P2, R8, R2, 0x2 ;  /* 0x00000002080c7211 */ /* 0x002fe200078410ff */
[----:B------:R-:W-:Y:S01]  /*3fab0*/  VIADD R155, R156, UR35 ;  /* 0x000000239c9b7c36 */ /* 0x000fe20008000000 */
[----:B------:R1:W-:Y:S01]  /*3fac0*/  STL.64 [R1+0xb80], R14 ;  /* 0x000b800e01007387 */ /* 0x0003e20000100a00 */
[----:B------:R-:W-:Y:S01]  /*3fad0*/  IMAD.MOV.U32 R135, RZ, RZ, R139 ;  /* 0x000000ffff877224 */ /* 0x000fe200078e008b */
[----:B------:R-:W-:Y:S01]  /*3fae0*/  LEA.HI.X.SX32 R13, R8, R0, 0x2, P2 ;  /* 0x00000000080d7211 */ /* 0x000fe200010f16ff */
[----:B------:R-:W-:Y:S01]  /*3faf0*/  IMAD.MOV.U32 R130, RZ, RZ, R134 ;  /* 0x000000ffff827224 */ /* 0x000fe200078e0086 */
[----:B------:R-:W-:Y:S01]  /*3fb00*/  LEA R8, P1, R153, R2, 0x2 ;  /* 0x0000000299087211 */ /* 0x000fe200078210ff */
[----:B------:R3:W-:Y:S01]  /*3fb10*/  STL.64 [R1+0xa88], R10 ;  /* 0x000a880a01007387 */ /* 0x0007e20000100a00 */
[----:B------:R-:W-:Y:S01]  /*3fb20*/  VIADD R158, R155, UR36 ;  /* 0x000000249b9e7c36 */ /* 0x000fe20008000000 */
[----:B------:R-:W-:Y:S01]  /*3fb30*/  ULDC UR36, c[0x0][0x22c] ;  /* 0x00008b0000247ab9 */ /* 0x000fe20000000800 */
[----:B------:R-:W-:Y:S01]  /*3fb40*/  LEA.HI.X.SX32 R9, R153, R0, 0x2, P1 ;  /* 0x0000000099097211 */ /* 0x000fe200008f16ff */
[----:B------:R-:W-:Y:S01]  /*3fb50*/  STL.64 [R1+0xb78], R12 ;  /* 0x000b780c01007387 */ /* 0x000fe20000100a00 */
[----:B------:R-:W-:Y:S01]  /*3fb60*/  IMAD.MOV.U32 R133, RZ, RZ, R137 ;  /* 0x000000ffff857224 */ /* 0x000fe200078e0089 */
[----:B------:R-:W-:Y:S01]  /*3fb70*/  ULDC UR35, c[0x0][0x22c] ;  /* 0x00008b0000237ab9 */ /* 0x000fe20000000800 */
[----:B-1----:R-:W-:-:S02]  /*3fb80*/  LEA R14, P1, R156, R2, 0x2 ;  /* 0x000000029c0e7211 */ /* 0x002fc400078210ff */
[----:B---3--:R-:W-:Y:S01]  /*3fb90*/  LEA R10, P2, R154, R2, 0x2 ;  /* 0x000000029a0a7211 */ /* 0x008fe200078410ff */
[----:B------:R1:W-:Y:S01]  /*3fba0*/  STL.64 [R1+0xa80], R8 ;  /* 0x000a800801007387 */ /* 0x0003e20000100a00 */
[-C--:B------:R-:W-:Y:S02]  /*3fbb0*/  LEA.HI.X.SX32 R15, R156, R0.reuse, 0x2, P1 ;  /* 0x000000009c0f7211 */ /* 0x080fe400008f16ff */
[----:B------:R-:W-:Y:S01]  /*3fbc0*/  LEA.HI.X.SX32 R11, R154, R0, 0x2, P2 ;  /* 0x000000009a0b7211 */ /* 0x000fe200010f16ff */
[C---:B------:R-:W-:Y:S01]  /*3fbd0*/  VIADD R157, R158.reuse, UR37 ;  /* 0x000000259e9d7c36 */ /* 0x040fe20008000000 */
[-C--:B------:R-:W-:Y:S01]  /*3fbe0*/  LEA R92, P1, R158, R2.reuse, 0x2 ;  /* 0x000000029e5c7211 */ /* 0x080fe200078210ff */
[----:B------:R-:W-:Y:S01]  /*3fbf0*/  IMAD.MOV.U32 R136, RZ, RZ, R140 ;  /* 0x000000ffff887224 */ /* 0x000fe200078e008c */
[----:B------:R-:W-:Y:S01]  /*3fc00*/  ULDC UR37, c[0x0][0x22c] ;  /* 0x00008b0000257ab9 */ /* 0x000fe20000000800 */
[----:B------:R-:W-:Y:S01]  /*3fc10*/  STL.64 [R1+0xa78], R10 ;  /* 0x000a780a01007387 */ /* 0x000fe20000100a00 */
[----:B-1----:R-:W-:-:S03]  /*3fc20*/  LEA R8, P2, R155, R2, 0x2 ;  /* 0x000000029b087211 */ /* 0x002fc600078410ff */
[----:B------:R1:W-:Y:S01]  /*3fc30*/  STL.64 [R1+0xa70], R14 ;  /* 0x000a700e01007387 */ /* 0x0003e20000100a00 */
[-C--:B------:R-:W-:Y:S01]  /*3fc40*/  LEA.HI.X.SX32 R9, R155, R0.reuse, 0x2, P2 ;  /* 0x000000009b097211 */ /* 0x080fe200010f16ff */
[C---:B------:R-:W-:Y:S01]  /*3fc50*/  VIADD R161, R157.reuse, UR38 ;  /* 0x000000269da17c36 */ /* 0x040fe20008000000 */
[----:B------:R-:W-:Y:S01]  /*3fc60*/  LEA.HI.X.SX32 R93, R158, R0, 0x2, P1 ;  /* 0x000000009e5d7211 */ /* 0x000fe200008f16ff */
[----:B------:R-:W-:Y:S01]  /*3fc70*/  IMAD.MOV.U32 R139, RZ, RZ, R143 ;  /* 0x000000ffff8b7224 */ /* 0x000fe200078e008f */
[----:B------:R-:W-:Y:S01]  /*3fc80*/  ULDC UR38, c[0x0][0x22c] ;  /* 0x00008b0000267ab9 */ /* 0x000fe20000000800 */
[----:B-1----:R-:W-:Y:S01]  /*3fc90*/  LEA R14, P2, R157, R2, 0x2 ;  /* 0x000000029d0e7211 */ /* 0x002fe200078410ff */
[----:B------:R-:W-:Y:S01]  /*3fca0*/  VIADD R162, R161, UR39 ;  /* 0x00000027a1a27c36 */ /* 0x000fe20008000000 */
[----:B------:R-:W-:Y:S01]  /*3fcb0*/  STL.64 [R1+0xa68], R8 ;  /* 0x000a680801007387 */ /* 0x000fe20000100a00 */
[----:B------:R-:W-:Y:S01]  /*3fcc0*/  IMAD.MOV.U32 R134, RZ, RZ, R138 ;  /* 0x000000ffff867224 */ /* 0x000fe200078e008a */
[----:B------:R-:W-:Y:S01]  /*3fcd0*/  LEA.HI.X.SX32 R15, R157, R0, 0x2, P2 ;  /* 0x000000009d0f7211 */ /* 0x000fe200010f16ff */
[----:B------:R-:W-:Y:S01]  /*3fce0*/  IMAD.MOV.U32 R137, RZ, RZ, R141 ;  /* 0x000000ffff897224 */ /* 0x000fe200078e008d */
[----:B------:R1:W-:Y:S01]  /*3fcf0*/  STL.64 [R1+0xa60], R92 ;  /* 0x000a605c01007387 */ /* 0x0003e20000100a00 */
[C---:B------:R-:W-:Y:S01]  /*3fd00*/  VIADD R171, R162.reuse, UR40 ;  /* 0x00000028a2ab7c36 */ /* 0x040fe20008000000 */
        /* <DEDUP_REMOVED lines=10> */
[----:B------:R-:W-:Y:S02]  /*3fdb0*/  LEA.HI.X.SX32 R15, R161, R0, 0x2, P1 ;  /* 0x00000000a10f7211 */ /* 0x000fe400008f16ff */
[----:B------:R-:W-:-:S03]  /*3fdc0*/  LEA R94, P1, R171, R2, 0x2 ;  /* 0x00000002ab5e7211 */ /* 0x000fc600078210ff */
[----:B------:R-:W-:Y:S01]  /*3fdd0*/  STL.64 [R1+0xa50], R14 ;  /* 0x000a500e01007387 */ /* 0x000fe20000100a00 */
[----:B------:R-:W-:Y:S01]  /*3fde0*/  VIADD R170, R167, UR42 ;  /* 0x0000002aa7aa7c36 */ /* 0x000fe20008000000 */
[----:B------:R-:W-:Y:S01]  /*3fdf0*/  LEA.HI.X.SX32 R95, R171, R0, 0x2, P1 ;  /* 0x00000000ab5f7211 */ /* 0x000fe200008f16ff */
[----:B------:R-:W-:Y:S01]  /*3fe00*/  IMAD.MOV.U32 R138, RZ, RZ, R142 ;  /* 0x000000ffff8a7224 */ /* 0x000fe200078e008e */
[----:B------:R1:W-:Y:S01]  /*3fe10*/  STL.64 [R1+0xa48], R92 ;  /* 0x000a485c01007387 */ /* 0x0003e20000100a00 */
[----:B------:R-:W-:Y:S01]  /*3fe20*/  VIADD R169, R170, UR43 ;  /* 0x0000002baaa97c36 */ /* 0x000fe20008000000 */
[----:B------:R-:W-:Y:S01]  /*3fe30*/  ULDC UR43, c[0x0][0x22c] ;  /* 0x00008b00002b7ab9 */ /* 0x000fe20000000800 */
[----:B------:R-:W-:Y:S01]  /*3fe40*/  IMAD.MOV.U32 R141, RZ, RZ, R145 ;  /* 0x000000ffff8d7224 */ /* 0x000fe200078e0091 */
[----:B------:R3:W-:Y:S01]  /*3fe50*/  STL.64 [R1+0xa40], R94 ;  /* 0x000a405e01007387 */ /* 0x0007e20000100a00 */
[----:B------:R-:W-:Y:S01]  /*3fe60*/  IMAD.MOV.U32 R144, RZ, RZ, R148 ;  /* 0x000000ffff907224 */ /* 0x000fe200078e0094 */
[----:B------:R-:W-:Y:S01]  /*3fe70*/  ULDC UR42, c[0x0][0x22c] ;  /* 0x00008b00002a7ab9 */ /* 0x000fe20000000800 */
[----:B-1----:R-:W-:-:S04]  /*3fe80*/  LEA R92, P2, R167, R2, 0x2 ;  /* 0x00000002a75c7211 */ /* 0x002fc800078410ff */
[----:B------:R-:W-:Y:S02]  /*3fe90*/  LEA.HI.X.SX32 R93, R167, R0, 0x2, P2 ;  /* 0x00000000a75d7211 */ /* 0x000fe400010f16ff */
[C---:B---3--:R-:W-:Y:S01]  /*3fea0*/  LEA R94, P1, R170.reuse, R2, 0x2 ;  /* 0x00000002aa5e7211 */ /* 0x048fe200078210ff */
        /* <DEDUP_REMOVED lines=9> */
[----:B------:R-:W-:Y:S01]  /*3ff40*/  VIADD R165, R168, UR46 ;  /* 0x0000002ea8a57c36 */ /* 0x000fe20008000000 */
        /* <DEDUP_REMOVED lines=59> */
[----:B------:R-:W-:Y:S01]  /*40300*/  LEA R10, P2, R14, R2, 0x2 ;  /* 0x000000020e0a7211 */ /* 0x000fe200078410ff */
[----:B------:R-:W-:Y:S02]  /*40310*/  ULDC UR13, c[0x0][0x248] ;  /* 0x00009200000d7ab9 */ /* 0x000fe40000000800 */
[----:B------:R-:W-:Y:S04]  /*40320*/  STL.64 [R1+0x9d0], R92 ;  /* 0x0009d05c01007387 */ /* 0x000fe80000100a00 */
[----:B------:R1:W-:Y:S01]  /*40330*/  STL.64 [R1+0x9c8], R12 ;  /* 0x0009c80c01007387 */ /* 0x0003e20000100a00 */
[----:B------:R-:W-:Y:S01]  /*40340*/  VIADD R15, R152, UR14 ;  /* 0x0000000e980f7c36 */ /* 0x000fe20008000000 */
[----:B------:R-:W-:Y:S01]  /*40350*/  LEA.HI.X.SX32 R11, R14, R0, 0x2, P2 ;  /* 0x000000000e0b7211 */ /* 0x000fe200010f16ff */
[----:B------:R-:W-:Y:S01]  /*40360*/  ULDC UR14, c[0x0][0x248] ;  /* 0x00009200000e7ab9 */ /* 0x000fe20000000800 */
[----:B-1----:R-:W-:-:S04]  /*40370*/  LEA R12, P1, R8, R2, 0x2 ;  /* 0x00000002080c7211 */ /* 0x002fc800078210ff */
[----:B------:R-:W-:Y:S01]  /*40380*/  LEA.HI.X.SX32 R13, R8, R0, 0x2, P1 ;  /* 0x00000000080d7211 */ /* 0x000fe200008f16ff */
[C---:B------:R-:W-:Y:S01]  /*40390*/  VIADD R155, R15.reuse, UR15 ;  /* 0x0000000f0f9b7c36 */ /* 0x040fe20008000000 */
[----:B------:R-:W-:Y:S01]  /*403a0*/  LEA R8, P2, R15, R2, 0x2 ;  /* 0x000000020f087211 */ /* 0x000fe200078410ff */
[----:B------:R-:W-:Y:S02]  /*403b0*/  ULDC UR15, c[0x0][0x248] ;  /* 0x00009200000f7ab9 */ /* 0x000fe40000000800 */
[----:B------:R-:W-:Y:S01]  /*403c0*/  STL.64 [R1+0x9c0], R12 ;  /* 0x0009c00c01007387 */ /* 0x000fe20000100a00 */
[----:B------:R-:W-:Y:S01]  /*403d0*/  VIADD R154, R155, UR16 ;  /* 0x000000109b9a7c36 */ /* 0x000fe20008000000 */
[----:B------:R-:W-:Y:S01]  /*403e0*/  LEA.HI.X.SX32 R9, R15, R0, 0x2, P2 ;  /* 0x000000000f097211 */ /* 0x000fe200010f16ff */
[----:B------:R-:W-:Y:S01]  /*403f0*/  ULDC UR16, c[0x0][0x248] ;  /* 0x0000920000107ab9 */ /* 0x000fe20000000800 */
[----:B------:R1:W-:Y:S01]  /*40400*/  STL.64 [R1+0x9b8], R10 ;  /* 0x0009b80a01007387 */ /* 0x0003e20000100a00 */
[----:B------:R-:W-:Y:S01]  /*40410*/  VIADD R156, R154, UR17 ;  /* 0x000000119a9c7c36 */ /* 0x000fe20008000000 */
[----:B------:R-:W-:Y:S01]  /*40420*/  ULDC UR17, c[0x0][0x248] ;  /* 0x0000920000117ab9 */ /* 0x000fe20000000800 */
[----:B-1----:R-:W-:-:S04]  /*40430*/  LEA R10, P1, R152, R2, 0x2 ;  /* 0x00000002980a7211 */ /* 0x002fc800078210ff */
[----:B------:R-:W-:Y:S02]  /*40440*/  LEA.HI.X.SX32 R11, R152, R0, 0x2, P1 ;  /* 0x00000000980b7211 */ /* 0x000fe400008f16ff */
[C---:B------:R-:W-:Y:S01]  /*40450*/  LEA R14, P1, R155.reuse, R2, 0x2 ;  /* 0x000000029b0e7211 */ /* 0x040fe200078210ff */
[----:B------:R-:W-:Y:S01]  /*40460*/  VIADD R157, R156, UR18 ;  /* 0x000000129c9d7c36 */ /* 0x000fe20008000000 */
[----:B------:R-:W-:Y:S01]  /*40470*/  ULDC UR18, c[0x0][0x248] ;  /* 0x0000920000127ab9 */ /* 0x000fe20000000800 */
[----:B------:R-:W-:Y:S01]  /*40480*/  STL.64 [R1+0x9b0], R10 ;  /* 0x0009b00a01007387 */ /* 0x000fe20000100a00 */
[----:B------:R-:W-:-:S03]  /*40490*/  LEA.HI.X.SX32 R15, R155, R0, 0x2, P1 ;  /* 0x000000009b0f7211 */ /* 0x000fc600008f16ff */
[----:B------:R1:W-:Y:S01]  /*404a0*/  STL.64 [R1+0x9a8], R8 ;  /* 0x0009a80801007387 */ /* 0x0003e20000100a00 */
[C---:B------:R-:W-:Y:S01]  /*404b0*/  LEA R92, P1, R156.reuse, R2, 0x2 ;  /* 0x000000029c5c7211 */ /* 0x040fe200078210ff */
[----:B------:R-:W-:Y:S01]  /*404c0*/  VIADD R163, R157, UR19 ;  /* 0x000000139da37c36 */ /* 0x000fe20008000000 */
[----:B------:R-:W-:Y:S01]  /*404d0*/  ULDC UR19, c[0x0][0x248] ;  /* 0x0000920000137ab9 */ /* 0x000fe20000000800 */
[----:B------:R3:W-:Y:S01]  /*404e0*/  STL.64 [R1+0x9a0], R14 ;  /* 0x0009a00e01007387 */ /* 0x0007e20000100a00 */
[----:B------:R-:W-:Y:S01]  /*404f0*/  LEA.HI.X.SX32 R93, R156, R0, 0x2, P1 ;  /* 0x000000009c5d7211 */ /* 0x000fe200008f16ff */
[----:B------:R-:W-:Y:S01]  /*40500*/  VIADD R162, R163, UR20 ;  /* 0x00000014a3a27c36 */ /* 0x000fe20008000000 */
[----:B-1----:R-:W-:Y:S01]  /*40510*/  LEA R8, P2, R154, R2, 0x2 ;  /* 0x000000029a087211 */ /* 0x002fe200078410ff */
[----:B------:R-:W-:-:S03]  /*40520*/  ULDC UR20, c[0x0][0x248] ;  /* 0x0000920000147ab9 */ /* 0x000fc60000000800 */
[----:B------:R-:W-:Y:S02]  /*40530*/  LEA.HI.X.SX32 R9, R154, R0, 0x2, P2 ;  /* 0x000000009a097211 */ /* 0x000fe400010f16ff */
[-C--:B---3--:R-:W-:Y:S02]  /*40540*/  LEA R14, P2, R157, R2.reuse, 0x2 ;  /* 0x000000029d0e7211 */ /* 0x088fe400078410ff */
[----:B------:R-:W-:Y:S01]  /*40550*/  LEA R94, P1, R163, R2, 0x2 ;  /* 0x00000002a35e7211 */ /* 0x000fe200078210ff */
[----:B------:R-:W-:Y:S01]  /*40560*/  STL.64 [R1+0x998], R8 ;  /* 0x0009980801007387 */ /* 0x000fe20000100a00 */
[-C--:B------:R-:W-:Y:S01]  /*40570*/  LEA.HI.X.SX32 R15, R157, R0.reuse, 0x2, P2 ;  /* 0x000000009d0f7211 */ /* 0x080fe200010f16ff */
[----:B------:R-:W-:Y:S01]  /*40580*/  VIADD R164, R162, UR21 ;  /* 0x00000015a2a47c36 */ /* 0x000fe20008000000 */
[----:B------:R-:W-:Y:S01]  /*40590*/  LEA.HI.X.SX32 R95, R163, R0, 0x2, P1 ;  /* 0x00000000a35f7211 */ /* 0x000fe200008f16ff */
[----:B------:R1:W-:Y:S01]  /*405a0*/  STL.64 [R1+0x990], R92 ;  /* 0x0009905c01007387 */ /* 0x0003e20000100a00 */
[----:B------:R-:W-:Y:S01]  /*405b0*/  ULDC UR21, c[0x0][0x248] ;  /* 0x0000920000157ab9 */ /* 0x000fe20000000800 */
[----:B------:R-:W-:Y:S01]  /*405c0*/  VIADD R161, R164, UR22 ;  /* 0x00000016a4a17c36 */ /* 0x000fe20008000000 */
[----:B------:R-:W-:Y:S01]  /*405d0*/  ULDC UR22, c[0x0][0x248] ;  /* 0x0000920000167ab9 */ /* 0x000fe20000000800 */
[----:B------:R-:W-:Y:S01]  /*405e0*/  STL.64 [R1+0x988], R14 ;  /* 0x0009880e01007387 */ /* 0x000fe20000100a00 */
        /* <DEDUP_REMOVED lines=29> */
[----:B---3--:R-:W-:Y:S02]  /*407c0*/  LEA R92, P2, R153, R2, 0x2 ;  /* 0x00000002995c7211 */ /* 0x008fe400078410ff */
        /* <DEDUP_REMOVED lines=15> */
[----:B------:R-:W-:Y:S01]  /*408c0*/  IMAD.MOV.U32 R147, RZ, RZ, R151 ;  /* 0x000000ffff937224 */ /* 0x000fe200078e0097 */
[----:B------:R-:W-:Y:S01]  /*408d0*/  ULDC UR31, c[0x0][0x22c] ;  /* 0x00008b00001f7ab9 */ /* 0x000fe20000000800 */
[----:B------:R-:W-:Y:S01]  /*408e0*/  VIADD R8, R9, UR32 ;  /* 0x0000002009087c36 */ /* 0x000fe20008000000 */
[----:B------:R1:W-:Y:S01]  /*408f0*/  STL.64 [R1+0x938], R92 ;  /* 0x0009385c01007387 */ /* 0x0003e20000100a00 */
[----:B------:R-:W-:Y:S01]  /*40900*/  LEA.HI.X.SX32 R13, R11, R0, 0x2, P1 ;  /* 0x000000000b0d7211 */ /* 0x000fe200008f16ff */
[----:B------:R-:W-:Y:S01]  /*40910*/  IMAD.MOV.U32 R142, RZ, RZ, R146 ;  /* 0x000000ffff8e7224 */ /* 0x000fe200078e0092 */
        /* <DEDUP_REMOVED lines=22> */
[----:B------:R-:W-:Y:S01]  /*40a80*/  STL.64 [R1+0x910], R8 ;  /* 0x0009100801007387 */ /* 0x000fe20000100a00 */
[----:B------:R-:W-:Y:S01]  /*40a90*/  ULDC UR10, c[0x0][0x248] ;  /* 0x00009200000a7ab9 */ /* 0x000fe20000000800 */
[----:B-1----:R-:W-:-:S04]  /*40aa0*/  LEA R12, P2, R14, R2, 0x2 ;  /* 0x000000020e0c7211 */ /* 0x002fc800078410ff */
[----:B------:R-:W-:Y:S02]  /*40ab0*/  LEA.HI.X.SX32 R13, R14, R0, 0x2, P2 ;  /* 0x000000000e0d7211 */ /* 0x000fe400010f16ff */
[----:B------:R-:W-:Y:S01]  /*40ac0*/  LEA R14, P1, R154, R2, 0x2 ;  /* 0x000000029a0e7211 */ /* 0x000fe200078210ff */
[----:B------:R-:W-:Y:S01]  /*40ad0*/  VIADD R157, R160, UR11 ;  /* 0x0000000ba09d7c36 */ /* 0x000fe20008000000 */
[----:B------:R-:W-:Y:S01]  /*40ae0*/  ULDC UR11, c[0x0][0x248] ;  /* 0x00009200000b7ab9 */ /* 0x000fe20000000800 */
[----:B------:R1:W-:Y:S01]  /*40af0*/  STL.64 [R1+0x908], R12 ;  /* 0x0009080c01007387 */ /* 0x0003e20000100a00 */
[----:B------:R-:W-:Y:S01]  /*40b00*/  LEA.HI.X.SX32 R15, R154, R0, 0x2, P1 ;  /* 0x000000009a0f7211 */ /* 0x000fe200008f16ff */
[----:B------:R-:W-:Y:S01]  /*40b10*/  VIADD R159, R157, UR12 ;  /* 0x0000000c9d9f7c36 */ /* 0x000fe20008000000 */
[C---:B------:R-:W-:Y:S01]  /*40b20*/  LEA R92, P1, R160.reuse, R2, 0x2 ;  /* 0x00000002a05c7211 */ /* 0x040fe200078210ff */
[----:B------:R-:W-:Y:S02]  /*40b30*/  ULDC UR12, c[0x0][0x248] ;  /* 0x00009200000c7ab9 */ /* 0x000fe40000000800 */
[----:B------:R3:W-:Y:S01]  /*40b40*/  STL.64 [R1+0x900], R14 ;  /* 0x0009000e01007387 */ /* 0x0007e20000100a00 */
[----:B------:R-:W-:-:S02]  /*40b50*/  LEA.HI.X.SX32 R93, R160, R0, 0x2, P1 ;  /* 0x00000000a05d7211 */ /* 0x000fc400008f16ff */
[CC--:B-1----:R-:W-:Y:S01]  /*40b60*/  LEA R12, P2, R156.reuse, R2.reuse, 0x2 ;  /* 0x000000029c0c7211 */ /* 0x0c2fe200078410ff */
[C---:B------:R-:W-:Y:S01]  /*40b70*/  VIADD R158, R159.reuse, UR13 ;  /* 0x0000000d9f9e7c36 */ /* 0x040fe20008000000 */
[----:B------:R-:W-:Y:S01]  /*40b80*/  LEA R94, P1, R159, R2, 0x2 ;  /* 0x000000029f5e7211 */ /* 0x000fe200078210ff */
[----:B------:R-:W-:Y:S01]  /*40b90*/  ULDC UR13, c[0x0][0x248] ;  /* 0x00009200000d7ab9 */ /* 0x000fe20000000800 */
[----:B------:R-:W-:Y:S02]  /*40ba0*/  LEA.HI.X.SX32 R13, R156, R0, 0x2, P2 ;  /* 0x000000009c0d7211 */ /* 0x000fe400010f16ff */
[----:B---3--:R-:W-:-:S03]  /*40bb0*/  LEA R14, P2, R157, R2, 0x2 ;  /* 0x000000029d0e7211 */ /* 0x008fc600078410ff */
[----:B------:R-:W-:Y:S01]  /*40bc0*/  STL.64 [R1+0x8f8], R12 ;  /* 0x0008f80c01007387 */ /* 0x000fe20000100a00 */
[-C--:B------:R-:W-:Y:S02]  /*40bd0*/  LEA.HI.X.SX32 R15, R157, R0.reuse, 0x2, P2 ;  /* 0x000000009d0f7211 */ /* 0x080fe400010f16ff */
[C---:B------:R-:W-:Y:S01]  /*40be0*/  IADD3 R155, R158.reuse, UR14, RZ ;  /* 0x0000000e9e9b7c10 */ /* 0x040fe2000fffe0ff */
[----:B------:R1:W-:Y:S01]  /*40bf0*/  STL.64 [R1+0x8f0], R92 ;  /* 0x0008f05c01007387 */ /* 0x0003e20000100a00 */
[----:B------:R-:W-:Y:S01]  /*40c00*/  LEA.HI.X.SX32 R95, R159, R0, 0x2, P1 ;  /* 0x000000009f5f7211 */ /* 0x000fe200008f16ff */
[----:B------:R-:W-:Y:S02]  /*40c10*/  ULDC UR14, c[0x0][0x248] ;  /* 0x00009200000e7ab9 */ /* 0x000fe40000000800 */
[----:B------:R-:W-:Y:S01]  /*40c20*/  VIADD R153, R155, UR15 ;  /* 0x0000000f9b997c36 */ /* 0x000fe20008000000 */
[----:B------:R-:W-:Y:S01]  /*40c30*/  STL.64 [R1+0x8e8], R14 ;  /* 0x0008e80e01007387 */ /* 0x000fe20000100a00 */
        /* <DEDUP_REMOVED lines=102> */
[----:B------:R-:W-:Y:S01]  /*412a0*/  IMAD.MOV.U32 R145, RZ, RZ, R149 ;  /* 0x000000ffff917224 */ /* 0x000fe200078e0095 */
[----:B------:R-:W-:Y:S01]  /*412b0*/  ULDC UR10, c[0x0][0x22c] ;  /* 0x00008b00000a7ab9 */ /* 0x000fe20000000800 */
[----:B------:R-:W-:Y:S01]  /*412c0*/  VIADD R153, R154, UR11 ;  /* 0x0000000b9a997c36 */ /* 0x000fe20008000000 */
[----:B------:R-:W-:Y:S01]  /*412d0*/  ULDC UR11, c[0x0][0x22c] ;  /* 0x00008b00000b7ab9 */ /* 0x000fe20000000800 */
[----:B-1----:R-:W-:-:S04]  /*412e0*/  LEA R92, P2, R12, R2, 0x2 ;  /* 0x000000020c5c7211 */ /* 0x002fc800078410ff */
[----:B------:R-:W-:Y:S01]  /*412f0*/  LEA.HI.X.SX32 R93, R12, R0, 0x2, P2 ;  /* 0x000000000c5d7211 */ /* 0x000fe200010f16ff */
[----:B------:R-:W-:Y:S01]  /*41300*/  STL.64 [R1+0x840], R10 ;  /* 0x0008400a01007387 */ /* 0x000fe20000100a00 */
[----:B------:R-:W-:Y:S01]  /*41310*/  VIADD R152, R153, UR12 ;  /* 0x0000000c99987c36 */ /* 0x000fe20008000000 */
[----:B------:R-:W-:Y:S01]  /*41320*/  LEA R8, P2, R14, R2, 0x2 ;  /* 0x000000020e087211 */ /* 0x000fe200078410ff */
[----:B------:R-:W-:Y:S01]  /*41330*/  IMAD.MOV.U32 R148, RZ, RZ, R17 ;  /* 0x000000ffff947224 */ /* 0x000fe200078e0011 */
[----:B------:R1:W-:Y:S01]  /*41340*/  STL.64 [R1+0x838], R92 ;  /* 0x0008385c01007387 */ /* 0x0003e20000100a00 */
[----:B------:R-:W-:Y:S01]  /*41350*/  VIADD R13, R152, UR7 ;  /* 0x00000007980d7c36 */ /* 0x000fe20008000000 */
[----:B------:R-:W-:Y:S01]  /*41360*/  LEA.HI.X.SX32 R9, R14, R0, 0x2, P2 ;  /* 0x000000000e097211 */ /* 0x000fe200010f16ff */
[----:B------:R-:W-:Y:S01]  /*41370*/  ULDC UR7, c[0x0][0x248] ;  /* 0x0000920000077ab9 */ /* 0x000fe20000000800 */
[----:B------:R-:W-:Y:S01]  /*41380*/  IMAD.MOV.U32 R146, RZ, RZ, R150 ;  /* 0x000000ffff927224 */ /* 0x000fe200078e0096 */
[----:B------:R-:W-:Y:S01]  /*41390*/  ULDC UR12, c[0x0][0x22c] ;  /* 0x00008b00000c7ab9 */ /* 0x000fe20000000800 */
[----:B-1----:R-:W-:-:S04]  /*413a0*/  LEA R92, P1, R15, R2, 0x2 ;  /* 0x000000020f5c7211 */ /* 0x002fc800078210ff */
[----:B------:R-:W-:Y:S01]  /*413b0*/  LEA.HI.X.SX32 R93, R15, R0, 0x2, P1 ;  /* 0x000000000f5d7211 */ /* 0x000fe200008f16ff */
[----:B------:R-:W-:Y:S01]  /*413c0*/  VIADD R11, R13, UR8 ;  /* 0x000000080d0b7c36 */ /* 0x000fe20008000000 */
[C---:B------:R-:W-:Y:S01]  /*413d0*/  LEA R14, P1, R154.reuse, R2, 0x2 ;  /* 0x000000029a0e7211 */ /* 0x040fe200078210ff */
[----:B------:R-:W-:Y:S02]  /*413e0*/  ULDC UR8, c[0x0][0x248] ;  /* 0x0000920000087ab9 */ /* 0x000fe40000000800 */
[----:B------:R1:W-:Y:S01]  /*413f0*/  STL.64 [R1+0x830], R92 ;  /* 0x0008305c01007387 */ /* 0x0003e20000100a00 */
[----:B------:R-:W-:Y:S01]  /*41400*/  VIADD R10, R11, UR9 ;  /* 0x000000090b0a7c36 */ /* 0x000fe20008000000 */
[----:B------:R-:W-:Y:S02]  /*41410*/  LEA.HI.X.SX32 R15, R154, R0, 0x2, P1 ;  /* 0x000000009a0f7211 */ /* 0x000fe400008f16ff */
[----:B------:R3:W-:Y:S01]  /*41420*/  STL.64 [R1+0x828], R8 ;  /* 0x0008280801007387 */ /* 0x0007e20000100a00 */
[----:B------:R-:W-:Y:S01]  /*41430*/  IMAD.MOV.U32 R149, RZ, RZ, R22 ;  /* 0x000000ffff957224 */ /* 0x000fe200078e0016 */
[----:B------:R-:W-:Y:S01]  /*41440*/  ULDC UR9, c[0x0][0x22c] ;  /* 0x00008b0000097ab9 */ /* 0x000fe20000000800 */
[----:B-1----:R-:W-:-:S04]  /*41450*/  LEA R92, P2, R153, R2, 0x2 ;  /* 0x00000002995c7211 */ /* 0x002fc800078410ff */
[----:B------:R-:W-:Y:S01]  /*41460*/  LEA.HI.X.SX32 R93, R153, R0, 0x2, P2 ;  /* 0x00000000995d7211 */ /* 0x000fe200010f16ff */
[----:B---3--:R-:W-:Y:S01]  /*41470*/  VIADD R9, R10, UR7 ;  /* 0x000000070a097c36 */ /* 0x008fe20008000000 */
[----:B------:R-:W-:Y:S01]  /*41480*/  STL.64 [R1+0x820], R14 ;  /* 0x0008200e01007387 */ /* 0x000fe20000100a00 */
[----:B------:R-:W-:-:S03]  /*41490*/  ULDC UR7, c[0x0][0x248] ;  /* 0x0000920000077ab9 */ /* 0x000fc60000000800 */
[----:B------:R1:W-:Y:S01]  /*414a0*/  STL.64 [R1+0x818], R92 ;  /* 0x0008185c01007387 */ /* 0x0003e20000100a00 */
[----:B------:R-:W-:Y:S01]  /*414b0*/  VIADD R8, R9, UR8 ;  /* 0x0000000809087c36 */ /* 0x000fe20008000000 */
[CC--:B------:R-:W-:Y:S01]  /*414c0*/  LEA R94, P2, R13.reuse, R2.reuse, 0x2 ;  /* 0x000000020d5e7211 */ /* 0x0c0fe200078410ff */
[----:B--2---:R-:W-:Y:S01]  /*414d0*/  IMAD.MOV.U32 R150, RZ, RZ, R21 ;  /* 0x000000ffff967224 */ /* 0x004fe200078e0015 */
[----:B------:R-:W-:Y:S01]  /*414e0*/  ULDC UR8, c[0x0][0x22c] ;  /* 0x00008b0000087ab9 */ /* 0x000fe20000000800 */
[----:B------:R-:W-:Y:S01]  /*414f0*/  VIADD R12, R8, UR7 ;  /* 0x00000007080c7c36 */ /* 0x000fe20008000000 */
[----:B-1----:R-:W-:Y:S01]  /*41500*/  LEA R92, P1, R152, R2, 0x2 ;  /* 0x00000002985c7211 */ /* 0x002fe200078210ff */
[----:B------:R-:W-:Y:S01]  /*41510*/  VIADD R14, R6, 0x6 ;  /* 0x00000006060e7836 */ /* 0x000fe20000000000 */
[-C--:B------:R-:W-:Y:S01]  /*41520*/  LEA.HI.X.SX32 R95, R13, R0.reuse, 0x2, P2 ;  /* 0x000000000d5f7211 */ /* 0x080fe200010f16ff */
[----:B------:R-:W-:Y:S01]  /*41530*/  ULDC UR7, c[0x0][0x22c] ;  /* 0x00008b0000077ab9 */ /* 0x000fe20000000800 */
[----:B------:R-:W-:-:S05]  /*41540*/  LEA.HI.X.SX32 R93, R152, R0, 0x2, P1 ;  /* 0x00000000985d7211 */ /* 0x000fca00008f16ff */
[----:B------:R1:W-:Y:S04]  /*41550*/  STL.64 [R1+0x810], R92 ;  /* 0x0008105c01007387 */ /* 0x0003e80000100a00 */
[----:B------:R2:W-:Y:S01]  /*41560*/  STL.64 [R1+0x808], R94 ;  /* 0x0008085e01007387 */ /* 0x0005e20000100a00 */
[----:B-1----:R-:W-:-:S04]  /*41570*/  LEA R92, P1, R12, R2, 0x2 ;  /* 0x000000020c5c7211 */ /* 0x002fc800078210ff */
[----:B------:R-:W-:Y:S02]  /*41580*/  LEA.HI.X.SX32 R93, R12, R0, 0x2, P1 ;  /* 0x000000000c5d7211 */ /* 0x000fe400008f16ff */
[----:B--2---:R-:W-:-:S03]  /*41590*/  LEA R94, P2, R11, R2, 0x2 ;  /* 0x000000020b5e7211 */ /* 0x004fc600078410ff */
[----:B------:R1:W-:Y:S01]  /*415a0*/  STL.64 [R1+0x800], R92 ;  /* 0x0008005c01007387 */ /* 0x0003e20000100a00 */
[----:B------:R-:W-:Y:S02]  /*415b0*/  LEA.HI.X.SX32 R95, R11, R0, 0x2, P2 ;  /* 0x000000000b5f7211 */ /* 0x000fe400010f16ff */
[----:B-1----:R-:W-:-:S04]  /*415c0*/  LEA R92, P1, R10, R2, 0x2 ;  /* 0x000000020a5c7211 */ /* 0x002fc800078210ff */
[----:B------:R-:W-:Y:S01]  /*415d0*/  LEA.HI.X.SX32 R93, R10, R0, 0x2, P1 ;  /* 0x000000000a5d7211 */ /* 0x000fe200008f16ff */
[----:B------:R1:W-:Y:S04]  /*415e0*/  STL.64 [R1+0x7f8], R94 ;  /* 0x0007f85e01007387 */ /* 0x0003e80000100a00 */
[----:B------:R2:W-:Y:S01]  /*415f0*/  STL.64 [R1+0x7f0], R92 ;  /* 0x0007f05c01007387 */ /* 0x0005e20000100a00 */
[CC--:B-1----:R-:W-:Y:S02]  /*41600*/  LEA R94, P2, R9.reuse, R2.reuse, 0x2 ;  /* 0x00000002095e7211 */ /* 0x0c2fe400078410ff */
[----:B--2---:R-:W-:Y:S02]  /*41610*/  LEA R92, P1, R8, R2, 0x2 ;  /* 0x00000002085c7211 */ /* 0x004fe400078210ff */
[----:B------:R-:W-:-:S02]  /*41620*/  LEA.HI.X.SX32 R95, R9, R0, 0x2, P2 ;  /* 0x00000000095f7211 */ /* 0x000fc400010f16ff */
[----:B------:R-:W-:Y:S01]  /*41630*/  LEA.HI.X.SX32 R93, R8, R0, 0x2, P1 ;  /* 0x00000000085d7211 */ /* 0x000fe200008f16ff */
[----:B------:R-:W-:Y:S02]  /*41640*/  VIADD R13, R6, 0x5 ;  /* 0x00000005060d7836 */ /* 0x000fe40000000000 */
[----:B------:R-:W-:Y:S01]  /*41650*/  STL.64 [R1+0x7e8], R94 ;  /* 0x0007e85e01007387 */ /* 0x000fe20000100a00 */
[----:B------:R-:W-:Y:S01]  /*41660*/  ISETP.LT.AND P2, PT, R14, UR7, !P0 ;  /* 0x000000070e007c0c */ /* 0x000fe2000c741270 */
[----:B------:R-:W-:Y:S02]  /*41670*/  ULDC UR7, c[0x0][0x22c] ;  /* 0x00008b0000077ab9 */ /* 0x000fe40000000800 */
[----:B------:R-:W-:Y:S04]  /*41680*/  STL.64 [R1+0x7e0], R92 ;  /* 0x0007e05c01007387 */ /* 0x000fe80000100a00 */
[----:B------:R-:W2:Y:S01]  /*41690*/  LDL.LU R151, [R1+0x44] ;  /* 0x0000440001977983 */ /* 0x000ea20000300800 */
[----:B------:R-:W-:Y:S01]  /*416a0*/  ISETP.LT.AND P1, PT, R13, UR7, !P0 ;  /* 0x000000070d007c0c */ /* 0x000fe2000c721270 */
[----:B------:R-:W-:-:S02]  /*416b0*/  IMAD.MOV.U32 R8, RZ, RZ, R120 ;  /* 0x000000ffff087224 */ /* 0x000fc400078e0078 */
[----:B------:R-:W-:Y:S01]  /*416c0*/  IMAD.MOV.U32 R10, RZ, RZ, R122 ;  /* 0x000000ffff0a7224 */ /* 0x000fe200078e007a */
[----:B------:R-:W3:Y:S01]  /*416d0*/  LDL.LU R17, [R1+0x4c] ;  /* 0x00004c0001117983 */ /* 0x000ee20000300800 */
[----:B------:R-:W-:Y:S02]  /*416e0*/  IMAD.MOV.U32 R9, RZ, RZ, R121 ;  /* 0x000000ffff097224 */ /* 0x000fe400078e0079 */
[----:B------:R-:W-:Y:S01]  /*416f0*/  IMAD.MOV.U32 R11, RZ, RZ, R123 ;  /* 0x000000ffff0b7224 */ /* 0x000fe200078e007b */
[----:B------:R-:W4:Y:S01]  /*41700*/  LDL.LU R22, [R1+0x450] ;  /* 0x0004500001167983 */ /* 0x000f220000300800 */
[----:B------:R-:W-:Y:S01]  /*41710*/  LOP3.LUT R2, R124, 0x7f, RZ, 0xc0, !PT ;  /* 0x0000007f7c027812 */ /* 0x000fe200078ec0ff */
[----:B------:R-:W-:Y:S02]  /*41720*/  IMAD.MOV.U32 R117, RZ, RZ, R125 ;  /* 0x000000ffff757224 */ /* 0x000fe400078e007d */
[----:B------:R-:W-:Y:S01]  /*41730*/  IMAD.MOV.U32 R118, RZ, RZ, R126 ;  /* 0x000000ffff767224 */ /* 0x000fe200078e007e */
[----:B------:R-:W4:Y:S01]  /*41740*/  LDL.LU R21, [R1+0x458] ;  /* 0x0004580001157983 */ /* 0x000f220000300800 */
[----:B------:R-:W-:Y:S01]  /*41750*/  IMAD.MOV.U32 R119, RZ, RZ, R127 ;  /* 0x000000ffff777224 */ /* 0x000fe200078e007f */
[----:B------:R-:W-:Y:S01]  /*41760*/  @P2 LOP3.LUT R3, R3, 0x10, RZ, 0xfc, !PT ;  /* 0x0000001003032812 */ /* 0x000fe200078efcff */
[C---:B------:R-:W-:Y:S01]  /*41770*/  VIADD R152, R6.reuse, 0x39 ;  /* 0x0000003906987836 */ /* 0x040fe20000000000 */
[----:B------:R-:W2:Y:S01]  /*41780*/  LDL.LU R12, [R1+0x404] ;  /* 0x00040400010c7983 */ /* 0x000ea20000300800 */
[----:B------:R-:W-:Y:S01]  /*41790*/  VIADD R153, R6, 0x3a ;  /* 0x0000003a06997836 */ /* 0x000fe20000000000 */
[----:B------:R-:W-:-:S02]  /*417a0*/  ULDC UR7, c[0x0][0x22c] ;  /* 0x00008b0000077ab9 */ /* 0x000fc40000000800 */
[----:B------:R-:W2:Y:S04]  /*417b0*/  LDL.LU R13, [R1+0x40c] ;  /* 0x00040c00010d7983 */ /* 0x000ea80000300800 */
[----:B------:R-:W2:Y:S04]  /*417c0*/  LDL.LU R14, [R1+0x4] ;  /* 0x00000400010e7983 */ /* 0x000ea80000300800 */
[----:B------:R-:W2:Y:S04]  /*417d0*/  LDL.LU R15, [R1+0xc] ;  /* 0x00000c00010f7983 */ /* 0x000ea80000300800 */
[----:B------:R1:W-:Y:S04]  /*417e0*/  STSM.16.M88.4 [R4], R8 ;  /* 0x0000000804007844 */ /* 0x0003e80000000200 */
[----:B-1----:R-:W4:Y:S04]  /*417f0*/  LDL.LU R8, [R1+0x410] ;  /* 0x0004100001087983 */ /* 0x002f280000300800 */
[----:B------:R-:W4:Y:S04]  /*41800*/  LDL.LU R9, [R1+0x418] ;  /* 0x0004180001097983 */ /* 0x000f280000300800 */
[----:B------:R-:W4:Y:S04]  /*41810*/  LDL.LU R10, [R1+0x10] ;  /* 0x00001000010a7983 */ /* 0x000f280000300800 */
[----:B------:R-:W4:Y:S01]  /*41820*/  LDL.LU R11, [R1+0x18] ;  /* 0x00001800010b7983 */ /* 0x000f220000300800 */
[----:B------:R-:W-:Y:S01]  /*41830*/  BAR.SYNC.DEFER_BLOCKING 0x0 ;  /* 0x0000000000007b1d */ /* 0x000fe20000010000 */
[----:B------:R-:W-:Y:S01]  /*41840*/  LEA R0, R2, UR6, 0x4 ;  /* 0x0000000602007c11 */ /* 0x000fe2000f8e20ff */
        /* <DEDUP_REMOVED lines=8> */
[----:B------:R-:W-:Y:S01]  /*418d0*/  LOP3.LUT R3, R3, 0xfffffff7, RZ, 0xc0, !PT ;  /* 0xfffffff703037812 */ /* 0x000fe200078ec0ff */
[----:B------:R-:W-:Y:S01]  /*418e0*/  VIADD R2, R6, 0x1 ;  /* 0x0000000106027836 */ /* 0x000fe20000000000 */
[----:B------:R-:W-:Y:S01]  /*418f0*/  ULDC UR6, c[0x0][0x22c] ;  /* 0x00008b0000067ab9 */ /* 0x000fe20000000800 */
[----:B------:R-:W1:Y:S01]  /*41900*/  LDS.128 R92, [R0] ;  /* 0x00000000005c7984 */ /* 0x000e620000000c00 */
[----:B------:R-:W-:Y:S01]  /*41910*/  BAR.SYNC.DEFER_BLOCKING 0x0 ;  /* 0x0000000000007b1d */ /* 0x000fe20000010000 */
        /* <DEDUP_REMOVED lines=11> */
[----:B------:R-:W-:Y:S01]  /*419d0*/  MOV R137, R145 ;  /* 0x0000009100897202 */ /* 0x000fe20000000f00 */
[----:B------:R-:W-:Y:S02]  /*419e0*/  IMAD.MOV.U32 R136, RZ, RZ, R144 ;  /* 0x000000ffff887224 */ /* 0x000fe400078e0090 */
[----:B------:R-:W-:Y:S02]  /*419f0*/  IMAD.MOV.U32 R130, RZ, RZ, R138 ;  /* 0x000000ffff827224 */ /* 0x000fe400078e008a */
[----:B------:R-:W-:Y:S01]  /*41a00*/  IMAD.MOV.U32 R138, RZ, RZ, R146 ;  /* 0x000000ffff8a7224 */ /* 0x000fe200078e0092 */
[----:B-1----:R-:W-:Y:S04]  /*41a10*/  STL.64 [R1+0x7d0], R92 ;  /* 0x0007d05c01007387 */ /* 0x002fe80000100a00 */
[----:B------:R-:W-:Y:S04]  /*41a20*/  STL.64 [R1+0x7d8], R94 ;  /* 0x0007d85e01007387 */ /* 0x000fe80000100a00 */
[----:B--2---:R-:W-:Y:S01]  /*41a30*/  STSM.16.M88.4 [R4], R12 ;  /* 0x0000000c04007844 */ /* 0x004fe20000000200 */
[----:B------:R-:W-:Y:S06]  /*41a40*/  BAR.SYNC.DEFER_BLOCKING 0x0 ;  /* 0x0000000000007b1d */ /* 0x000fec0000010000 */
[----:B------:R-:W1:Y:S01]  /*41a50*/  LDS.128 R12, [R0] ;  /* 0x00000000000c7984 */ /* 0x000e620000000c00 */
[----:B------:R-:W-:-:S02]  /*41a60*/  IMAD.MOV.U32 R143, RZ, RZ, R151 ;  /* 0x000000ffff8f7224 */ /* 0x000fc400078e0097 */
[----:B---3--:R-:W-:Y:S01]  /*41a70*/  IMAD.MOV.U32 R144, RZ, RZ, R17 ;  /* 0x000000ffff907224 */ /* 0x008fe200078e0011 */
[----:B------:R-:W-:Y:S01]  /*41a80*/  BAR.SYNC.DEFER_BLOCKING 0x0 ;  /* 0x0000000000007b1d */ /* 0x000fe20000010000 */
[----:B----4-:R-:W-:Y:S02]  /*41a90*/  IMAD.MOV.U32 R145, RZ, RZ, R22 ;  /* 0x000000ffff917224 */ /* 0x010fe400078e0016 */
[----:B------:R-:W-:-:S03]  /*41aa0*/  IMAD.MOV.U32 R146, RZ, RZ, R21 ;  /* 0x000000ffff927224 */ /* 0x000fc600078e0015 */
[----:B-1----:R1:W-:Y:S04]  /*41ab0*/  STL.64 [R1+0x7c0], R12 ;  /* 0x0007c00c01007387 */ /* 0x0023e80000100a00 */
[----:B------:R2:W-:Y:S04]  /*41ac0*/  STL.64 [R1+0x7c8], R14 ;  /* 0x0007c80e01007387 */ /* 0x0005e80000100a00 */
[----:B------:R-:W3:Y:S04]  /*41ad0*/  LDL.LU R147, [R1+0x50] ;  /* 0x0000500001937983 */ /* 0x000ee80000300800 */
[----:B------:R-:W4:Y:S04]  /*41ae0*/  LDL.LU R148, [R1+0x58] ;  /* 0x0000580001947983 */ /* 0x000f280000300800 */
[----:B------:R-:W4:Y:S04]  /*41af0*/  LDL.LU R149, [R1+0x454] ;  /* 0x0004540001957983 */ /* 0x000f280000300800 */
[----:B------:R-:W4:Y:S04]  /*41b00*/  LDL.LU R150, [R1+0x45c] ;  /* 0x00045c0001967983 */ /* 0x000f280000300800 */
[----:B------:R-:W4:Y:S04]  /*41b10*/  LDL.LU R151, [R1+0x54] ;  /* 0x0000540001977983 */ /* 0x000f280000300800 */
[----:B------:R-:W4:Y:S04]  /*41b20*/  LDL.LU R17, [R1+0x5c] ;  /* 0x00005c0001117983 */ /* 0x000f280000300800 */
[----:B------:R-:W4:Y:S04]  /*41b30*/  LDL.LU R22, [R1+0x460] ;  /* 0x0004600001167983 */ /* 0x000f280000300800 */
[----:B------:R-:W4:Y:S04]  /*41b40*/  LDL.LU R21, [R1+0x468] ;  /* 0x0004680001157983 */ /* 0x000f280000300800 */
[----:B------:R2:W-:Y:S01]  /*41b50*/  STSM.16.M88.4 [R4], R8 ;  /* 0x0000000804007844 */ /* 0x0005e20000000200 */
[----:B------:R-:W-:Y:S01]  /*41b60*/  BAR.SYNC.DEFER_BLOCKING 0x0 ;  /* 0x0000000000007b1d */ /* 0x000fe20000010000 */
[----:B-1----:R-:W-:-:S02]  /*41b70*/  IMAD.MOV.U32 R12, RZ, RZ, R117 ;  /* 0x000000ffff0c7224 */ /* 0x002fc400078e0075 */
[----:B------:R-:W-:-:S03]  /*41b80*/  IMAD.MOV.U32 R13, RZ, RZ, R118 ;  /* 0x000000ffff0d7224 */ /* 0x000fc600078e0076 */
[----:B------:R-:W1:Y:S01]  /*41b90*/  LDS.128 R92, [R0] ;  /* 0x00000000005c7984 */ /* 0x000e620000000c00 */
[----:B--2---:R-:W-:Y:S02]  /*41ba0*/  IMAD.MOV.U32 R14, RZ, RZ, R119 ;  /* 0x000000ffff0e7224 */ /* 0x004fe400078e0077 */
[----:B------:R-:W-:Y:S01]  /*41bb0*/  IMAD.MOV.U32 R15, RZ, RZ, R120 ;  /* 0x000000ffff0f7224 */ /* 0x000fe200078e0078 */
[----:B------:R-:W-:Y:S06]  /*41bc0*/  BAR.SYNC.DEFER_BLOCKING 0x0 ;  /* 0x0000000000007b1d */ /* 0x000fec0000010000 */
[----:B------:R-:W-:Y:S02]  /*41bd0*/  STSM.16.M88.4 [R4], R12 ;  /* 0x0000000c04007844 */ /* 0x000fe40000000200 */
[----:B------:R-:W-:Y:S06]  /*41be0*/  BAR.SYNC.DEFER_BLOCKING 0x0 ;  /* 0x0000000000007b1d */ /* 0x000fec0000010000 */
[----:B------:R-:W2:Y:S01]  /*41bf0*/  LDS.128 R12, [R0] ;  /* 0x00000000000c7984 */ /* 0x000ea20000000c00 */
[----:B------:R-:W-:-:S02]  /*41c00*/  IMAD.MOV.U32 R10, RZ, RZ, R123 ;  /* 0x000000ffff0a7224 */ /* 0x000fc400078e007b */
[----:B------:R-:W-:Y:S01]  /*41c10*/  IMAD.MOV.U32 R11, RZ, RZ, R124 ;  /* 0x000000ffff0b7224 */ /* 0x000fe200078e007c */
[----:B-1----:R-:W-:Y:S01]  /*41c20*/  STL.64 [R1+0x7b0], R92 ;  /* 0x0007b05c01007387 */ /* 0x002fe20000100a00 */
[----:B------:R-:W-:Y:S02]  /*41c30*/  IMAD.MOV.U32 R123, RZ, RZ, R131 ;  /* 0x000000ffff7b7224 */ /* 0x000fe400078e0083 */
[----:B------:R-:W-:Y:S01]  /*41c40*/  IMAD.MOV.U32 R117, RZ, RZ, R125 ;  /* 0x000000ffff757224 */ /* 0x000fe200078e007d */
[----:B------:R-:W-:Y:S01]  /*41c50*/  STL.64 [R1+0x7b8], R94 ;  /* 0x0007b85e01007387 */ /* 0x000fe20000100a00 */
[----:B------:R-:W-:Y:S02]  /*41c60*/  IMAD.MOV.U32 R124, RZ, RZ, R132 ;  /* 0x000000ffff7c7224 */ /* 0x000fe400078e0084 */
[----:B------:R-:W-:Y:S01]  /*41c70*/  IMAD.MOV.U32 R131, RZ, RZ, R139 ;  /* 0x000000ffff837224 */ /* 0x000fe200078e008b */
[----:B------:R-:W-:Y:S01]  /*41c80*/  BAR.SYNC.DEFER_BLOCKING 0x0 ;  /* 0x0000000000007b1d */ /* 0x000fe20000010000 */
        /* <DEDUP_REMOVED lines=12> */
[----:B--2---:R1:W-:Y:S01]  /*41d50*/  STL.64 [R1+0x7a0], R12 ;  /* 0x0007a00c01007387 */ /* 0x0043e20000100a00 */
[----:B------:R-:W-:-:S03]  /*41d60*/  IMAD.MOV.U32 R128, RZ, RZ, R136 ;  /* 0x000000ffff807224 */ /* 0x000fc600078e0088 */
[----:B------:R2:W-:Y:S01]  /*41d70*/  STL.64 [R1+0x7a8], R14 ;  /* 0x0007a80e01007387 */ /* 0x0005e20000100a00 */
[----:B------:R-:W-:Y:S02]  /*41d80*/  IMAD.MOV.U32 R135, RZ, RZ, R143 ;  /* 0x000000ffff877224 */ /* 0x000fe400078e008f */
[----:B------:R-:W-:Y:S02]  /*41d90*/  IMAD.MOV.U32 R122, RZ, RZ, R130 ;  /* 0x000000ffff7a7224 */ /* 0x000fe400078e0082 */
[----:B------:R-:W-:Y:S02]  /*41da0*/  IMAD.MOV.U32 R129, RZ, RZ, R137 ;  /* 0x000000ffff817224 */ /* 0x000fe400078e0089 */
[----:B------:R-:W-:Y:S02]  /*41db0*/  IMAD.MOV.U32 R136, RZ, RZ, R144 ;  /* 0x000000ffff887224 */ /* 0x000fe400078e0090 */
[----:B------:R-:W-:Y:S02]  /*41dc0*/  IMAD.MOV.U32 R130, RZ, RZ, R138 ;  /* 0x000000ffff827224 */ /* 0x000fe400078e008a */
[----:B------:R-:W-:-:S02]  /*41dd0*/  IMAD.MOV.U32 R137, RZ, RZ, R145 ;  /* 0x000000ffff897224 */ /* 0x000fc400078e0091 */
[----:B------:R-:W-:Y:S02]  /*41de0*/  IMAD.MOV.U32 R138, RZ, RZ, R146 ;  /* 0x000000ffff8a7224 */ /* 0x000fe400078e0092 */
[----:B---3--:R-:W-:Y:S02]  /*41df0*/  IMAD.MOV.U32 R139, RZ, RZ, R147 ;  /* 0x000000ffff8b7224 */ /* 0x008fe400078e0093 */
[----:B------:R-:W3:Y:S01]  /*41e00*/  LDL.LU R147, [R1+0x60] ;  /* 0x0000600001937983 */ /* 0x000ee20000300800 */
[----:B----4-:R-:W-:-:S03]  /*41e10*/  IMAD.MOV.U32 R140, RZ, RZ, R148 ;  /* 0x000000ffff8c7224 */ /* 0x010fc600078e0094 */
[----:B------:R-:W4:Y:S01]  /*41e20*/  LDL.LU R148, [R1+0x68] ;  /* 0x0000680001947983 */ /* 0x000f220000300800 */
[----:B------:R-:W-:-:S03]  /*41e30*/  IMAD.MOV.U32 R141, RZ, RZ, R149 ;  /* 0x000000ffff8d7224 */ /* 0x000fc600078e0095 */
        /* <DEDUP_REMOVED lines=10> */
[----:B------:R-:W4:Y:S04]  /*41ee0*/  LDL.LU R21, [R1+0x478] ;  /* 0x0004780001157983 */ /* 0x000f280000300800 */
[----:B------:R2:W-:Y:S01]  /*41ef0*/  STSM.16.M88.4 [R4], R8 ;  /* 0x0000000804007844 */ /* 0x0005e20000000200 */
[----:B------:R-:W-:Y:S01]  /*41f00*/  BAR.SYNC.DEFER_BLOCKING 0x0 ;  /* 0x0000000000007b1d */ /* 0x000fe20000010000 */
[----:B-1----:R-:W-:Y:S02]  /*41f10*/  IMAD.MOV.U32 R12, RZ, RZ, R117 ;  /* 0x000000ffff0c7224 */ /* 0x002fe400078e0075 */
        /* <DEDUP_REMOVED lines=57> */
[----:B-1----:R-:W-:Y:S01]  /*422b0*/  IMAD.MOV.U32 R12, RZ, RZ, R117 ;  /* 0x000000ffff0c7224 */ /* 0x002fe200078e0075 */
[----:B------:R-:W-:Y:S01]  /*422c0*/  MOV R13, R118 ;  /* 0x00000076000d7202 */ /* 0x000fe20000000f00 */
[----:B--2---:R-:W-:-:S03]  /*422d0*/  IMAD.MOV.U32 R14, RZ, RZ, R119 ;  /* 0x000000ffff0e7224 */ /* 0x004fc600078e0077 */
[----:B------:R-:W1:Y:S01]  /*422e0*/  LDS.128 R92, [R0] ;  /* 0x00000000005c7984 */ /* 0x000e620000000c00 */
        /* <DEDUP_REMOVED lines=243> */
[----:B------:R-:W-:Y:S01]  /*43220*/  IMAD.MOV.U32 R124, RZ, RZ, R132 ;  /* 0x000000ffff7c7224 */ /* 0x000fe200078e0084 */
[----:B------:R-:W-:Y:S01]  /*43230*/  MOV R132, R140 ;  /* 0x0000008c00847202 */ /* 0x000fe20000000f00 */
        /* <DEDUP_REMOVED lines=147> */
[----:B------:R-:W-:-:S03]  /*43b70*/  MOV R143, R151 ;  /* 0x00000097008f7202 */ /* 0x000fc60000000f00 */
        /* <DEDUP_REMOVED lines=134> */
[----:B------:R-:W-:Y:S01]  /*443e0*/  IMAD.MOV.U32 R10, RZ, RZ, R123 ;  /* 0x000000ffff0a7224 */ /* 0x000fe200078e007b */
[----:B------:R-:W-:Y:S01]  /*443f0*/  MOV R11, R124 ;  /* 0x0000007c000b7202 */ /* 0x000fe20000000f00 */
[----:B------:R-:W-:Y:S01]  /*44400*/  IMAD.MOV.U32 R123, RZ, RZ, R131 ;  /* 0x000000ffff7b7224 */ /* 0x000fe200078e0083 */
[----:B-1----:R-:W-:Y:S01]  /*44410*/  STL.64 [R1+0x650], R92 ;  /* 0x0006505c01007387 */ /* 0x002fe20000100a00 */
[----:B------:R-:W-:-:S02]  /*44420*/  IMAD.MOV.U32 R117, RZ, RZ, R125 ;  /* 0x000000ffff757224 */ /* 0x000fc400078e007d */
[----:B------:R-:W-:Y:S01]  /*44430*/  IMAD.MOV.U32 R124, RZ, RZ, R132 ;  /* 0x000000ffff7c7224 */ /* 0x000fe200078e0084 */
[----:B------:R-:W-:Y:S01]  /*44440*/  STL.64 [R1+0x658], R94 ;  /* 0x0006585e01007387 */ /* 0x000fe20000100a00 */
[----:B------:R-:W-:Y:S02]  /*44450*/  IMAD.MOV.U32 R131, RZ, RZ, R139 ;  /* 0x000000ffff837224 */ /* 0x000fe400078e008b */
[----:B------:R-:W-:Y:S01]  /*44460*/  IMAD.MOV.U32 R118, RZ, RZ, R126 ;  /* 0x000000ffff767224 */ /* 0x000fe200078e007e */
        /* <DEDUP_REMOVED lines=81> */
[----:B----4-:R-:W-:Y:S02]  /*44980*/  IMAD.MOV.U32 R140, RZ, RZ, R148 ;  /* 0x000000ffff8c7224 */ /* 0x010fe400078e0094 */
[----:B------:R-:W-:Y:S02]  /*44990*/  IMAD.MOV.U32 R143, RZ, RZ, R149 ;  /* 0x000000ffff8f7224 */ /* 0x000fe400078e0095 */
[----:B------:R-:W3:Y:S01]  /*449a0*/  LDL.LU R149, [R1+0x140] ;  /* 0x0001400001957983 */ /* 0x000ee20000300800 */
        /* <DEDUP_REMOVED lines=10> */
[----:B------:R-:W3:Y:S04]  /*44a50*/  LDL.LU R141, [R1+0x524] ;  /* 0x00052400018d7983 */ /* 0x000ee80000300800 */
        /* <DEDUP_REMOVED lines=12> */
[----:B------:R-:W-:-:S03]  /*44b20*/  IMAD.MOV.U32 R8, RZ, RZ, R121 ;  /* 0x000000ffff087224 */ /* 0x000fc600078e0079 */
[----:B-1----:R-:W-:Y:S01]  /*44b30*/  STL.64 [R1+0x610], R92 ;  /* 0x0006105c01007387 */ /* 0x002fe20000100a00 */
[----:B------:R-:W-:Y:S02]  /*44b40*/  IMAD.MOV.U32 R9, RZ, RZ, R122 ;  /* 0x000000ffff097224 */ /* 0x000fe400078e007a */
[----:B------:R-:W-:Y:S01]  /*44b50*/  IMAD.MOV.U32 R121, RZ, RZ, R129 ;  /* 0x000000ffff797224 */ /* 0x000fe200078e0081 */
[----:B------:R-:W-:Y:S01]  /*44b60*/  STL.64 [R1+0x618], R94 ;  /* 0x0006185e01007387 */ /* 0x000fe20000100a00 */
[----:B------:R-:W-:Y:S02]  /*44b70*/  IMAD.MOV.U32 R10, RZ, RZ, R123 ;  /* 0x000000ffff0a7224 */ /* 0x000fe400078e007b */
[----:B------:R-:W-:Y:S01]  /*44b80*/  IMAD.MOV.U32 R122, RZ, RZ, R130 ;  /* 0x000000ffff7a7224 */ /* 0x000fe200078e0082 */
[----:B------:R-:W-:Y:S01]  /*44b90*/  BAR.SYNC.DEFER_BLOCKING 0x0 ;  /* 0x0000000000007b1d */ /* 0x000fe20000010000 */
[----:B------:R-:W-:Y:S02]  /*44ba0*/  IMAD.MOV.U32 R129, RZ, RZ, R137 ;  /* 0x000000ffff817224 */ /* 0x000fe400078e0089 */
[----:B------:R-:W-:-:S02]  /*44bb0*/  IMAD.MOV.U32 R11, RZ, RZ, R124 ;  /* 0x000000ffff0b7224 */ /* 0x000fc400078e007c */
[----:B------:R-:W-:Y:S02]  /*44bc0*/  IMAD.MOV.U32 R123, RZ, RZ, R131 ;  /* 0x000000ffff7b7224 */ /* 0x000fe400078e0083 */
[----:B------:R-:W-:Y:S02]  /*44bd0*/  IMAD.MOV.U32 R130, RZ, RZ, R138 ;  /* 0x000000ffff827224 */ /* 0x000fe400078e008a */
[----:B------:R-:W-:Y:S01]  /*44be0*/  IMAD.MOV.U32 R119, RZ, RZ, R127 ;  /* 0x000000ffff777224 */ /* 0x000fe200078e007f */
[----:B------:R-:W-:Y:S01]  /*44bf0*/  MOV R127, R135 ;  /* 0x00000087007f7202 */ /* 0x000fe20000000f00 */
[----:B------:R-:W-:Y:S02]  /*44c00*/  IMAD.MOV.U32 R124, RZ, RZ, R132 ;  /* 0x000000ffff7c7224 */ /* 0x000fe400078e0084 */
[----:B------:R-:W-:Y:S02]  /*44c10*/  IMAD.MOV.U32 R131, RZ, RZ, R139 ;  /* 0x000000ffff837224 */ /* 0x000fe400078e008b */
[----:B------:R-:W-:-:S02]  /*44c20*/  IMAD.MOV.U32 R120, RZ, RZ, R128 ;  /* 0x000000ffff787224 */ /* 0x000fc400078e0080 */
[----:B------:R-:W-:Y:S02]  /*44c30*/  IMAD.MOV.U32 R132, RZ, RZ, R140 ;  /* 0x000000ffff847224 */ /* 0x000fe400078e008c */
[----:B------:R-:W-:Y:S02]  /*44c40*/  IMAD.MOV.U32 R128, RZ, RZ, R136 ;  /* 0x000000ffff807224 */ /* 0x000fe400078e0088 */
[----:B------:R-:W-:Y:S01]  /*44c50*/  IMAD.MOV.U32 R117, RZ, RZ, R125 ;  /* 0x000000ffff757224 */ /* 0x000fe200078e007d */
[----:B--2---:R1:W-:Y:S04]  /*44c60*/  STL.64 [R1+0x600], R12 ;  /* 0x0006000c01007387 */ /* 0x0043e80000100a00 */
[----:B------:R2:W-:Y:S04]  /*44c70*/  STL.64 [R1+0x608], R14 ;  /* 0x0006080e01007387 */ /* 0x0005e80000100a00 */
[----:B------:R-:W2:Y:S04]  /*44c80*/  LDL.LU R137, [R1+0x124] ;  /* 0x0001240001897983 */ /* 0x000ea80000300800 */
[----:B------:R-:W2:Y:S01]  /*44c90*/  LDL.LU R138, [R1+0x12c] ;  /* 0x00012c00018a7983 */ /* 0x000ea20000300800 */
[----:B------:R-:W-:-:S03]  /*44ca0*/  IMAD.MOV.U32 R118, RZ, RZ, R126 ;  /* 0x000000ffff767224 */ /* 0x000fc600078e007e */
[----:B------:R-:W2:Y:S01]  /*44cb0*/  LDL.LU R139, [R1+0x530] ;  /* 0x00053000018b7983 */ /* 0x000ea20000300800 */
[----:B------:R-:W-:-:S03]  /*44cc0*/  IMAD.MOV.U32 R125, RZ, RZ, R133 ;  /* 0x000000ffff7d7224 */ /* 0x000fc600078e0085 */
[----:B------:R-:W2:Y:S01]  /*44cd0*/  LDL.LU R140, [R1+0x538] ;  /* 0x00053800018c7983 */ /* 0x000ea20000300800 */
[----:B------:R-:W-:-:S03]  /*44ce0*/  IMAD.MOV.U32 R126, RZ, RZ, R134 ;  /* 0x000000ffff7e7224 */ /* 0x000fc600078e0086 */
[----:B------:R2:W-:Y:S01]  /*44cf0*/  STSM.16.M88.4 [R4], R8 ;  /* 0x0000000804007844 */ /* 0x0005e20000000200 */
[----:B------:R-:W-:Y:S01]  /*44d00*/  BAR.SYNC.DEFER_BLOCKING 0x0 ;  /* 0x0000000000007b1d */ /* 0x000fe20000010000 */
[----:B---3--:R-:W-:-:S05]  /*44d10*/  IMAD.MOV.U32 R135, RZ, RZ, R141 ;  /* 0x000000ffff877224 */ /* 0x008fca00078e008d */
[----:B------:R-:W3:Y:S01]  /*44d20*/  LDS.128 R92, [R0] ;  /* 0x00000000005c7984 */ /* 0x000ee20000000c00 */
[----:B----4-:R-:W-:-:S03]  /*44d30*/  IMAD.MOV.U32 R136, RZ, RZ, R142 ;  /* 0x000000ffff887224 */ /* 0x010fc600078e008e */
[----:B------:R-:W4:Y:S04]  /*44d40*/  LDL.LU R141, [R1+0x130] ;  /* 0x00013000018d7983 */ /* 0x000f280000300800 */
[----:B------:R-:W4:Y:S04]  /*44d50*/  LDL.LU R142, [R1+0x138] ;  /* 0x00013800018e7983 */ /* 0x000f280000300800 */
[----:B------:R-:W4:Y:S04]  /*44d60*/  LDL.LU R133, [R1+0x514] ;  /* 0x0005140001857983 */ /* 0x000f280000300800 */
[----:B------:R-:W4:Y:S01]  /*44d70*/  LDL.LU R134, [R1+0x51c] ;  /* 0x00051c0001867983 */ /* 0x000f220000300800 */
[----:B-1----:R-:W-:-:S02]  /*44d80*/  IMAD.MOV.U32 R12, RZ, RZ, R117 ;  /* 0x000000ffff0c7224 */ /* 0x002fc400078e0075 */
[----:B------:R-:W-:Y:S02]  /*44d90*/  IMAD.MOV.U32 R13, RZ, RZ, R118 ;  /* 0x000000ffff0d7224 */ /* 0x000fe400078e0076 */
[----:B--2---:R-:W-:Y:S02]  /*44da0*/  IMAD.MOV.U32 R14, RZ, RZ, R119 ;  /* 0x000000ffff0e7224 */ /* 0x004fe400078e0077 */
[----:B------:R-:W-:Y:S01]  /*44db0*/  IMAD.MOV.U32 R15, RZ, RZ, R120 ;  /* 0x000000ffff0f7224 */ /* 0x000fe200078e0078 */
[----:B------:R-:W-:Y:S06]  /*44dc0*/  BAR.SYNC.DEFER_BLOCKING 0x0 ;  /* 0x0000000000007b1d */ /* 0x000fec0000010000 */
[----:B------:R-:W-:Y:S02]  /*44dd0*/  STSM.16.M88.4 [R4], R12 ;  /* 0x0000000c04007844 */ /* 0x000fe40000000200 */
[----:B------:R-:W-:Y:S06]  /*44de0*/  BAR.SYNC.DEFER_BLOCKING 0x0 ;  /* 0x0000000000007b1d */ /* 0x000fec0000010000 */
[----:B------:R-:W1:Y:S01]  /*44df0*/  LDS.128 R12, [R0] ;  /* 0x00000000000c7984 */ /* 0x000e620000000c00 */
[----:B------:R-:W-:-:S03]  /*44e00*/  IMAD.MOV.U32 R10, RZ, RZ, R123 ;  /* 0x000000ffff0a7224 */ /* 0x000fc600078e007b */
[----:B---3--:R-:W-:Y:S01]  /*44e10*/  STL.64 [R1+0x4f0], R92 ;  /* 0x0004f05c01007387 */ /* 0x008fe20000100a00 */
[----:B------:R-:W-:-:S03]  /*44e20*/  IMAD.MOV.U32 R11, RZ, RZ, R124 ;  /* 0x000000ffff0b7224 */ /* 0x000fc600078e007c */
[----:B------:R-:W-:Y:S01]  /*44e30*/  STL.64 [R1+0x4f8], R94 ;  /* 0x0004f85e01007387 */ /* 0x000fe20000100a00 */
[----:B------:R-:W-:Y:S02]  /*44e40*/  IMAD.MOV.U32 R123, RZ, RZ, R129 ;  /* 0x000000ffff7b7224 */ /* 0x000fe400078e0081 */
[----:B------:R-:W-:Y:S01]  /*44e50*/  IMAD.MOV.U32 R124, RZ, RZ, R130 ;  /* 0x000000ffff7c7224 */ /* 0x000fe200078e0082 */
[----:B------:R-:W-:Y:S06]  /*44e60*/  BAR.SYNC.DEFER_BLOCKING 0x0 ;  /* 0x0000000000007b1d */ /* 0x000fec0000010000 */
[----:B-1----:R1:W-:Y:S04]  /*44e70*/  STL.64 [R1+0x4e0], R12 ;  /* 0x0004e00c01007387 */ /* 0x0023e80000100a00 */
[----:B------:R2:W-:Y:S04]  /*44e80*/  STL.64 [R1+0x4e8], R14 ;  /* 0x0004e80e01007387 */ /* 0x0005e80000100a00 */
[----:B------:R-:W3:Y:S04]  /*44e90*/  LDL.LU R129, [R1+0x114] ;  /* 0x0001140001817983 */ /* 0x000ee80000300800 */
[----:B------:R-:W3:Y:S01]  /*44ea0*/  LDL.LU R130, [R1+0x11c] ;  /* 0x00011c0001827983 */ /* 0x000ee20000300800 */
[----:B------:R-:W-:-:S02]  /*44eb0*/  IMAD.MOV.U32 R119, RZ, RZ, R125 ;  /* 0x000000ffff777224 */ /* 0x000fc400078e007d */
[----:B------:R-:W-:Y:S02]  /*44ec0*/  IMAD.MOV.U32 R8, RZ, RZ, R121 ;  /* 0x000000ffff087224 */ /* 0x000fe400078e0079 */
[----:B------:R-:W-:Y:S02]  /*44ed0*/  IMAD.MOV.U32 R120, RZ, RZ, R126 ;  /* 0x000000ffff787224 */ /* 0x000fe400078e007e */
[----:B------:R-:W-:Y:S02]  /*44ee0*/  IMAD.MOV.U32 R125, RZ, RZ, R131 ;  /* 0x000000ffff7d7224 */ /* 0x000fe400078e0083 */
[----:B------:R-:W-:Y:S01]  /*44ef0*/  IMAD.MOV.U32 R9, RZ, RZ, R122 ;  /* 0x000000ffff097224 */ /* 0x000fe200078e007a */
[----:B------:R-:W3:Y:S01]  /*44f00*/  LDL.LU R131, [R1+0x520] ;  /* 0x0005200001837983 */ /* 0x000ee20000300800 */
[----:B------:R-:W-:Y:S02]  /*44f10*/  IMAD.MOV.U32 R121, RZ, RZ, R127 ;  /* 0x000000ffff797224 */ /* 0x000fe400078e007f */
[----:B------:R-:W-:-:S02]  /*44f20*/  IMAD.MOV.U32 R126, RZ, RZ, R132 ;  /* 0x000000ffff7e7224 */ /* 0x000fc400078e0084 */
[----:B------:R-:W-:Y:S01]  /*44f30*/  IMAD.MOV.U32 R122, RZ, RZ, R128 ;  /* 0x000000ffff7a7224 */ /* 0x000fe200078e0080 */
[----:B------:R-:W3:Y:S04]  /*44f40*/  LDL.LU R132, [R1+0x528] ;  /* 0x0005280001847983 */ /* 0x000ee80000300800 */
[----:B------:R2:W-:Y:S01]  /*44f50*/  STSM.16.M88.4 [R4], R8 ;  /* 0x0000000804007844 */ /* 0x0005e20000000200 */
[----:B------:R-:W-:Y:S01]  /*44f60*/  BAR.SYNC.DEFER_BLOCKING 0x0 ;  /* 0x0000000000007b1d */ /* 0x000fe20000010000 */
[----:B-1----:R-:W-:Y:S02]  /*44f70*/  IMAD.MOV.U32 R12, RZ, RZ, R119 ;  /* 0x000000ffff0c7224 */ /* 0x002fe400078e0077 */
[----:B------:R-:W-:-:S03]  /*44f80*/  IMAD.MOV.U32 R13, RZ, RZ, R120 ;  /* 0x000000ffff0d7224 */ /* 0x000fc600078e0078 */
[----:B------:R-:W1:Y:S01]  /*44f90*/  LDS.128 R92, [R0] ;  /* 0x00000000005c7984 */ /* 0x000e620000000c00 */
[----:B----4-:R-:W-:-:S03]  /*44fa0*/  IMAD.MOV.U32 R127, RZ, RZ, R133 ;  /* 0x000000ffff7f7224 */ /* 0x010fc600078e0085 */
[----:B------:R-:W4:Y:S01]  /*44fb0*/  LDL.LU R133, [R1+0x120] ;  /* 0x0001200001857983 */ /* 0x000f220000300800 */
[----:B------:R-:W-:-:S03]  /*44fc0*/  IMAD.MOV.U32 R128, RZ, RZ, R134 ;  /* 0x000000ffff807224 */ /* 0x000fc600078e0086 */
[----:B------:R-:W4:Y:S01]  /*44fd0*/  LDL.LU R134, [R1+0x128] ;  /* 0x0001280001867983 */ /* 0x000f220000300800 */
[----:B--2---:R-:W-:Y:S02]  /*44fe0*/  IMAD.MOV.U32 R14, RZ, RZ, R121 ;  /* 0x000000ffff0e7224 */ /* 0x004fe400078e0079 */
[----:B------:R-:W-:Y:S01]  /*44ff0*/  IMAD.MOV.U32 R15, RZ, RZ, R122 ;  /* 0x000000ffff0f7224 */ /* 0x000fe200078e007a */
[----:B------:R-:W-:Y:S06]  /*45000*/  BAR.SYNC.DEFER_BLOCKING 0x0 ;  /* 0x0000000000007b1d */ /* 0x000fec0000010000 */
[----:B------:R-:W-:Y:S02]  /*45010*/  STSM.16.M88.4 [R4], R12 ;  /* 0x0000000c04007844 */ /* 0x000fe40000000200 */
[----:B------:R-:W-:Y:S01]  /*45020*/  BAR.SYNC.DEFER_BLOCKING 0x0 ;  /* 0x0000000000007b1d */ /* 0x000fe20000010000 */
[----:B------:R-:W-:-:S02]  /*45030*/  IMAD.MOV.U32 R8, RZ, RZ, R123 ;  /* 0x000000ffff087224 */ /* 0x000fc400078e007b */
[----:B------:R-:W-:-:S03]  /*45040*/  IMAD.MOV.U32 R9, RZ, RZ, R124 ;  /* 0x000000ffff097224 */ /* 0x000fc600078e007c */
[----:B------:R-:W2:Y:S01]  /*45050*/  LDS.128 R12, [R0] ;  /* 0x00000000000c7984 */ /* 0x000ea20000000c00 */
[----:B------:R-:W-:Y:S02]  /*45060*/  IMAD.MOV.U32 R10, RZ, RZ, R125 ;  /* 0x000000ffff0a7224 */ /* 0x000fe400078e007d */
[----:B------:R-:W-:Y:S01]  /*45070*/  IMAD.MOV.U32 R11, RZ, RZ, R126 ;  /* 0x000000ffff0b7224 */ /* 0x000fe200078e007e */
[----:B------:R-:W-:Y:S06]  /*45080*/  BAR.SYNC.DEFER_BLOCKING 0x0 ;  /* 0x0000000000007b1d */ /* 0x000fec0000010000 */
[----:B------:R-:W-:Y:S04]  /*45090*/  STSM.16.M88.4 [R4], R8 ;  /* 0x0000000804007844 */ /* 0x000fe80000000200 */
[----:B-1----:R-:W-:Y:S04]  /*450a0*/  STL.64 [R1+0x4d0], R92 ;  /* 0x0004d05c01007387 */ /* 0x002fe80000100a00 */
[----:B------:R-:W-:Y:S01]  /*450b0*/  STL.64 [R1+0x4d8], R94 ;  /* 0x0004d85e01007387 */ /* 0x000fe20000100a00 */
[----:B------:R-:W-:Y:S06]  /*450c0*/  BAR.SYNC.DEFER_BLOCKING 0x0 ;  /* 0x0000000000007b1d */ /* 0x000fec0000010000 */
[----:B------:R-:W1:Y:S04]  /*450d0*/  LDS.128 R92, [R0] ;  /* 0x00000000005c7984 */ /* 0x000e680000000c00 */
[----:B--2---:R2:W-:Y:S04]  /*450e0*/  STL.64 [R1+0x4c0], R12 ;  /* 0x0004c00c01007387 */ /* 0x0045e80000100a00 */
[----:B------:R3:W-:Y:S01]  /*450f0*/  STL.64 [R1+0x4c8], R14 ;  /* 0x0004c80e01007387 */ /* 0x0007e20000100a00 */
[----:B--2---:R-:W-:-:S02]  /*45100*/  IMAD.MOV.U32 R12, RZ, RZ, R127 ;  /* 0x000000ffff0c7224 */ /* 0x004fc400078e007f */
[----:B------:R-:W-:Y:S02]  /*45110*/  IMAD.MOV.U32 R13, RZ, RZ, R128 ;  /* 0x000000ffff0d7224 */ /* 0x000fe400078e0080 */
[----:B---3--:R-:W-:Y:S02]  /*45120*/  IMAD.MOV.U32 R14, RZ, RZ, R129 ;  /* 0x000000ffff0e7224 */ /* 0x008fe400078e0081 */
[----:B------:R-:W-:Y:S01]  /*45130*/  IMAD.MOV.U32 R15, RZ, RZ, R130 ;  /* 0x000000ffff0f7224 */ /* 0x000fe200078e0082 */
[----:B------:R-:W-:Y:S06]  /*45140*/  BAR.SYNC.DEFER_BLOCKING 0x0 ;  /* 0x0000000000007b1d */ /* 0x000fec0000010000 */
[----:B------:R-:W-:Y:S02]  /*45150*/  STSM.16.M88.4 [R4], R12 ;  /* 0x0000000c04007844 */ /* 0x000fe40000000200 */
[----:B------:R-:W-:Y:S01]  /*45160*/  BAR.SYNC.DEFER_BLOCKING 0x0 ;  /* 0x0000000000007b1d */ /* 0x000fe20000010000 */
[----:B------:R-:W-:-:S02]  /*45170*/  IMAD.MOV.U32 R8, RZ, RZ, R131 ;  /* 0x000000ffff087224 */ /* 0x000fc400078e0083 */
[----:B------:R-:W-:-:S03]  /*45180*/  IMAD.MOV.U32 R9, RZ, RZ, R132 ;  /* 0x000000ffff097224 */ /* 0x000fc600078e0084 */
[----:B------:R-:W2:Y:S04]  /*45190*/  LDS.128 R12, [R0] ;  /* 0x00000000000c7984 */ /* 0x000ea80000000c00 */
[----:B-1----:R-:W-:Y:S04]  /*451a0*/  STL.64 [R1+0x4b0], R92 ;  /* 0x0004b05c01007387 */ /* 0x002fe80000100a00 */
[----:B------:R-:W-:Y:S01]  /*451b0*/  STL.64 [R1+0x4b8], R94 ;  /* 0x0004b85e01007387 */ /* 0x000fe20000100a00 */
[----:B------:R-:W-:Y:S06]  /*451c0*/  BAR.SYNC.DEFER_BLOCKING 0x0 ;  /* 0x0000000000007b1d */ /* 0x000fec0000010000 */
[----:B--2---:R1:W-:Y:S04]  /*451d0*/  STL.64 [R1+0x4a0], R12 ;  /* 0x0004a00c01007387 */ /* 0x0043e80000100a00 */
[----:B------:R2:W-:Y:S01]  /*451e0*/  STL.64 [R1+0x4a8], R14 ;  /* 0x0004a80e01007387 */ /* 0x0005e20000100a00 */
[----:B----4-:R-:W-:-:S02]  /*451f0*/  IMAD.MOV.U32 R10, RZ, RZ, R133 ;  /* 0x000000ffff0a7224 */ /* 0x010fc400078e0085 */
[----:B------:R-:W-:-:S05]  /*45200*/  IMAD.MOV.U32 R11, RZ, RZ, R134 ;  /* 0x000000ffff0b7224 */ /* 0x000fca00078e0086 */
        /* <DEDUP_REMOVED lines=9> */
[----:B------:R-:W-:Y:S01]  /*452a0*/  BAR.SYNC.DEFER_BLOCKING 0x0 ;  /* 0x0000000000007b1d */ /* 0x000fe20000010000 */
[----:B---3--:R-:W-:-:S02]  /*452b0*/  IMAD.MOV.U32 R8, RZ, RZ, R139 ;  /* 0x000000ffff087224 */ /* 0x008fc400078e008b */
        /* <DEDUP_REMOVED lines=25> */
[----:B------:R3:W-:Y:S04]  /*45450*/  STSM.16.M88.4 [R4], R8 ;  /* 0x0000000804007844 */ /* 0x0007e80000000200 */
[----:B-1----:R-:W-:Y:S04]  /*45460*/  STL.64 [R1+0x470], R92 ;  /* 0x0004705c01007387 */ /* 0x002fe80000100a00 */
[----:B------:R-:W-:Y:S01]  /*45470*/  STL.64 [R1+0x478], R94 ;  /* 0x0004785e01007387 */ /* 0x000fe20000100a00 */
[----:B------:R-:W-:Y:S06]  /*45480*/  BAR.SYNC.DEFER_BLOCKING 0x0 ;  /* 0x0000000000007b1d */ /* 0x000fec0000010000 */
[----:B------:R-:W1:Y:S04]  /*45490*/  LDS.128 R92, [R0] ;  /* 0x00000000005c7984 */ /* 0x000e680000000c00 */
[----:B--2---:R2:W-:Y:S04]  /*454a0*/  STL.64 [R1+0x460], R12 ;  /* 0x0004600c01007387 */ /* 0x0045e80000100a00 */
[----:B------:R4:W-:Y:S04]  /*454b0*/  STL.64 [R1+0x468], R14 ;  /* 0x0004680e01007387 */ /* 0x0009e80000100a00 */
[----:B---3--:R-:W3:Y:S01]  /*454c0*/  LDL.LU R8, [R1+0x550] ;  /* 0x0005500001087983 */ /* 0x008ee20000300800 */
[----:B--2---:R-:W-:-:S03]  /*454d0*/  IMAD.MOV.U32 R12, RZ, RZ, R151 ;  /* 0x000000ffff0c7224 */ /* 0x004fc600078e0097 */
[----:B------:R-:W3:Y:S01]  /*454e0*/  LDL.LU R9, [R1+0x558] ;  /* 0x0005580001097983 */ /* 0x000ee20000300800 */
[----:B------:R-:W-:Y:S02]  /*454f0*/  IMAD.MOV.U32 R13, RZ, RZ, R17 ;  /* 0x000000ffff0d7224 */ /* 0x000fe400078e0011 */
[----:B----4-:R-:W-:Y:S01]  /*45500*/  IMAD.MOV.U32 R14, RZ, RZ, R22 ;  /* 0x000000ffff0e7224 */ /* 0x010fe200078e0016 */
[----:B------:R-:W3:Y:S01]  /*45510*/  LDL.LU R10, [R1+0x150] ;  /* 0x00015000010a7983 */ /* 0x000ee20000300800 */
[----:B------:R-:W-:Y:S01]  /*45520*/  IMAD.MOV.U32 R15, RZ, RZ, R21 ;  /* 0x000000ffff0f7224 */ /* 0x000fe200078e0015 */
[----:B------:R-:W-:Y:S06]  /*45530*/  BAR.SYNC.DEFER_BLOCKING 0x0 ;  /* 0x0000000000007b1d */ /* 0x000fec0000010000 */
[----:B------:R-:W3:Y:S04]  /*45540*/  LDL.LU R11, [R1+0x158] ;  /* 0x00015800010b7983 */ /* 0x000ee80000300800 */
[----:B------:R-:W-:Y:S01]  /*45550*/  STSM.16.M88.4 [R4], R12 ;  /* 0x0000000c04007844 */ /* 0x000fe20000000200 */
[----:B------:R-:W-:Y:S06]  /*45560*/  BAR.SYNC.DEFER_BLOCKING 0x0 ;  /* 0x0000000000007b1d */ /* 0x000fec0000010000 */
[----:B------:R-:W2:Y:S04]  /*45570*/  LDS.128 R12, [R0] ;  /* 0x00000000000c7984 */ /* 0x000ea80000000c00 */
[----:B-1----:R-:W-:Y:S04]  /*45580*/  STL.64 [R1+0x450], R92 ;  /* 0x0004505c01007387 */ /* 0x002fe80000100a00 */
[----:B------:R-:W-:Y:S01]  /*45590*/  STL.64 [R1+0x458], R94 ;  /* 0x0004585e01007387 */ /* 0x000fe20000100a00 */
[----:B------:R-:W-:Y:S06]  /*455a0*/  BAR.SYNC.DEFER_BLOCKING 0x0 ;  /* 0x0000000000007b1d */ /* 0x000fec0000010000 */
[----:B--2---:R1:W-:Y:S04]  /*455b0*/  STL.64 [R1+0x440], R12 ;  /* 0x0004400c01007387 */ /* 0x0043e80000100a00 */
[----:B------:R2:W-:Y:S04]  /*455c0*/  STL.64 [R1+0x448], R14 ;  /* 0x0004480e01007387 */ /* 0x0005e80000100a00 */
[----:B-1----:R-:W4:Y:S04]  /*455d0*/  LDL.LU R12, [R1+0x554] ;  /* 0x00055400010c7983 */ /* 0x002f280000300800 */
[----:B------:R-:W4:Y:S04]  /*455e0*/  LDL.LU R13, [R1+0x55c] ;  /* 0x00055c00010d7983 */ /* 0x000f280000300800 */
[----:B--2---:R-:W4:Y:S04]  /*455f0*/  LDL.LU R14, [R1+0x154] ;  /* 0x00015400010e7983 */ /* 0x004f280000300800 */
[----:B------:R-:W4:Y:S04]  /*45600*/  LDL.LU R15, [R1+0x15c] ;  /* 0x00015c00010f7983 */ /* 0x000f280000300800 */
[----:B---3--:R1:W-:Y:S01]  /*45610*/  STSM.16.M88.4 [R4], R8 ;  /* 0x0000000804007844 */ /* 0x0083e20000000200 */
[----:B------:R-:W-:Y:S06]  /*45620*/  BAR.SYNC.DEFER_BLOCKING 0x0 ;  /* 0x0000000000007b1d */ /* 0x000fec0000010000 */
[----:B-1----:R-:W2:Y:S04]  /*45630*/  LDL.LU R8, [R1+0x560] ;  /* 0x0005600001087983 */ /* 0x002ea80000300800 */
[----:B------:R-:W2:Y:S04]  /*45640*/  LDL.LU R9, [R1+0x568] ;  /* 0x0005680001097983 */ /* 0x000ea80000300800 */
[----:B------:R-:W2:Y:S04]  /*45650*/  LDL.LU R10, [R1+0x160] ;  /* 0x00016000010a7983 */ /* 0x000ea80000300800 */
[----:B------:R-:W1:Y:S01]  /*45660*/  LDS.128 R92, [R0] ;  /* 0x00000000005c7984 */ /* 0x000e620000000c00 */
[----:B------:R-:W-:Y:S06]  /*45670*/  BAR.SYNC.DEFER_BLOCKING 0x0 ;  /* 0x0000000000007b1d */ /* 0x000fec0000010000 */
[----:B------:R-:W2:Y:S04]  /*45680*/  LDL.LU R11, [R1+0x168] ;  /* 0x00016800010b7983 */ /* 0x000ea80000300800 */
[----:B----4-:R-:W-:Y:S01]  /*45690*/  STSM.16.M88.4 [R4], R12 ;  /* 0x0000000c04007844 */ /* 0x010fe20000000200 */
[----:B------:R-:W-:Y:S06]  /*456a0*/  BAR.SYNC.DEFER_BLOCKING 0x0 ;  /* 0x0000000000007b1d */ /* 0x000fec0000010000 */
[----:B------:R-:W3:Y:S04]  /*456b0*/  LDS.128 R12, [R0] ;  /* 0x00000000000c7984 */ /* 0x000ee80000000c00 */
[----:B-1----:R-:W-:Y:S04]  /*456c0*/  STL.64 [R1+0x430], R92 ;  /* 0x0004305c01007387 */ /* 0x002fe80000100a00 */
[----:B------:R-:W-:Y:S01]  /*456d0*/  STL.64 [R1+0x438], R94 ;  /* 0x0004385e01007387 */ /* 0x000fe20000100a00 */
[----:B------:R-:W-:Y:S06]  /*456e0*/  BAR.SYNC.DEFER_BLOCKING 0x0 ;  /* 0x0000000000007b1d */ /* 0x000fec0000010000 */
[----:B---3--:R1:W-:Y:S04]  /*456f0*/  STL.64 [R1+0x420], R12 ;  /* 0x0004200c01007387 */ /* 0x0083e80000100a00 */
[----:B------:R3:W-:Y:S04]  /*45700*/  STL.64 [R1+0x428], R14 ;  /* 0x0004280e01007387 */ /* 0x0007e80000100a00 */
[----:B-1----:R-:W4:Y:S04]  /*45710*/  LDL.LU R12, [R1+0x564] ;  /* 0x00056400010c7983 */ /* 0x002f280000300800 */
[----:B------:R-:W4:Y:S04]  /*45720*/  LDL.LU R13, [R1+0x56c] ;  /* 0x00056c00010d7983 */ /* 0x000f280000300800 */
[----:B---3--:R-:W4:Y:S04]  /*45730*/  LDL.LU R14, [R1+0x164] ;  /* 0x00016400010e7983 */ /* 0x008f280000300800 */
[----:B------:R-:W4:Y:S04]  /*45740*/  LDL.LU R15, [R1+0x16c] ;  /* 0x00016c00010f7983 */ /* 0x000f280000300800 */
[----:B--2---:R1:W-:Y:S01]  /*45750*/  STSM.16.M88.4 [R4], R8 ;  /* 0x0000000804007844 */ /* 0x0043e20000000200 */
[----:B------:R-:W-:Y:S06]  /*45760*/  BAR.SYNC.DEFER_BLOCKING 0x0 ;  /* 0x0000000000007b1d */ /* 0x000fec0000010000 */
[----:B-1----:R-:W2:Y:S04]  /*45770*/  LDL.LU R8, [R1+0x570] ;  /* 0x0005700001087983 */ /* 0x002ea80000300800 */
[----:B------:R-:W2:Y:S04]  /*45780*/  LDL.LU R9, [R1+0x578] ;  /* 0x0005780001097983 */ /* 0x000ea80000300800 */
[----:B------:R-:W2:Y:S04]  /*45790*/  LDL.LU R10, [R1+0x170] ;  /* 0x00017000010a7983 */ /* 0x000ea80000300800 */
[----:B------:R-:W1:Y:S01]  /*457a0*/  LDS.128 R92, [R0] ;  /* 0x00000000005c7984 */ /* 0x000e620000000c00 */
[----:B------:R-:W-:Y:S06]  /*457b0*/  BAR.SYNC.DEFER_BLOCKING 0x0 ;  /* 0x0000000000007b1d */ /* 0x000fec0000010000 */
[----:B------:R-:W2:Y:S04]  /*457c0*/  LDL.LU R11, [R1+0x178] ;  /* 0x00017800010b7983 */ /* 0x000ea80000300800 */
[----:B-1----:R-:W-:Y:S04]  /*457d0*/  STL.64 [R1+0x410], R92 ;  /* 0x0004105c01007387 */ /* 0x002fe80000100a00 */
[----:B------:R-:W-:Y:S04]  /*457e0*/  STL.64 [R1+0x418], R94 ;  /* 0x0004185e01007387 */ /* 0x000fe80000100a00 */
[----:B----4-:R-:W-:Y:S01]  /*457f0*/  STSM.16.M88.4 [R4], R12 ;  /* 0x0000000c04007844 */ /* 0x010fe20000000200 */
[----:B------:R-:W-:Y:S06]  /*45800*/  BAR.SYNC.DEFER_BLOCKING 0x0 ;  /* 0x0000000000007b1d */ /* 0x000fec0000010000 */
[----:B------:R-:W1:Y:S02]  /*45810*/  LDS.128 R12, [R0] ;  /* 0x00000000000c7984 */ /* 0x000e640000000c00 */
[----:B------:R-:W-:Y:S06]  /*45820*/  BAR.SYNC.DEFER_BLOCKING 0x0 ;  /* 0x0000000000007b1d */ /* 0x000fec0000010000 */
[----:B-1----:R1:W-:Y:S04]  /*45830*/  STL.64 [R1+0x400], R12 ;  /* 0x0004000c01007387 */ /* 0x0023e80000100a00 */
        /* <DEDUP_REMOVED lines=169> */
[----:B------:R-:W1:Y:S01]  /*462d0*/  LDS.128 R92, [R0] ;  /* 0x00000000005c7984 */ /* 0x000e620000000c00 */
[----:B------:R-:W-:Y:S06]  /*462e0*/  BAR.SYNC.DEFER_BLOCKING 0x0 ;  /* 0x0000000000007b1d */ /* 0x000fec0000010000 */
[----:B-1----:R-:W-:Y:S04]  /*462f0*/  STL.64 [R1+0x70], R92 ;  /* 0x0000705c01007387 */ /* 0x002fe80000100a00 */
[----:B------:R-:W-:Y:S04]  /*46300*/  STL.64 [R1+0x78], R94 ;  /* 0x0000785e01007387 */ /* 0x000fe80000100a00 */
[----:B----4-:R-:W-:Y:S01]  /*46310*/  STSM.16.M88.4 [R4], R12 ;  /* 0x0000000c04007844 */ /* 0x010fe20000000200 */
[----:B------:R-:W-:Y:S06]  /*46320*/  BAR.SYNC.DEFER_BLOCKING 0x0 ;  /* 0x0000000000007b1d */ /* 0x000fec0000010000 */
[----:B------:R-:W1:Y:S04]  /*46330*/  LDS.128 R12, [R0] ;  /* 0x00000000000c7984 */ /* 0x000e680000000c00 */
[----:B-1----:R1:W-:Y:S04]  /*46340*/  STL.64 [R1+0x60], R12 ;  /* 0x0000600c01007387 */ /* 0x0023e80000100a00 */
[----:B------:R-:W-:Y:S04]  /*46350*/  STL.64 [R1+0x68], R14 ;  /* 0x0000680e01007387 */ /* 0x000fe80000100a00 */
[----:B-1----:R-:W3:Y:S04]  /*46360*/  LDL.LU R12, [R1+0x204] ;  /* 0x00020400010c7983 */ /* 0x002ee80000300800 */
[----:B------:R-:W3:Y:S01]  /*46370*/  LDL.LU R13, [R1+0x20c] ;  /* 0x00020c00010d7983 */ /* 0x000ee20000300800 */
[----:B------:R-:W-:-:S02]  /*46380*/  IMAD.MOV.U32 R10, RZ, RZ, R24 ;  /* 0x000000ffff0a7224 */ /* 0x000fc400078e0018 */
[----:B------:R-:W-:Y:S01]  /*46390*/  IMAD.MOV.U32 R11, RZ, RZ, R26 ;  /* 0x000000ffff0b7224 */ /* 0x000fe200078e001a */
[----:B------:R-:W-:Y:S06]  /*463a0*/  BAR.SYNC.DEFER_BLOCKING 0x0 ;  /* 0x0000000000007b1d */ /* 0x000fec0000010000 */
[----:B------:R-:W-:Y:S04]  /*463b0*/  STL [R1+0x1958], R25 ;  /* 0x0019581901007387 */ /* 0x000fe80000100800 */
[----:B--2---:R1:W-:Y:S01]  /*463c0*/  STSM.16.M88.4 [R4], R8 ;  /* 0x0000000804007844 */ /* 0x0043e20000000200 */
[----:B------:R-:W-:Y:S06]  /*463d0*/  BAR.SYNC.DEFER_BLOCKING 0x0 ;  /* 0x0000000000007b1d */ /* 0x000fec0000010000 */
[----:B-1----:R-:W2:Y:S04]  /*463e0*/  LDL.LU R8, [R1+0x210] ;  /* 0x0002100001087983 */ /* 0x002ea80000300800 */
[----:B------:R-:W2:Y:S04]  /*463f0*/  LDL.LU R9, [R1+0x218] ;  /* 0x0002180001097983 */ /* 0x000ea80000300800 */
[----:B------:R-:W1:Y:S01]  /*46400*/  LDS.128 R92, [R0] ;  /* 0x00000000005c7984 */ /* 0x000e620000000c00 */
[----:B------:R-:W-:-:S02]  /*46410*/  IMAD.MOV.U32 R14, RZ, RZ, R25 ;  /* 0x000000ffff0e7224 */ /* 0x000fc400078e0019 */
[----:B------:R-:W-:Y:S01]  /*46420*/  IMAD.MOV.U32 R15, RZ, RZ, R27 ;  /* 0x000000ffff0f7224 */ /* 0x000fe200078e001b */
[----:B------:R-:W-:Y:S06]  /*46430*/  BAR.SYNC.DEFER_BLOCKING 0x0 ;  /* 0x0000000000007b1d */ /* 0x000fec0000010000 */
[----:B-1----:R-:W-:Y:S04]  /*46440*/  STL.64 [R1+0x50], R92 ;  /* 0x0000505c01007387 */ /* 0x002fe80000100a00 */
[----:B------:R-:W-:Y:S01]  /*46450*/  STL.64 [R1+0x58], R94 ;  /* 0x0000585e01007387 */ /* 0x000fe20000100a00 */
[----:B------:R-:W-:-:S02]  /*46460*/  IMAD.MOV.U32 R10, RZ, RZ, R28 ;  /* 0x000000ffff0a7224 */ /* 0x000fc400078e001c */
[----:B------:R-:W-:Y:S01]  /*46470*/  IMAD.MOV.U32 R11, RZ, RZ, R30 ;  /* 0x000000ffff0b7224 */ /* 0x000fe200078e001e */
[----:B---3--:R-:W-:Y:S01]  /*46480*/  STSM.16.M88.4 [R4], R12 ;  /* 0x0000000c04007844 */ /* 0x008fe20000000200 */
[----:B------:R-:W-:Y:S06]  /*46490*/  BAR.SYNC.DEFER_BLOCKING 0x0 ;  /* 0x0000000000007b1d */ /* 0x000fec0000010000 */
[----:B------:R-:W1:Y:S02]  /*464a0*/  LDS.128 R12, [R0] ;  /* 0x00000000000c7984 */ /* 0x000e640000000c00 */
[----:B------:R-:W-:Y:S06]  /*464b0*/  BAR.SYNC.DEFER_BLOCKING 0x0 ;  /* 0x0000000000007b1d */ /* 0x000fec0000010000 */
[----:B-1----:R1:W-:Y:S04]  /*464c0*/  STL.64 [R1+0x40], R12 ;  /* 0x0000400c01007387 */ /* 0x0023e80000100a00 */
[----:B------:R-:W-:Y:S04]  /*464d0*/  STL.64 [R1+0x48], R14 ;  /* 0x0000480e01007387 */ /* 0x000fe80000100a00 */
[----:B-1----:R-:W3:Y:S04]  /*464e0*/  LDL.LU R12, [R1+0x214] ;  /* 0x00021400010c7983 */ /* 0x002ee80000300800 */
[----:B------:R-:W3:Y:S04]  /*464f0*/  LDL.LU R13, [R1+0x21c] ;  /* 0x00021c00010d7983 */ /* 0x000ee80000300800 */
[----:B--2---:R1:W-:Y:S04]  /*46500*/  STSM.16.M88.4 [R4], R8 ;  /* 0x0000000804007844 */ /* 0x0043e80000000200 */
[----:B-1----:R-:W2:Y:S04]  /*46510*/  LDL.LU R8, [R1+0x220] ;  /* 0x0002200001087983 */ /* 0x002ea80000300800 */
[----:B------:R-:W2:Y:S01]  /*46520*/  LDL.LU R9, [R1+0x228] ;  /* 0x0002280001097983 */ /* 0x000ea20000300800 */
[----:B------:R-:W-:-:S02]  /*46530*/  IMAD.MOV.U32 R14, RZ, RZ, R29 ;  /* 0x000000ffff0e7224 */ /* 0x000fc400078e001d */
[----:B------:R-:W-:Y:S01]  /*46540*/  IMAD.MOV.U32 R15, RZ, RZ, R31 ;  /* 0x000000ffff0f7224 */ /* 0x000fe200078e001f */
[----:B------:R-:W-:Y:S06]  /*46550*/  BAR.SYNC.DEFER_BLOCKING 0x0 ;  /* 0x0000000000007b1d */ /* 0x000fec0000010000 */
[----:B------:R-:W1:Y:S02]  /*46560*/  LDS.128 R28, [R0] ;  /* 0x00000000001c7984 */ /* 0x000e640000000c00 */
        /* <DEDUP_REMOVED lines=13> */
[----:B--2---:R1:W-:Y:S01]  /*46640*/  STSM.16.M88.4 [R4], R8 ;  /* 0x0000000804007844 */ /* 0x0043e20000000200 */
[----:B------:R-:W-:Y:S06]  /*46650*/  BAR.SYNC.DEFER_BLOCKING 0x0 ;  /* 0x0000000000007b1d */ /* 0x000fec0000010000 */
[----:B-1----:R-:W2:Y:S04]  /*46660*/  LDL.LU R8, [R1+0x230] ;  /* 0x0002300001087983 */ /* 0x002ea80000300800 */
[----:B------:R-:W2:Y:S04]  /*46670*/  LDL.LU R9, [R1+0x238] ;  /* 0x0002380001097983 */ /* 0x000ea80000300800 */
[----:B------:R-:W1:Y:S01]  /*46680*/  LDS.128 R28, [R0] ;  /* 0x00000000001c7984 */ /* 0x000e620000000c00 */
[----:B------:R-:W-:-:S02]  /*46690*/  IMAD.MOV.U32 R14, RZ, RZ, R33 ;  /* 0x000000ffff0e7224 */ /* 0x000fc400078e0021 */
[----:B------:R-:W-:Y:S01]  /*466a0*/  IMAD.MOV.U32 R15, RZ, RZ, R35 ;  /* 0x000000ffff0f7224 */ /* 0x000fe200078e0023 */
[----:B------:R-:W-:Y:S01]  /*466b0*/  BAR.SYNC.DEFER_BLOCKING 0x0 ;  /* 0x0000000000007b1d */ /* 0x000fe20000010000 */
[----:B------:R-:W-:Y:S02]  /*466c0*/  IMAD.MOV.U32 R10, RZ, RZ, R36 ;  /* 0x000000ffff0a7224 */ /* 0x000fe400078e0024 */
[----:B------:R-:W-:-:S03]  /*466d0*/  IMAD.MOV.U32 R11, RZ, RZ, R38 ;  /* 0x000000ffff0b7224 */ /* 0x000fc600078e0026 */
[----:B-1----:R-:W-:Y:S04]  /*466e0*/  STL.64 [R1+0x10], R28 ;  /* 0x0000101c01007387 */ /* 0x002fe80000100a00 */
[----:B------:R-:W-:Y:S04]  /*466f0*/  STL.64 [R1+0x18], R30 ;  /* 0x0000181e01007387 */ /* 0x000fe80000100a00 */
[----:B---3--:R-:W-:Y:S01]  /*46700*/  STSM.16.M88.4 [R4], R12 ;  /* 0x0000000c04007844 */ /* 0x008fe20000000200 */
[----:B------:R-:W-:Y:S06]  /*46710*/  BAR.SYNC.DEFER_BLOCKING 0x0 ;  /* 0x0000000000007b1d */ /* 0x000fec0000010000 */
[----:B------:R-:W1:Y:S02]  /*46720*/  LDS.128 R12, [R0] ;  /* 0x00000000000c7984 */ /* 0x000e640000000c00 */
[----:B------:R-:W-:Y:S06]  /*46730*/  BAR.SYNC.DEFER_BLOCKING 0x0 ;  /* 0x0000000000007b1d */ /* 0x000fec0000010000 */
[----:B--2---:R2:W-:Y:S02]  /*46740*/  STSM.16.M88.4 [R4], R8 ;  /* 0x0000000804007844 */ /* 0x0045e40000000200 */
[----:B------:R-:W-:Y:S06]  /*46750*/  BAR.SYNC.DEFER_BLOCKING 0x0 ;  /* 0x0000000000007b1d */ /* 0x000fec0000010000 */
[----:B-1----:R1:W-:Y:S04]  /*46760*/  STL.64 [R1], R12 ;  /* 0x0000000c01007387 */ /* 0x0023e80000100a00 */
[----:B------:R-:W-:Y:S04]  /*46770*/  STL.64 [R1+0x8], R14 ;  /* 0x0000080e01007387 */ /* 0x000fe80000100a00 */
[----:B--2---:R-:W2:Y:S04]  /*46780*/  LDL.LU R8, [R1+0x234] ;  /* 0x0002340001087983 */ /* 0x004ea80000300800 */
[----:B------:R-:W2:Y:S04]  /*46790*/  LDL.LU R9, [R1+0x23c] ;  /* 0x00023c0001097983 */ /* 0x000ea80000300800 */
[----:B------:R-:W3:Y:S01]  /*467a0*/  LDS.128 R248, [R0] ;  /* 0x0000000000f87984 */ /* 0x000ee20000000c00 */
[----:B------:R-:W-:-:S02]  /*467b0*/  IMAD.MOV.U32 R10, RZ, RZ, R37 ;  /* 0x000000ffff0a7224 */ /* 0x000fc400078e0025 */
[----:B------:R-:W-:Y:S01]  /*467c0*/  IMAD.MOV.U32 R11, RZ, RZ, R39 ;  /* 0x000000ffff0b7224 */ /* 0x000fe200078e0027 */
[----:B------:R-:W-:Y:S06]  /*467d0*/  BAR.SYNC.DEFER_BLOCKING 0x0 ;  /* 0x0000000000007b1d */ /* 0x000fec0000010000 */
[----:B-1----:R-:W4:Y:S04]  /*467e0*/  LDL.LU R12, [R1+0x240] ;  /* 0x00024000010c7983 */ /* 0x002f280000300800 */
[----:B------:R-:W4:Y:S04]  /*467f0*/  LDL.LU R13, [R1+0x248] ;  /* 0x00024800010d7983 */ /* 0x000f280000300800 */
[----:B---3--:R-:W-:Y:S04]  /*46800*/  STL [R1+0x1968], R248 ;  /* 0x001968f801007387 */ /* 0x008fe80000100800 */
[----:B------:R-:W-:Y:S04]  /*46810*/  STL [R1+0x1964], R249 ;  /* 0x001964f901007387 */ /* 0x000fe80000100800 */
[----:B------:R-:W-:Y:S04]  /*46820*/  STL [R1+0x1960], R250 ;  /* 0x001960fa01007387 */ /* 0x000fe80000100800 */
[----:B------:R-:W-:Y:S04]  /*46830*/  STL [R1+0x195c], R251 ;  /* 0x00195cfb01007387 */ /* 0x000fe80000100800 */
[----:B--2---:R-:W-:Y:S01]  /*46840*/  STSM.16.M88.4 [R4], R8 ;  /* 0x0000000804007844 */ /* 0x004fe20000000200 */
[----:B------:R-:W-:Y:S06]  /*46850*/  BAR.SYNC.DEFER_BLOCKING 0x0 ;  /* 0x0000000000007b1d */ /* 0x000fec0000010000 */
[----:B------:R-:W1:Y:S04]  /*46860*/  LDS.128 R244, [R0] ;  /* 0x0000000000f47984 */ /* 0x000e680000000c00 */
[----:B-1----:R-:W-:Y:S04]  /*46870*/  STL [R1+0x1974], R245 ;  /* 0x001974f501007387 */ /* 0x002fe80000100800 */
[----:B------:R-:W-:Y:S04]  /*46880*/  STL [R1+0x1970], R246 ;  /* 0x001970f601007387 */ /* 0x000fe80000100800 */
[----:B------:R-:W-:Y:S04]  /*46890*/  STL [R1+0x196c], R247 ;  /* 0x00196cf701007387 */ /* 0x000fe80000100800 */
[----:B------:R-:W2:Y:S04]  /*468a0*/  LDL.LU R8, [R1+0x244] ;  /* 0x0002440001087983 */ /* 0x000ea80000300800 */
[----:B------:R-:W2:Y:S01]  /*468b0*/  LDL.LU R9, [R1+0x24c] ;  /* 0x00024c0001097983 */ /* 0x000ea20000300800 */
[----:B------:R-:W-:-:S02]  /*468c0*/  IMAD.MOV.U32 R14, RZ, RZ, R40 ;  /* 0x000000ffff0e7224 */ /* 0x000fc400078e0028 */
[----:B------:R-:W-:Y:S01]  /*468d0*/  IMAD.MOV.U32 R15, RZ, RZ, R42 ;  /* 0x000000ffff0f7224 */ /* 0x000fe200078e002a */
[----:B------:R-:W-:Y:S06]  /*468e0*/  BAR.SYNC.DEFER_BLOCKING 0x0 ;  /* 0x0000000000007b1d */ /* 0x000fec0000010000 */
[----:B----4-:R1:W-:Y:S02]  /*468f0*/  STSM.16.M88.4 [R4], R12 ;  /* 0x0000000c04007844 */ /* 0x0103e40000000200 */
[----:B------:R-:W-:Y:S06]  /*46900*/  BAR.SYNC.DEFER_BLOCKING 0x0 ;  /* 0x0000000000007b1d */ /* 0x000fec0000010000 */
[----:B-1----:R-:W3:Y:S04]  /*46910*/  LDL.LU R12, [R1+0x250] ;  /* 0x00025000010c7983 */ /* 0x002ee80000300800 */
[----:B------:R-:W3:Y:S04]  /*46920*/  LDL.LU R13, [R1+0x258] ;  /* 0x00025800010d7983 */ /* 0x000ee80000300800 */
[----:B------:R-:W-:Y:S01]  /*46930*/  LDS.128 R240, [R0] ;  /* 0x0000000000f07984 */ /* 0x000fe20000000c00 */
[----:B------:R-:W-:-:S02]  /*46940*/  IMAD.MOV.U32 R10, RZ, RZ, R41 ;  /* 0x000000ffff0a7224 */ /* 0x000fc400078e0029 */
[----:B------:R-:W-:Y:S01]  /*46950*/  IMAD.MOV.U32 R11, RZ, RZ, R43 ;  /* 0x000000ffff0b7224 */ /* 0x000fe200078e002b */
[----:B------:R-:W-:Y:S06]  /*46960*/  BAR.SYNC.DEFER_BLOCKING 0x0 ;  /* 0x0000000000007b1d */ /* 0x000fec0000010000 */
[----:B--2---:R1:W-:Y:S02]  /*46970*/  STSM.16.M88.4 [R4], R8 ;  /* 0x0000000804007844 */ /* 0x0043e40000000200 */
[----:B------:R-:W-:Y:S06]  /*46980*/  BAR.SYNC.DEFER_BLOCKING 0x0 ;  /* 0x0000000000007b1d */ /* 0x000fec0000010000 */
[----:B-1----:R-:W2:Y:S04]  /*46990*/  LDL.LU R8, [R1+0x254] ;  /* 0x0002540001087983 */ /* 0x002ea80000300800 */
[----:B------:R-:W2:Y:S04]  /*469a0*/  LDL.LU R9, [R1+0x25c] ;  /* 0x00025c0001097983 */ /* 0x000ea80000300800 */
[----:B------:R-:W-:Y:S01]  /*469b0*/  LDS.128 R236, [R0] ;  /* 0x0000000000ec7984 */ /* 0x000fe20000000c00 */
[----:B------:R-:W-:-:S02]  /*469c0*/  IMAD.MOV.U32 R14, RZ, RZ, R44 ;  /* 0x000000ffff0e7224 */ /* 0x000fc400078e002c */
[----:B------:R-:W-:Y:S01]  /*469d0*/  IMAD.MOV.U32 R15, RZ, RZ, R46 ;  /* 0x000000ffff0f7224 */ /* 0x000fe200078e002e */
[----:B------:R-:W-:Y:S06]  /*469e0*/  BAR.SYNC.DEFER_BLOCKING 0x0 ;  /* 0x0000000000007b1d */ /* 0x000fec0000010000 */
[----:B---3--:R1:W-:Y:S02]  /*469f0*/  STSM.16.M88.4 [R4], R12 ;  /* 0x0000000c04007844 */ /* 0x0083e40000000200 */
        /* <DEDUP_REMOVED lines=12> */
[----:B------:R-:W-:Y:S01]  /*46ac0*/  IMAD.MOV.U32 R14, RZ, RZ, R48 ;  /* 0x000000ffff0e7224 */ /* 0x000fe200078e0030 */
[----:B------:R-:W-:Y:S01]  /*46ad0*/  MOV R15, R50 ;  /* 0x00000032000f7202 */ /* 0x000fe20000000f00 */
        /* <DEDUP_REMOVED lines=53> */
[----:B------:R-:W1:Y:S01]  /*46e30*/  LDS.128 R200, [R0] ;  /* 0x0000000000c87984 */ /* 0x000e620000000c00 */
[----:B------:R-:W-:-:S02]  /*46e40*/  IMAD.MOV.U32 R10, RZ, RZ, R61 ;  /* 0x000000ffff0a7224 */ /* 0x000fc400078e003d */
[----:B------:R-:W-:Y:S01]  /*46e50*/  IMAD.MOV.U32 R11, RZ, RZ, R63 ;  /* 0x000000ffff0b7224 */ /* 0x000fe200078e003f */
[----:B------:R-:W-:Y:S06]  /*46e60*/  BAR.SYNC.DEFER_BLOCKING 0x0 ;  /* 0x0000000000007b1d */ /* 0x000fec0000010000 */
[----:B--2---:R2:W-:Y:S02]  /*46e70*/  STSM.16.M88.4 [R4], R8 ;  /* 0x0000000804007844 */ /* 0x0045e40000000200 */
[----:B------:R-:W-:Y:S06]  /*46e80*/  BAR.SYNC.DEFER_BLOCKING 0x0 ;  /* 0x0000000000007b1d */ /* 0x000fec0000010000 */
[----:B--2---:R-:W2:Y:S04]  /*46e90*/  LDL.LU R8, [R1+0x2a4] ;  /* 0x0002a40001087983 */ /* 0x004ea80000300800 */
[----:B------:R-:W2:Y:S04]  /*46ea0*/  LDL.LU R9, [R1+0x2ac] ;  /* 0x0002ac0001097983 */ /* 0x000ea80000300800 */
[----:B------:R-:W4:Y:S01]  /*46eb0*/  LDS.128 R196, [R0] ;  /* 0x0000000000c47984 */ /* 0x000f220000000c00 */
[----:B------:R-:W-:-:S02]  /*46ec0*/  IMAD.MOV.U32 R14, RZ, RZ, R64 ;  /* 0x000000ffff0e7224 */ /* 0x000fc400078e0040 */
[----:B------:R-:W-:Y:S01]  /*46ed0*/  IMAD.MOV.U32 R15, RZ, RZ, R66 ;  /* 0x000000ffff0f7224 */ /* 0x000fe200078e0042 */
[----:B------:R-:W-:Y:S06]  /*46ee0*/  BAR.SYNC.DEFER_BLOCKING 0x0 ;  /* 0x0000000000007b1d */ /* 0x000fec0000010000 */
[----:B---3--:R3:W-:Y:S02]  /*46ef0*/  STSM.16.M88.4 [R4], R12 ;  /* 0x0000000c04007844 */ /* 0x0087e40000000200 */
[----:B------:R-:W-:Y:S06]  /*46f00*/  BAR.SYNC.DEFER_BLOCKING 0x0 ;  /* 0x0000000000007b1d */ /* 0x000fec0000010000 */
[----:B---3--:R-:W3:Y:S04]  /*46f10*/  LDL.LU R12, [R1+0x2b0] ;  /* 0x0002b000010c7983 */ /* 0x008ee80000300800 */
[----:B------:R-:W3:Y:S04]  /*46f20*/  LDL.LU R13, [R1+0x2b8] ;  /* 0x0002b800010d7983 */ /* 0x000ee80000300800 */
[----:B------:R-:W4:Y:S01]  /*46f30*/  LDS.128 R192, [R0] ;  /* 0x0000000000c07984 */ /* 0x000f220000000c00 */
        /* <DEDUP_REMOVED lines=23> */
[----:B------:R-:W4:Y:S04]  /*470b0*/  LDL.LU R28, [R1+0x2d0] ;  /* 0x0002d000011c7983 */ /* 0x000f280000300800 */
[----:B------:R-:W4:Y:S04]  /*470c0*/  LDL.LU R29, [R1+0x2d8] ;  /* 0x0002d800011d7983 */ /* 0x000f280000300800 */
[----:B------:R-:W1:Y:S01]  /*470d0*/  LDS.128 R180, [R0] ;  /* 0x0000000000b47984 */ /* 0x000e620000000c00 */
[----:B------:R-:W-:-:S02]  /*470e0*/  IMAD.MOV.U32 R14, RZ, RZ, R72 ;  /* 0x000000ffff0e7224 */ /* 0x000fc400078e0048 */
[----:B------:R-:W-:Y:S01]  /*470f0*/  IMAD.MOV.U32 R15, RZ, RZ, R74 ;  /* 0x000000ffff0f7224 */ /* 0x000fe200078e004a */
[----:B------:R-:W-:Y:S01]  /*47100*/  BAR.SYNC.DEFER_BLOCKING 0x0 ;  /* 0x0000000000007b1d */ /* 0x000fe20000010000 */
[----:B------:R-:W-:Y:S02]  /*47110*/  IMAD.MOV.U32 R10, RZ, RZ, R73 ;  /* 0x000000ffff0a7224 */ /* 0x000fe400078e0049 */
[----:B------:R-:W-:-:S03]  /*47120*/  IMAD.MOV.U32 R11, RZ, RZ, R75 ;  /* 0x000000ffff0b7224 */ /* 0x000fc600078e004b */
[----:B------:R-:W4:Y:S04]  /*47130*/  LDL.LU R32, [R1+0x2d4] ;  /* 0x0002d40001207983 */ /* 0x000f280000300800 */
[----:B------:R-:W4:Y:S04]  /*47140*/  LDL.LU R33, [R1+0x2dc] ;  /* 0x0002dc0001217983 */ /* 0x000f280000300800 */
[----:B---3--:R-:W-:Y:S01]  /*47150*/  STSM.16.M88.4 [R4], R12 ;  /* 0x0000000c04007844 */ /* 0x008fe20000000200 */
[----:B------:R-:W-:Y:S06]  /*47160*/  BAR.SYNC.DEFER_BLOCKING 0x0 ;  /* 0x0000000000007b1d */ /* 0x000fec0000010000 */
[----:B------:R-:W-:Y:S02]  /*47170*/  LDS.128 R176, [R0] ;  /* 0x0000000000b07984 */ /* 0x000fe40000000c00 */
[----:B------:R-:W-:Y:S01]  /*47180*/  BAR.SYNC.DEFER_BLOCKING 0x0 ;  /* 0x0000000000007b1d */ /* 0x000fe20000010000 */
[----:B------:R-:W-:-:S02]  /*47190*/  IMAD.MOV.U32 R30, RZ, RZ, R76 ;  /* 0x000000ffff1e7224 */ /* 0x000fc400078e004c */
[----:B------:R-:W-:-:S03]  /*471a0*/  IMAD.MOV.U32 R31, RZ, RZ, R78 ;  /* 0x000000ffff1f7224 */ /* 0x000fc600078e004e */
[----:B--2---:R-:W-:Y:S02]  /*471b0*/  STSM.16.M88.4 [R4], R8 ;  /* 0x0000000804007844 */ /* 0x004fe40000000200 */
[----:B------:R-:W-:Y:S06]  /*471c0*/  BAR.SYNC.DEFER_BLOCKING 0x0 ;  /* 0x0000000000007b1d */ /* 0x000fec0000010000 */
[----:B------:R-:W2:Y:S02]  /*471d0*/  LDS.128 R172, [R0] ;  /* 0x0000000000ac7984 */ /* 0x000ea40000000c00 */
[----:B------:R-:W-:Y:S06]  /*471e0*/  BAR.SYNC.DEFER_BLOCKING 0x0 ;  /* 0x0000000000007b1d */ /* 0x000fec0000010000 */
[----:B----4-:R3:W-:Y:S02]  /*471f0*/  STSM.16.M88.4 [R4], R28 ;  /* 0x0000001c04007844 */ /* 0x0107e40000000200 */
[----:B------:R-:W-:Y:S06]  /*47200*/  BAR.SYNC.DEFER_BLOCKING 0x0 ;  /* 0x0000000000007b1d */ /* 0x000fec0000010000 */
[----:B---3--:R-:W3:Y:S04]  /*47210*/  LDL.LU R28, [R1+0x2e0] ;  /* 0x0002e000011c7983 */ /* 0x008ee80000300800 */
[----:B------:R-:W3:Y:S04]  /*47220*/  LDL.LU R29, [R1+0x2e8] ;  /* 0x0002e800011d7983 */ /* 0x000ee80000300800 */
[----:B------:R-:W4:Y:S04]  /*47230*/  LDL.LU R36, [R1+0x2e4] ;  /* 0x0002e40001247983 */ /* 0x000f280000300800 */
[----:B------:R-:W4:Y:S04]  /*47240*/  LDL.LU R37, [R1+0x2ec] ;  /* 0x0002ec0001257983 */ /* 0x000f280000300800 */
[----:B------:R-:W2:Y:S04]  /*47250*/  LDL.LU R40, [R1+0x2f0] ;  /* 0x0002f00001287983 */ /* 0x000ea80000300800 */
[----:B------:R-:W2:Y:S04]  /*47260*/  LDL.LU R41, [R1+0x2f8] ;  /* 0x0002f80001297983 */ /* 0x000ea80000300800 */
[----:B------:R-:W2:Y:S04]  /*47270*/  LDL.LU R44, [R1+0x2f4] ;  /* 0x0002f400012c7983 */ /* 0x000ea80000300800 */
[----:B------:R-:W2:Y:S04]  /*47280*/  LDL.LU R45, [R1+0x2fc] ;  /* 0x0002fc00012d7983 */ /* 0x000ea80000300800 */
[----:B------:R-:W1:Y:S01]  /*47290*/  LDS.128 R12, [R0] ;  /* 0x00000000000c7984 */ /* 0x000e620000000c00 */
[----:B------:R-:W-:-:S02]  /*472a0*/  IMAD.MOV.U32 R34, RZ, RZ, R77 ;  /* 0x000000ffff227224 */ /* 0x000fc400078e004d */
[----:B------:R-:W-:Y:S01]  /*472b0*/  IMAD.MOV.U32 R35, RZ, RZ, R79 ;  /* 0x000000ffff237224 */ /* 0x000fe200078e004f */
[----:B------:R-:W-:Y:S06]  /*472c0*/  BAR.SYNC.DEFER_BLOCKING 0x0 ;  /* 0x0000000000007b1d */ /* 0x000fec0000010000 */
[----:B------:R-:W2:Y:S04]  /*472d0*/  LDL.LU R48, [R1+0x300] ;  /* 0x0003000001307983 */ /* 0x000ea80000300800 */
[----:B------:R-:W2:Y:S04]  /*472e0*/  LDL.LU R49, [R1+0x308] ;  /* 0x0003080001317983 */ /* 0x000ea80000300800 */
[----:B------:R-:W-:Y:S01]  /*472f0*/  STSM.16.M88.4 [R4], R32 ;  /* 0x0000002004007844 */ /* 0x000fe20000000200 */
[----:B------:R-:W-:Y:S01]  /*47300*/  BAR.SYNC.DEFER_BLOCKING 0x0 ;  /* 0x0000000000007b1d */ /* 0x000fe20000010000 */
[----:B------:R-:W-:-:S02]  /*47310*/  IMAD.MOV.U32 R30, RZ, RZ, R80 ;  /* 0x000000ffff1e7224 */ /* 0x000fc400078e0050 */
[----:B------:R-:W-:-:S03]  /*47320*/  IMAD.MOV.U32 R31, RZ, RZ, R82 ;  /* 0x000000ffff1f7224 */ /* 0x000fc600078e0052 */
[----:B------:R-:W1:Y:S02]  /*47330*/  LDS.128 R8, [R0] ;  /* 0x0000000000087984 */ /* 0x000e640000000c00 */
[----:B------:R-:W-:Y:S01]  /*47340*/  BAR.SYNC.DEFER_BLOCKING 0x0 ;  /* 0x0000000000007b1d */ /* 0x000fe20000010000 */
[----:B------:R-:W-:Y:S02]  /*47350*/  IMAD.MOV.U32 R38, RZ, RZ, R81 ;  /* 0x000000ffff267224 */ /* 0x000fe400078e0051 */
[----:B------:R-:W-:Y:S02]  /*47360*/  IMAD.MOV.U32 R39, RZ, RZ, R83 ;  /* 0x000000ffff277224 */ /* 0x000fe400078e0053 */
[----:B------:R-:W-:Y:S02]  /*47370*/  IMAD.MOV.U32 R42, RZ, RZ, R84 ;  /* 0x000000ffff2a7224 */ /* 0x000fe400078e0054 */
[----:B------:R-:W-:Y:S02]  /*47380*/  IMAD.MOV.U32 R43, RZ, RZ, R86 ;  /* 0x000000ffff2b7224 */ /* 0x000fe400078e0056 */
[----:B------:R-:W-:-:S02]  /*47390*/  IMAD.MOV.U32 R46, RZ, RZ, R85 ;  /* 0x000000ffff2e7224 */ /* 0x000fc400078e0055 */
[----:B------:R-:W-:Y:S01]  /*473a0*/  IMAD.MOV.U32 R47, RZ, RZ, R87 ;  /* 0x000000ffff2f7224 */ /* 0x000fe200078e0057 */
[----:B------:R-:W-:Y:S01]  /*473b0*/  @P1 LOP3.LUT R3, R3, 0x8, RZ, 0xfc, !PT ;  /* 0x0000000803031812 */ /* 0x000fe200078efcff */
[----:B------:R-:W-:-:S03]  /*473c0*/  VIADD R27, R6, 0x3 ;  /* 0x00000003061b7836 */ /* 0x000fc60000000000 */
[----:B------:R-:W-:Y:S01]  /*473d0*/  LOP3.LUT R3, R3, 0xfffffffb, RZ, 0xc0, !PT ;  /* 0xfffffffb03037812 */ /* 0x000fe200078ec0ff */
[C---:B------:R-:W-:Y:S01]  /*473e0*/  VIADD R26, R6.reuse, 0x2 ;  /* 0x00000002061a7836 */ /* 0x040fe20000000000 */
[----:B---3--:R-:W-:Y:S01]  /*473f0*/  STSM.16.M88.4 [R4], R28 ;  /* 0x0000001c04007844 */ /* 0x008fe20000000200 */
[----:B------:R-:W-:Y:S06]  /*47400*/  BAR.SYNC.DEFER_BLOCKING 0x0 ;  /* 0x0000000000007b1d */ /* 0x000fec0000010000 */
[----:B------:R-:W3:Y:S02]  /*47410*/  LDS.128 R32, [R0] ;  /* 0x0000000000207984 */ /* 0x000ee40000000c00 */
[----:B------:R-:W-:Y:S06]  /*47420*/  BAR.SYNC.DEFER_BLOCKING 0x0 ;  /* 0x0000000000007b1d */ /* 0x000fec0000010000 */
[----:B----4-:R-:W-:Y:S02]  /*47430*/  STSM.16.M88.4 [R4], R36 ;  /* 0x0000002404007844 */ /* 0x010fe40000000200 */
[----:B------:R-:W-:Y:S06]  /*47440*/  BAR.SYNC.DEFER_BLOCKING 0x0 ;  /* 0x0000000000007b1d */ /* 0x000fec0000010000 */
[----:B------:R-:W4:Y:S02]  /*47450*/  LDS.128 R28, [R0] ;  /* 0x00000000001c7984 */ /* 0x000f240000000c00 */
[----:B------:R-:W-:Y:S06]  /*47460*/  BAR.SYNC.DEFER_BLOCKING 0x0 ;  /* 0x0000000000007b1d */ /* 0x000fec0000010000 */
[----:B--2---:R-:W-:Y:S02]  /*47470*/  STSM.16.M88.4 [R4], R40 ;  /* 0x0000002804007844 */ /* 0x004fe40000000200 */
[----:B------:R-:W-:Y:S06]  /*47480*/  BAR.SYNC.DEFER_BLOCKING 0x0 ;  /* 0x0000000000007b1d */ /* 0x000fec0000010000 */
[----:B------:R-:W2:Y:S02]  /*47490*/  LDS.128 R40, [R0] ;  /* 0x0000000000287984 */ /* 0x000ea40000000c00 */
[----:B------:R-:W-:Y:S06]  /*474a0*/  BAR.SYNC.DEFER_BLOCKING 0x0 ;  /* 0x0000000000007b1d */ /* 0x000fec0000010000 */
[----:B------:R1:W-:Y:S02]  /*474b0*/  STSM.16.M88.4 [R4], R44 ;  /* 0x0000002c04007844 */ /* 0x0003e40000000200 */
[----:B------:R-:W-:Y:S01]  /*474c0*/  BAR.SYNC.DEFER_BLOCKING 0x0 ;  /* 0x0000000000007b1d */ /* 0x000fe20000010000 */
[----:B-1----:R-:W-:-:S05]  /*474d0*/  VIADD R44, R6, 0x4 ;  /* 0x00000004062c7836 */ /* 0x002fca0000000000 */
[----:B------:R-:W-:Y:S01]  /*474e0*/  ISETP.LT.AND P1, PT, R44, UR60, !P0 ;  /* 0x0000003c2c007c0c */ /* 0x000fe2000c721270 */
[C---:B------:R-:W-:Y:S02]  /*474f0*/  VIADD R45, R6.reuse, 0xc ;  /* 0x0000000c062d7836 */ /* 0x040fe40000000000 */
[----:B------:R-:W-:Y:S02]  /*47500*/  IMAD.MOV.U32 R50, RZ, RZ, R88 ;  /* 0x000000ffff327224 */ /* 0x000fe400078e0058 */
[----:B------:R-:W-:Y:S02]  /*47510*/  IMAD.MOV.U32 R51, RZ, RZ, R90 ;  /* 0x000000ffff337224 */ /* 0x000fe400078e005a */
[C---:B------:R-:W-:Y:S01]  /*47520*/  VIADD R52, R6.reuse, 0x13 ;  /* 0x0000001306347836 */ /* 0x040fe20000000000 */
[----:B------:R-:W1:Y:S01]  /*47530*/  LDS.128 R36, [R0] ;  /* 0x0000000000247984 */ /* 0x000e620000000c00 */
[C---:B------:R-:W-:Y:S02]  /*47540*/  VIADD R46, R6.reuse, 0xd ;  /* 0x0000000d062e7836 */ /* 0x040fe40000000000 */
[----:B------:R-:W-:Y:S01]  /*47550*/  VIADD R53, R6, 0x14 ;  /* 0x0000001406357836 */ /* 0x000fe20000000000 */
[----:B------:R-:W-:Y:S01]  /*47560*/  BAR.SYNC.DEFER_BLOCKING 0x0 ;  /* 0x0000000000007b1d */ /* 0x000fe20000010000 */
[----:B------:R-:W-:-:S02]  /*47570*/  @P1 LOP3.LUT R3, R3, 0x4, RZ, 0xfc, !PT ;  /* 0x0000000403031812 */ /* 0x000fc400078efcff */
[----:B------:R-:W-:Y:S02]  /*47580*/  ISETP.LT.AND P1, PT, R27, UR59, !P0 ;  /* 0x0000003b1b007c0c */ /* 0x000fe4000c721270 */
[----:B------:R-:W-:Y:S01]  /*47590*/  LOP3.LUT R3, R3, 0xfffffffd, RZ, 0xc0, !PT ;  /* 0xfffffffd03037812 */ /* 0x000fe200078ec0ff */
[C---:B------:R-:W-:Y:S02]  /*475a0*/  VIADD R47, R6.reuse, 0xe ;  /* 0x0000000e062f7836 */ /* 0x040fe40000000000 */
[C---:B------:R-:W-:Y:S02]  /*475b0*/  VIADD R54, R6.reuse, 0x15 ;  /* 0x0000001506367836 */ /* 0x040fe40000000000 */
[C---:B------:R-:W-:Y:S02]  /*475c0*/  VIADD R55, R6.reuse, 0x16 ;  /* 0x0000001606377836 */ /* 0x040fe40000000000 */
[C---:B------:R-:W-:Y:S02]  /*475d0*/  VIADD R56, R6.reuse, 0x17 ;  /* 0x0000001706387836 */ /* 0x040fe40000000000 */
[----:B------:R-:W-:-:S02]  /*475e0*/  VIADD R57, R6, 0x18 ;  /* 0x0000001806397836 */ /* 0x000fc40000000000 */
[C---:B------:R-:W-:Y:S01]  /*475f0*/  VIADD R58, R6.reuse, 0x19 ;  /* 0x00000019063a7836 */ /* 0x040fe20000000000 */
[----:B------:R-:W-:Y:S01]  /*47600*/  @P1 LOP3.LUT R3, R3, 0x2, RZ, 0xfc, !PT ;  /* 0x0000000203031812 */ /* 0x000fe200078efcff */
[----:B------:R-:W-:Y:S01]  /*47610*/  VIADD R59, R6, 0x1a ;  /* 0x0000001a063b7836 */ /* 0x000fe20000000000 */
[----:B------:R-:W-:Y:S01]  /*47620*/  ISETP.LT.AND P1, PT, R26, UR58, !P0 ;  /* 0x0000003a1a007c0c */ /* 0x000fe2000c721270 */
[C---:B------:R-:W-:Y:S01]  /*47630*/  VIADD R60, R6.reuse, 0x1b ;  /* 0x0000001b063c7836 */ /* 0x040fe20000000000 */
[----:B------:R-:W-:Y:S01]  /*47640*/  LOP3.LUT R3, R3, 0xfffffffe, RZ, 0xc0, !PT ;  /* 0xfffffffe03037812 */ /* 0x000fe200078ec0ff */
[C---:B------:R-:W-:Y:S02]  /*47650*/  VIADD R61, R6.reuse, 0x1c ;  /* 0x0000001c063d7836 */ /* 0x040fe40000000000 */
[C---:B------:R-:W-:Y:S01]  /*47660*/  VIADD R62, R6.reuse, 0x1d ;  /* 0x0000001d063e7836 */ /* 0x040fe20000000000 */
[----:B------:R3:W-:Y:S01]  /*47670*/  STSM.16.M88.4 [R4], R48 ;  /* 0x0000003004007844 */ /* 0x0007e20000000200 */
[----:B------:R-:W-:-:S02]  /*47680*/  VIADD R63, R6, 0x1e ;  /* 0x0000001e063f7836 */ /* 0x000fc40000000000 */
[C---:B------:R-:W-:Y:S02]  /*47690*/  VIADD R64, R6.reuse, 0x1f ;  /* 0x0000001f06407836 */ /* 0x040fe40000000000 */
[C---:B------:R-:W-:Y:S02]  /*476a0*/  VIADD R65, R6.reuse, 0x20 ;  /* 0x0000002006417836 */ /* 0x040fe40000000000 */
[C---:B------:R-:W-:Y:S01]  /*476b0*/  VIADD R66, R6.reuse, 0x21 ;  /* 0x0000002106427836 */ /* 0x040fe20000000000 */
[----:B------:R-:W-:Y:S01]  /*476c0*/  @P1 LOP3.LUT R3, R3, 0x1, RZ, 0xfc, !PT ;  /* 0x0000000103031812 */ /* 0x000fe200078efcff */
[----:B------:R-:W-:Y:S01]  /*476d0*/  VIADD R67, R6, 0x22 ;  /* 0x0000002206437836 */ /* 0x000fe20000000000 */
[----:B------:R-:W-:Y:S01]  /*476e0*/  ISETP.LT.AND P1, PT, R2, UR57, !P0 ;  /* 0x0000003902007c0c */ /* 0x000fe2000c721270 */
[C---:B------:R-:W-:Y:S02]  /*476f0*/  VIADD R68, R6.reuse, 0x23 ;  /* 0x0000002306447836 */ /* 0x040fe40000000000 */
[----:B------:R-:W-:-:S02]  /*47700*/  VIADD R69, R6, 0x24 ;  /* 0x0000002406457836 */ /* 0x000fc40000000000 */
[C---:B------:R-:W-:Y:S02]  /*47710*/  VIADD R70, R6.reuse, 0x25 ;  /* 0x0000002506467836 */ /* 0x040fe40000000000 */
[C---:B------:R-:W-:Y:S02]  /*47720*/  VIADD R71, R6.reuse, 0x26 ;  /* 0x0000002606477836 */ /* 0x040fe40000000000 */
[C---:B------:R-:W-:Y:S02]  /*47730*/  VIADD R72, R6.reuse, 0x27 ;  /* 0x0000002706487836 */ /* 0x040fe40000000000 */
[C---:B------:R-:W-:Y:S02]  /*47740*/  VIADD R73, R6.reuse, 0x28 ;  /* 0x0000002806497836 */ /* 0x040fe40000000000 */
[C---:B------:R-:W-:Y:S01]  /*47750*/  VIADD R74, R6.reuse, 0x29 ;  /* 0x00000029064a7836 */ /* 0x040fe20000000000 */
[----:B------:R-:W-:Y:S01]  /*47760*/  @P1 LOP3.LUT R5, R5, 0x8000, RZ, 0xfc, !PT ;  /* 0x0000800005051812 */ /* 0x000fe200078efcff */
[C---:B---3--:R-:W-:Y:S01]  /*47770*/  VIADD R48, R6.reuse, 0xf ;  /* 0x0000000f06307836 */ /* 0x048fe20000000000 */
[----:B------:R-:W-:Y:S01]  /*47780*/  ISETP.LT.AND P1, PT, R45, UR56, !P0 ;  /* 0x000000382d007c0c */ /* 0x000fe2000c721270 */
[----:B------:R-:W-:-:S02]  /*47790*/  VIADD R49, R6, 0x10 ;  /* 0x0000001006317836 */ /* 0x000fc40000000000 */
[C---:B------:R-:W-:Y:S02]  /*477a0*/  VIADD R75, R6.reuse, 0x2a ;  /* 0x0000002a064b7836 */ /* 0x040fe40000000000 */
[C---:B------:R-:W-:Y:S02]  /*477b0*/  VIADD R76, R6.reuse, 0x2b ;  /* 0x0000002b064c7836 */ /* 0x040fe40000000000 */
[C---:B------:R-:W-:Y:S02]  /*477c0*/  VIADD R77, R6.reuse, 0x2c ;  /* 0x0000002c064d7836 */ /* 0x040fe40000000000 */
[C---:B------:R-:W-:Y:S02]  /*477d0*/  VIADD R78, R6.reuse, 0x2d ;  /* 0x0000002d064e7836 */ /* 0x040fe40000000000 */
[C---:B------:R-:W-:Y:S02]  /*477e0*/  VIADD R79, R6.reuse, 0x2e ;  /* 0x0000002e064f7836 */ /* 0x040fe40000000000 */
[C---:B------:R-:W-:Y:S01]  /*477f0*/  VIADD R80, R6.reuse, 0x2f ;  /* 0x0000002f06507836 */ /* 0x040fe20000000000 */
[----:B------:R-:W-:Y:S01]  /*47800*/  @P1 LOP3.LUT R19, R19, 0x4000, RZ, 0xfc, !PT ;  /* 0x0000400013131812 */ /* 0x000fe200078efcff */
[----:B------:R-:W-:Y:S01]  /*47810*/  VIADD R50, R6, 0x11 ;  /* 0x0000001106327836 */ /* 0x000fe20000000000 */
[----:B------:R-:W-:Y:S01]  /*47820*/  ISETP.LT.AND P1, PT, R46, UR55, !P0 ;  /* 0x000000372e007c0c */ /* 0x000fe2000c721270 */
[C---:B------:R-:W-:Y:S01]  /*47830*/  VIADD R51, R6.reuse, 0x12 ;  /* 0x0000001206337836 */ /* 0x040fe20000000000 */
[----:B------:R-:W-:Y:S01]  /*47840*/  LOP3.LUT R19, R19, 0xffffdfff, RZ, 0xc0, !PT ;  /* 0xffffdfff13137812 */ /* 0x000fe200078ec0ff */
[----:B------:R-:W-:-:S02]  /*47850*/  VIADD R81, R6, 0x30 ;  /* 0x0000003006517836 */ /* 0x000fc40000000000 */
[C---:B------:R-:W-:Y:S02]  /*47860*/  VIADD R82, R6.reuse, 0x31 ;  /* 0x0000003106527836 */ /* 0x040fe40000000000 */
[C---:B------:R-:W-:Y:S02]  /*47870*/  VIADD R83, R6.reuse, 0x32 ;  /* 0x0000003206537836 */ /* 0x040fe40000000000 */
[C---:B------:R-:W-:Y:S02]  /*47880*/  VIADD R84, R6.reuse, 0x33 ;  /* 0x0000003306547836 */ /* 0x040fe40000000000 */
[C---:B------:R-:W-:Y:S02]  /*47890*/  VIADD R85, R6.reuse, 0x34 ;  /* 0x0000003406557836 */ /* 0x040fe40000000000 */
[C---:B------:R-:W-:Y:S01]  /*478a0*/  VIADD R86, R6.reuse, 0x35 ;  /* 0x0000003506567836 */ /* 0x040fe20000000000 */
[----:B------:R-:W-:Y:S02]  /*478b0*/  @P1 LOP3.LUT R19, R19, 0x2000, RZ, 0xfc, !PT ;  /* 0x0000200013131812 */ /* 0x000fe400078efcff */
[C---:B------:R-:W-:Y:S01]  /*478c0*/  IADD3 R87, R6.reuse, 0x36, RZ ;  /* 0x0000003606577810 */ /* 0x040fe20007ffe0ff */
[C---:B------:R-:W-:Y:S01]  /*478d0*/  VIADD R88, R6.reuse, 0x37 ;  /* 0x0000003706587836 */ /* 0x040fe20000000000 */
[----:B------:R-:W-:Y:S01]  /*478e0*/  ISETP.LT.AND P1, PT, R47, UR54, !P0 ;  /* 0x000000362f007c0c */ /* 0x000fe2000c721270 */
[C---:B------:R-:W-:Y:S01]  /*478f0*/  VIADD R90, R6.reuse, 0x38 ;  /* 0x00000038065a7836 */ /* 0x040fe20000000000 */
[----:B------:R-:W-:Y:S01]  /*47900*/  LOP3.LUT R19, R19, 0xffffefff, RZ, 0xc0, !PT ;  /* 0xffffefff13137812 */ /* 0x000fe200078ec0ff */
[C---:B------:R-:W-:Y:S01]  /*47910*/  VIADD R154, R6.reuse, 0x3b ;  /* 0x0000003b069a7836 */ /* 0x040fe20000000000 */
[----:B------:R-:W-:Y:S01]  /*47920*/  ULDC UR60, c[0x0][0x22c] ;  /* 0x00008b00003c7ab9 */ /* 0x000fe20000000800 */
        /* <DEDUP_REMOVED lines=8> */
[----:B------:R-:W-:Y:S01]  /*479b0*/  @P1 LOP3.LUT R19, R19, 0x1000, RZ, 0xfc, !PT ;  /* 0x0000100013131812 */ /* 0x000fe200078efcff */
[----:B------:R-:W-:Y:S01]  /*479c0*/  VIADD R159, R6, 0x40 ;  /* 0x00000040069f7836 */ /* 0x000fe20000000000 */
[----:B------:R-:W-:Y:S01]  /*479d0*/  ISETP.LT.AND P1, PT, R48, UR53, !P0 ;  /* 0x0000003530007c0c */ /* 0x000fe2000c721270 */
[C---:B------:R-:W-:Y:S01]  /*479e0*/  VIADD R160, R6.reuse, 0x41 ;  /* 0x0000004106a07836 */ /* 0x040fe20000000000 */
[----:B------:R-:W-:Y:S01]  /*479f0*/  LOP3.LUT R19, R19, 0xfffff7ff, RZ, 0xc0, !PT ;  /* 0xfffff7ff13137812 */ /* 0x000fe200078ec0ff */
[C---:B------:R-:W-:Y:S01]  /*47a00*/  VIADD R161, R6.reuse, 0x42 ;  /* 0x0000004206a17836 */ /* 0x040fe20000000000 */
[----:B------:R-:W-:Y:S01]  /*47a10*/  ULDC UR55, c[0x0][0x22c] ;  /* 0x00008b0000377ab9 */ /* 0x000fe20000000800 */
[C---:B------:R-:W-:Y:S01]  /*47a20*/  VIADD R162, R6.reuse, 0x43 ;  /* 0x0000004306a27836 */ /* 0x040fe20000000000 */
[----:B------:R-:W-:Y:S01]  /*47a30*/  ULDC UR54, c[0x0][0x22c] ;  /* 0x00008b0000367ab9 */ /* 0x000fe20000000800 */
[----:B------:R-:W-:Y:S01]  /*47a40*/  VIADD R163, R6, 0x44 ;  /* 0x0000004406a37836 */ /* 0x000fe20000000000 */
[----:B------:R-:W-:-:S05]  /*47a50*/  ULDC UR53, c[0x0][0x22c] ;  /* 0x00008b0000357ab9 */ /* 0x000fca0000000800 */
[----:B------:R-:W-:Y:S02]  /*47a60*/  @P1 LOP3.LUT R19, R19, 0x800, RZ, 0xfc, !PT ;  /* 0x0000080013131812 */ /* 0x000fe400078efcff */
[----:B------:R-:W-:Y:S01]  /*47a70*/  ISETP.LT.AND P1, PT, R49, UR52, !P0 ;  /* 0x0000003431007c0c */ /* 0x000fe2000c721270 */
[C---:B------:R-:W-:Y:S01]  /*47a80*/  VIADD R164, R6.reuse, 0x45 ;  /* 0x0000004506a47836 */ /* 0x040fe20000000000 */
[----:B------:R-:W-:Y:S01]  /*47a90*/  LOP3.LUT R19, R19, 0xfffffbff, RZ, 0xc0, !PT ;  /* 0xfffffbff13137812 */ /* 0x000fe200078ec0ff */
[----:B------:R-:W-:Y:S01]  /*47aa0*/  VIADD R165, R6, 0x46 ;  /* 0x0000004606a57836 */ /* 0x000fe20000000000 */
[----:B------:R-:W-:-:S09]  /*47ab0*/  ULDC UR52, c[0x0][0x22c] ;  /* 0x00008b0000347ab9 */ /* 0x000fd20000000800 */
        /* <DEDUP_REMOVED lines=14> */
[----:B------:R-:W-:Y:S01]  /*47ba0*/  VIADD R170, R6, 0x4b ;  /* 0x0000004b06aa7836 */ /* 0x000fe20000000000 */
[----:B------:R-:W-:Y:S01]  /*47bb0*/  LOP3.LUT R19, R19, 0xffffff7f, RZ, 0xc0, !PT ;  /* 0xffffff7f13137812 */ /* 0x000fe200078ec0ff */
[----:B------:R-:W-:-:S10]  /*47bc0*/  ULDC UR49, c[0x0][0x22c] ;  /* 0x00008b0000317ab9 */ /* 0x000fd40000000800 */
        /* <DEDUP_REMOVED lines=38> */
[----:B------:R-:W-:-:S11]  /*47e30*/  ULDC UR41, c[0x0][0x22c] ;  /* 0x00008b0000297ab9 */ /* 0x000fd60000000800 */
        /* <DEDUP_REMOVED lines=46> */
[----:B------:R-:W-:Y:S02]  /*48120*/  ISETP.LT.AND P1, PT, R70, UR31, !P0 ;  /* 0x0000001f46007c0c */ /* 0x000fe4000c721270 */
[----:B------:R-:W-:Y:S01]  /*48130*/  LOP3.LUT R16, R16, 0x7fffffff, RZ, 0xc0, !PT ;  /* 0x7fffffff10107812 */ /* 0x000fe200078ec0ff */
[----:B------:R-:W-:Y:S01]  /*48140*/  VIADD R123, R6, 0x5d ;  /* 0x0000005d067b7836 */ /* 0x000fe20000000000 */
[----:B------:R-:W-:Y:S01]  /*48150*/  LOP3.LUT R23, R23, 0xffdfffff, RZ, 0xc0, !PT ;  /* 0xffdfffff17177812 */ /* 0x000fe200078ec0ff */
[----:B------:R-:W-:-:S08]  /*48160*/  ULDC UR31, c[0x0][0x22c] ;  /* 0x00008b00001f7ab9 */ /* 0x000fd00000000800 */
        /* <DEDUP_REMOVED lines=141> */
[----:B------:R-:W-:Y:S01]  /*48a40*/  ULDC UR58, c[0x0][0x22c] ;  /* 0x00008b00003a7ab9 */ /* 0x000fe20000000800 */
[----:B------:R-:W-:-:S11]  /*48a50*/  LOP3.LUT R18, R18, 0xfeffffff, RZ, 0xc0, !PT ;  /* 0xfeffffff12127812 */ /* 0x000fd600078ec0ff */
        /* <DEDUP_REMOVED lines=79> */
[----:B------:R-:W-:Y:S02]  /*48f50*/  ISETP.LT.AND P1, PT, R133, UR41, !P0 ;  /* 0x0000002985007c0c */ /* 0x000fe4000c721270 */
[C---:B------:R-:W-:Y:S01]  /*48f60*/  IADD3 R58, R6.reuse, 0x8a, RZ ;  /* 0x0000008a063a7810 */ /* 0x040fe20007ffe0ff */
        /* <DEDUP_REMOVED lines=192> */
[C---:B------:R-:W-:Y:S01]  /*49b70*/  VIADD R159, R6.reuse, 0xb1 ;  /* 0x000000b1069f7836 */ /* 0x040fe20000000000 */
[----:B------:R-:W-:Y:S01]  /*49b80*/  ISETP.LT.AND P2, PT, R157, UR61, !P0 ;  /* 0x0000003d9d007c0c */ /* 0x000fe2000c741270 */
[----:B------:R-:W-:Y:S01]  /*49b90*/  ULDC UR59, c[0x0][0x22c] ;  /* 0x00008b00003b7ab9 */ /* 0x000fe20000000800 */
[C---:B------:R-:W-:Y:S02]  /*49ba0*/  VIADD R160, R6.reuse, 0xb2 ;  /* 0x000000b206a07836 */ /* 0x040fe40000000000 */
[----:B------:R-:W-:-:S02]  /*49bb0*/  VIADD R161, R6, 0xb3 ;  /* 0x000000b306a17836 */ /* 0x000fc40000000000 */
[C---:B------:R-:W-:Y:S02]  /*49bc0*/  VIADD R162, R6.reuse, 0xb4 ;  /* 0x000000b406a27836 */ /* 0x040fe40000000000 */
[----:B------:R-:W-:Y:S01]  /*49bd0*/  VIADD R163, R6, 0xb5 ;  /* 0x000000b506a37836 */ /* 0x000fe20000000000 */
[----:B------:R-:W-:Y:S02]  /*49be0*/  @P1 LOP3.LUT R16, R16, 0x2, RZ, 0xfc, !PT ;  /* 0x0000000210101812 */ /* 0x000fe400078efcff */
[C---:B------:R-:W-:Y:S01]  /*49bf0*/  IADD3 R164, R6.reuse, 0xb6, RZ ;  /* 0x000000b606a47810 */ /* 0x040fe20007ffe0ff */
[----:B------:R-:W-:Y:S01]  /*49c00*/  VIADD R165, R6, 0xb7 ;  /* 0x000000b706a57836 */ /* 0x000fe20000000000 */
[----:B------:R-:W-:Y:S01]  /*49c10*/  ISETP.LT.AND P1, PT, R44, UR58, !P0 ;  /* 0x0000003a2c007c0c */ /* 0x000fe2000c721270 */
[----:B------:R-:W-:Y:S01]  /*49c20*/  VIADD R44, R6, 0x7b ;  /* 0x0000007b062c7836 */ /* 0x000fe20000000000 */
[----:B------:R-:W-:Y:S01]  /*49c30*/  LOP3.LUT R16, R16, 0xfffffffe, RZ, 0xc0, !PT ;  /* 0xfffffffe10107812 */ /* 0x000fe200078ec0ff */
[----:B------:R-:W-:Y:S01]  /*49c40*/  ULDC UR58, c[0x0][0x22c] ;  /* 0x00008b00003a7ab9 */ /* 0x000fe20000000800 */
[----:B------:R-:W-:Y:S01]  /*49c50*/  VIADD R166, R6, 0xb8 ;  /* 0x000000b806a67836 */ /* 0x000fe20000000000 */
[----:B------:R-:W-:Y:S01]  /*49c60*/  LOP3.LUT R20, R20, 0x7fffffff, RZ, 0xc0, !PT ;  /* 0x7fffffff14147812 */ /* 0x000fe200078ec0ff */
[----:B------:R-:W-:-:S02]  /*49c70*/  VIADD R167, R6, 0xb9 ;  /* 0x000000b906a77836 */ /* 0x000fc40000000000 */
[C---:B------:R-:W-:Y:S02]  /*49c80*/  VIADD R96, R6.reuse, 0xcc ;  /* 0x000000cc06607836 */ /* 0x040fe40000000000 */
[C---:B------:R-:W-:Y:S02]  /*49c90*/  VIADD R98, R6.reuse, 0xcd ;  /* 0x000000cd06627836 */ /* 0x040fe40000000000 */
[----:B------:R-:W-:Y:S01]  /*49ca0*/  VIADD R100, R6, 0xce ;  /* 0x000000ce06647836 */ /* 0x000fe20000000000 */
[----:B------:R-:W-:Y:S01]  /*49cb0*/  @P1 LOP3.LUT R16, R16, 0x1, RZ, 0xfc, !PT ;  /* 0x0000000110101812 */ /* 0x000fe200078efcff */
[----:B------:R-:W-:Y:S01]  /*49cc0*/  VIADD R168, R6, 0xba ;  /* 0x000000ba06a87836 */ /* 0x000fe20000000000 */
[----:B------:R-:W-:Y:S01]  /*49cd0*/  ISETP.LT.AND P1, PT, R44, UR57, !P0 ;  /* 0x000000392c007c0c */ /* 0x000fe2000c721270 */
[C---:B------:R-:W-:Y:S01]  /*49ce0*/  VIADD R44, R6.reuse, 0x7c ;  /* 0x0000007c062c7836 */ /* 0x040fe20000000000 */
[----:B------:R-:W-:Y:S01]  /*49cf0*/  ULDC UR57, c[0x0][0x22c] ;  /* 0x00008b0000397ab9 */ /* 0x000fe20000000800 */
[----:B------:R-:W-:-:S02]  /*49d00*/  VIADD R169, R6, 0xbb ;  /* 0x000000bb06a97836 */ /* 0x000fc40000000000 */
[C---:B------:R-:W-:Y:S01]  /*49d10*/  VIADD R102, R6.reuse, 0xcf ;  /* 0x000000cf06667836 */ /* 0x040fe20000000000 */
[C---:B------:R-:W-:Y:S01]  /*49d20*/  IADD3 R148, R6.reuse, 0xd3, RZ ;  /* 0x000000d306947810 */ /* 0x040fe20007ffe0ff */
[----:B------:R-:W-:Y:S01]  /*49d30*/  VIADD R170, R6, 0xbc ;  /* 0x000000bc06aa7836 */ /* 0x000fe20000000000 */
[----:B------:R-:W-:-:S05]  /*49d40*/  ULDC UR61, c[0x0][0x22c] ;  /* 0x00008b00003d7ab9 */ /* 0x000fca0000000800 */
        /* <DEDUP_REMOVED lines=144> */
[----:B------:R-:W-:-:S12]  /*4a650*/  ULDC UR25, c[0x0][0x22c] ;  /* 0x00008b0000197ab9 */ /* 0x000fd80000000800 */
        /* <DEDUP_REMOVED lines=99> */
[----:B------:R-:W-:Y:S01]  /*4ac90*/  VIADD R127, R6, 0xe8 ;  /* 0x000000e8067f7836 */ /* 0x000fe20000000000 */
[----:B------:R-:W-:Y:S02]  /*4aca0*/  ULDC UR60, c[0x0][0x22c] ;  /* 0x00008b00003c7ab9 */ /* 0x000fe40000000800 */
[----:B------:R-:W-:Y:S02]  /*4acb0*/  @P2 LOP3.LUT R24, R24, 0x800, RZ, 0xfc, !PT ;  /* 0x0000080018182812 */ /* 0x000fe400078efcff */
[----:B------:R-:W-:Y:S01]  /*4acc0*/  ISETP.LT.AND P2, PT, R159, UR59, !P0 ;  /* 0x0000003b9f007c0c */ /* 0x000fe2000c741270 */
[----:B------:R-:W-:Y:S01]  /*4acd0*/  VIADD R126, R6, 0xe9 ;  /* 0x000000e9067e7836 */ /* 0x000fe20000000000 */
[----:B------:R-:W-:Y:S01]  /*4ace0*/  LOP3.LUT R24, R24, 0xfffffbff, RZ, 0xc0, !PT ;  /* 0xfffffbff18187812 */ /* 0x000fe200078ec0ff */
[----:B------:R-:W-:Y:S01]  /*4acf0*/  VIADD R125, R6, 0xea ;  /* 0x000000ea067d7836 */ /* 0x000fe20000000000 */
[----:B------:R-:W-:-:S02]  /*4ad00*/  ULDC UR59, c[0x0][0x22c] ;  /* 0x00008b00003b7ab9 */ /* 0x000fc40000000800 */
        /* <DEDUP_REMOVED lines=63> */
[----:B------:R-:W-:-:S03]  /*4b100*/  ULDC UR48, c[0x0][0x22c] ;  /* 0x00008b0000307ab9 */ /* 0x000fc60000000800 */
        /* <DEDUP_REMOVED lines=16> */
[----:B------:R-:W3:Y:S01]  /*4b210*/  LDL.LU R245, [R1+0x1974] ;  /* 0x0019740001f57983 */ /* 0x000ee20000300800 */
[----:B------:R-:W-:Y:S01]  /*4b220*/  VIADD R93, R6, 0x105 ;  /* 0x00000105065d7836 */ /* 0x000fe20000000000 */
[----:B------:R-:W-:Y:S01]  /*4b230*/  ULDC UR45, c[0x0][0x22c] ;  /* 0x00008b00002d7ab9 */ /* 0x000fe20000000800 */
[----:B------:R-:W-:Y:S02]  /*4b240*/  @P1 LOP3.LUT R20, R20, 0x10000000, RZ, 0xfc, !PT ;  /* 0x1000000014141812 */ /* 0x000fe400078efcff */
[----:B------:R-:W-:Y:S01]  /*4b250*/  ISETP.LT.AND P1, PT, R246, UR44, !P0 ;  /* 0x0000002cf6007c0c */ /* 0x000fe2000c721270 */
[----:B------:R-:W-:Y:S01]  /*4b260*/  VIADD R91, R6, 0x106 ;  /* 0x00000106065b7836 */ /* 0x000fe20000000000 */
[----:B------:R-:W-:Y:S01]  /*4b270*/  LOP3.LUT R20, R20, 0xf7ffffff, RZ, 0xc0, !PT ;  /* 0xf7ffffff14147812 */ /* 0x000fe200078ec0ff */
[----:B------:R-:W3:Y:S01]  /*4b280*/  LDL.LU R246, [R1+0x1970] ;  /* 0x0019700001f67983 */ /* 0x000ee20000300800 */
[----:B------:R-:W-:Y:S01]  /*4b290*/  VIADD R89, R6, 0x107 ;  /* 0x0000010706597836 */ /* 0x000fe20000000000 */
[----:B------:R-:W-:Y:S01]  /*4b2a0*/  ULDC UR44, c[0x0][0x22c] ;  /* 0x00008b00002c7ab9 */ /* 0x000fe20000000800 */
[----:B------:R-:W-:-:S02]  /*4b2b0*/  @P2 LOP3.LUT R20, R20, 0x8000000, RZ, 0xfc, !PT ;  /* 0x0800000014142812 */ /* 0x000fc400078efcff */
        /* <DEDUP_REMOVED lines=38> */
[----:B------:R-:W4:Y:S01]  /*4b520*/  LDL.LU R25, [R1+0x1958] ;  /* 0x0019580001197983 */ /* 0x000f220000300800 */
[----:B------:R-:W-:Y:S01]  /*4b530*/  VIADD R52, R6, 0x113 ;  /* 0x0000011306347836 */ /* 0x000fe20000000000 */
[----:B------:R-:W-:Y:S01]  /*4b540*/  ULDC UR38, c[0x0][0x22c] ;  /* 0x00008b0000267ab9 */ /* 0x000fe20000000800 */
[----:B------:R-:W-:-:S02]  /*4b550*/  @P2 LOP3.LUT R20, R20, 0x200000, RZ, 0xfc, !PT ;  /* 0x0020000014142812 */ /* 0x000fc400078efcff */
[----:B------:R-:W-:Y:S01]  /*4b560*/  ISETP.LT.AND P2, PT, R92, UR37, !P0 ;  /* 0x000000255c007c0c */ /* 0x000fe2000c741270 */
[----:B------:R-:W-:Y:S01]  /*4b570*/  VIADD R53, R6, 0x114 ;  /* 0x0000011406357836 */ /* 0x000fe20000000000 */
[----:B------:R-:W-:Y:S01]  /*4b580*/  LOP3.LUT R20, R20, 0xffefffff, RZ, 0xc0, !PT ;  /* 0xffefffff14147812 */ /* 0x000fe200078ec0ff */
[----:B------:R-:W2:Y:S01]  /*4b590*/  LDL.LU R92, [R1+0x1954] ;  /* 0x00195400015c7983 */ /* 0x000ea20000300800 */
[----:B------:R-:W-:Y:S01]  /*4b5a0*/  VIADD R54, R6, 0x115 ;  /* 0x0000011506367836 */ /* 0x000fe20000000000 */
[----:B------:R-:W-:Y:S01]  /*4b5b0*/  ULDC UR37, c[0x0][0x22c] ;  /* 0x00008b0000257ab9 */ /* 0x000fe20000000800 */
[----:B------:R-:W-:-:S04]  /*4b5c0*/  @P1 LOP3.LUT R20, R20, 0x100000, RZ, 0xfc, !PT ;  /* 0x0010000014141812 */ /* 0x000fc800078efcff */
[----:B------:R-:W-:Y:S02]  /*4b5d0*/  LOP3.LUT R20, R20, 0xfff7ffff, RZ, 0xc0, !PT ;  /* 0xfff7ffff14147812 */ /* 0x000fe400078ec0ff */
[----:B------:R-:W-:Y:S01]  /*4b5e0*/  ISETP.LT.AND P1, PT, R94, UR36, !P0 ;  /* 0x000000245e007c0c */ /* 0x000fe2000c721270 */
[----:B------:R-:W-:Y:S01]  /*4b5f0*/  VIADD R55, R6, 0x116 ;  /* 0x0000011606377836 */ /* 0x000fe20000000000 */
[----:B------:R-:W-:Y:S01]  /*4b600*/  @P2 LOP3.LUT R20, R20, 0x80000, RZ, 0xfc, !PT ;  /* 0x0008000014142812 */ /* 0x000fe200078efcff */
[----:B------:R-:W3:Y:S01]  /*4b610*/  LDL.LU R94, [R1+0x1950] ;  /* 0x00195000015e7983 */ /* 0x000ee20000300800 */
[----:B------:R-:W-:Y:S01]  /*4b620*/  ISETP.LT.AND P2, PT, R21, UR35, !P0 ;  /* 0x0000002315007c0c */ /* 0x000fe2000c741270 */
[----:B------:R-:W-:Y:S01]  /*4b630*/  VIADD R56, R6, 0x117 ;  /* 0x0000011706387836 */ /* 0x000fe20000000000 */
[----:B------:R-:W-:Y:S01]  /*4b640*/  LOP3.LUT R20, R20, 0xfffbffff, RZ, 0xc0, !PT ;  /* 0xfffbffff14147812 */ /* 0x000fe200078ec0ff */
[----:B------:R-:W4:Y:S01]  /*4b650*/  LDL.LU R21, [R1+0x194c] ;  /* 0x00194c0001157983 */ /* 0x000f220000300800 */
[C---:B------:R-:W-:Y:S01]  /*4b660*/  VIADD R57, R6.reuse, 0x118 ;  /* 0x0000011806397836 */ /* 0x040fe20000000000 */
[----:B------:R-:W-:Y:S01]  /*4b670*/  ULDC UR36, c[0x0][0x22c] ;  /* 0x00008b0000247ab9 */ /* 0x000fe20000000800 */
[----:B------:R-:W-:Y:S01]  /*4b680*/  VIADD R58, R6, 0x119 ;  /* 0x00000119063a7836 */ /* 0x000fe20000000000 */
[----:B------:R-:W-:-:S02]  /*4b690*/  ULDC UR35, c[0x0][0x22c] ;  /* 0x00008b0000237ab9 */ /* 0x000fc40000000800 */
[----:B------:R-:W-:Y:S02]  /*4b6a0*/  @P1 LOP3.LUT R20, R20, 0x40000, RZ, 0xfc, !PT ;  /* 0x0004000014141812 */ /* 0x000fe400078efcff */
[----:B------:R-:W-:Y:S01]  /*4b6b0*/  ISETP.LT.AND P1, PT, R22, UR34, !P0 ;  /* 0x0000002216007c0c */ /* 0x000fe2000c721270 */
[----:B------:R-:W-:Y:S01]  /*4b6c0*/  VIADD R59, R6, 0x11a ;  /* 0x0000011a063b7836 */ /* 0x000fe20000000000 */
[----:B------:R-:W-:Y:S01]  /*4b6d0*/  LOP3.LUT R20, R20, 0xfffdffff, RZ, 0xc0, !PT ;  /* 0xfffdffff14147812 */ /* 0x000fe200078ec0ff */
[----:B------:R-:W2:Y:S01]  /*4b6e0*/  LDL.LU R22, [R1+0x1948] ;  /* 0x0019480001167983 */ /* 0x000ea20000300800 */
        /* <DEDUP_REMOVED lines=13> */
[----:B------:R-:W-:Y:S01]  /*4b7c0*/  VIADD R64, R6, 0x11f ;  /* 0x0000011f06407836 */ /* 0x000fe20000000000 */
[----:B------:R-:W-:Y:S01]  /*4b7d0*/  MOV R96, UR5 ;  /* 0x0000000500607c02 */ /* 0x000fe20008000f00 */
[----:B------:R-:W-:Y:S01]  /*4b7e0*/  ULDC UR5, c[0x0][0x22c] ;  /* 0x00008b0000057ab9 */ /* 0x000fe20000000800 */
[----:B------:R-:W-:Y:S01]  /*4b7f0*/  @P2 LOP3.LUT R20, R20, 0x8000, RZ, 0xfc, !PT ;  /* 0x0000800014142812 */ /* 0x000fe200078efcff */
[----:B------:R-:W-:Y:S01]  /*4b800*/  VIADD R65, R6, 0x120 ;  /* 0x0000012006417836 */ /* 0x000fe20000000000 */
[----:B------:R-:W-:Y:S02]  /*4b810*/  ULDC UR32, c[0x0][0x22c] ;  /* 0x00008b0000207ab9 */ /* 0x000fe40000000800 */
[----:B------:R-:W-:-:S04]  /*4b820*/  LOP3.LUT R20, R20, 0xffffbfff, RZ, 0xc0, !PT ;  /* 0xffffbfff14147812 */ /* 0x000fc800078ec0ff */
[----:B------:R-:W-:Y:S02]  /*4b830*/  @P1 LOP3.LUT R20, R20, 0x4000, RZ, 0xfc, !PT ;  /* 0x0000400014141812 */ /* 0x000fe400078efcff */
[----:B------:R-:W-:Y:S01]  /*4b840*/  ISETP.LT.AND P1, PT, R98, UR31, !P0 ;  /* 0x0000001f62007c0c */ /* 0x000fe2000c721270 */
[----:B------:R-:W-:Y:S01]  /*4b850*/  VIADD R66, R6, 0x121 ;  /* 0x0000012106427836 */ /* 0x000fe20000000000 */
[----:B------:R-:W-:Y:S01]  /*4b860*/  LOP3.LUT R20, R20, 0xffffdfff, RZ, 0xc0, !PT ;  /* 0xffffdfff14147812 */ /* 0x000fe200078ec0ff */
[C---:B------:R-:W-:Y:S01]  /*4b870*/  VIADD R67, R6.reuse, 0x122 ;  /* 0x0000012206437836 */ /* 0x040fe20000000000 */
[----:B------:R-:W-:Y:S01]  /*4b880*/  MOV R98, UR4 ;  /* 0x0000000400627c02 */ /* 0x000fe20008000f00 */
[----:B------:R-:W-:Y:S01]  /*4b890*/  ULDC UR4, c[0x0][0x22c] ;  /* 0x00008b0000047ab9 */ /* 0x000fe20000000800 */
[----:B------:R-:W-:Y:S01]  /*4b8a0*/  VIADD R68, R6, 0x123 ;  /* 0x0000012306447836 */ /* 0x000fe20000000000 */
[----:B------:R-:W-:-:S06]  /*4b8b0*/  ULDC UR31, c[0x0][0x22c] ;  /* 0x00008b00001f7ab9 */ /* 0x000fcc0000000800 */
[----:B------:R-:W-:Y:S02]  /*4b8c0*/  @P1 LOP3.LUT R20, R20, 0x2000, RZ, 0xfc, !PT ;  /* 0x0000200014141812 */ /* 0x000fe400078efcff */
[----:B------:R-:W-:Y:S01]  /*4b8d0*/  ISETP.LT.AND P1, PT, R100, UR30, !P0 ;  /* 0x0000001e64007c0c */ /* 0x000fe2000c721270 */
[----:B------:R-:W-:Y:S01]  /*4b8e0*/  VIADD R69, R6, 0x124 ;  /* 0x0000012406457836 */ /* 0x000fe20000000000 */
[----:B------:R-:W-:Y:S01]  /*4b8f0*/  LOP3.LUT R20, R20, 0xffffefff, RZ, 0xc0, !PT ;  /* 0xffffefff14147812 */ /* 0x000fe200078ec0ff */
[----:B------:R-:W-:Y:S01]  /*4b900*/  VIADD R70, R6, 0x125 ;  /* 0x0000012506467836 */ /* 0x000fe20000000000 */
[----:B------:R-:W-:Y:S01]  /*4b910*/  MOV R100, UR61 ;  /* 0x0000003d00647c02 */ /* 0x000fe20008000f00 */
[----:B------:R-:W-:Y:S01]  /*4b920*/  ULDC UR61, c[0x0][0x22c] ;  /* 0x00008b00003d7ab9 */ /* 0x000fe20000000800 */
[----:B------:R-:W-:Y:S01]  /*4b930*/  ISETP.LT.AND P2, PT, R125, UR4, !P0 ;  /* 0x000000047d007c0c */ /* 0x000fe2000c741270 */
[----:B------:R-:W-:Y:S01]  /*4b940*/  ULDC UR4, c[0x0][0x22c] ;  /* 0x00008b0000047ab9 */ /* 0x000fe20000000800 */
[----:B------:R-:W-:-:S05]  /*4b950*/  ULDC UR30, c[0x0][0x22c] ;  /* 0x00008b00001e7ab9 */ /* 0x000fca0000000800 */
        /* <DEDUP_REMOVED lines=9> */
[----:B------:R-:W-:Y:S01]  /*4b9f0*/  ULDC UR28, c[0x0][0x22c] ;  /* 0x00008b00001c7ab9 */ /* 0x000fe20000000800 */
[----:B------:R-:W-:Y:S01]  /*4ba00*/  MOV R102, UR60 ;  /* 0x0000003c00667c02 */ /* 0x000fe20008000f00 */
[----:B------:R-:W-:Y:S01]  /*4ba10*/  ULDC UR60, c[0x0][0x22c] ;  /* 0x00008b00003c7ab9 */ /* 0x000fe20000000800 */
[----:B------:R-:W-:Y:S01]  /*4ba20*/  ISETP.LT.AND P3, PT, R126, UR61, !P0 ;  /* 0x0000003d7e007c0c */ /* 0x000fe2000c761270 */
[----:B------:R-:W-:Y:S01]  /*4ba30*/  ULDC UR61, c[0x0][0x22c] ;  /* 0x00008b00003d7ab9 */ /* 0x000fe20000000800 */
[----:B------:R-:W-:Y:S01]  /*4ba40*/  VIADD R73, R6, 0x128 ;  /* 0x0000012806497836 */ /* 0x000fe20000000000 */
[----:B------:R-:W3:Y:S04]  /*4ba50*/  LDL.LU R151, [R1+0x1940] ;  /* 0x0019400001977983 */ /* 0x000ee80000300800 */
[----:B------:R-:W-:-:S02]  /*4ba60*/  @P1 LOP3.LUT R20, R20, 0x400, RZ, 0xfc, !PT ;  /* 0x0000040014141812 */ /* 0x000fc400078efcff */
[----:B------:R-:W-:Y:S01]  /*4ba70*/  ISETP.LT.AND P1, PT, R150, UR27, !P0 ;  /* 0x0000001b96007c0c */ /* 0x000fe2000c721270 */
[----:B------:R-:W-:Y:S01]  /*4ba80*/  ULDC UR27, c[0x0][0x22c] ;  /* 0x00008b00001b7ab9 */ /* 0x000fe20000000800 */
[----:B------:R-:W-:Y:S01]  /*4ba90*/  LOP3.LUT R20, R20, 0xfffffdff, RZ, 0xc0, !PT ;  /* 0xfffffdff14147812 */ /* 0x000fe200078ec0ff */
[----:B------:R-:W-:Y:S01]  /*4baa0*/  VIADD R74, R6, 0x129 ;  /* 0x00000129064a7836 */ /* 0x000fe20000000000 */
[----:B------:R-:W3:Y:S09]  /*4bab0*/  LDL.LU R150, [R1+0x193c] ;  /* 0x00193c0001967983 */ /* 0x000ef20000300800 */
        /* <DEDUP_REMOVED lines=57> */
[----:B------:R-:W-:Y:S01]  /*4be50*/  VIADD R84, R6, 0x133 ;  /* 0x0000013306547836 */ /* 0x000fe20000000000 */
[----:B------:R-:W3:Y:S01]  /*4be60*/  LDL.LU R140, [R1+0x1914] ;  /* 0x00191400018c7983 */ /* 0x000ee20000300800 */
[----:B----4-:R-:W-:-:S09]  /*4be70*/  LOP3.LUT R21, R21, 0x7fffffff, RZ, 0xc0, !PT ;  /* 0x7fffffff15157812 */ /* 0x010fd200078ec0ff */
[----:B------:R-:W-:Y:S02]  /*4be80*/  @P1 LOP3.LUT R21, R21, 0x80000000, RZ, 0xfc, !PT ;  /* 0x8000000015151812 */ /* 0x000fe400078efcff */
[----:B------:R-:W-:Y:S01]  /*4be90*/  ISETP.LT.AND P1, PT, R139, UR16, !P0 ;  /* 0x000000108b007c0c */ /* 0x000fe2000c721270 */
[----:B------:R-:W-:Y:S01]  /*4bea0*/  ULDC UR16, c[0x0][0x22c] ;  /* 0x00008b0000107ab9 */ /* 0x000fe20000000800 */
[----:B------:R-:W-:Y:S01]  /*4beb0*/  LOP3.LUT R21, R21, 0xbfffffff, RZ, 0xc0, !PT ;  /* 0xbfffffff15157812 */ /* 0x000fe200078ec0ff */
[C---:B------:R-:W-:Y:S01]  /*4bec0*/  VIADD R85, R6.reuse, 0x134 ;  /* 0x0000013406557836 */ /* 0x040fe20000000000 */
[----:B------:R-:W-:Y:S01]  /*4bed0*/  LOP3.LUT R25, R25, 0x7fffffff, RZ, 0xc0, !PT ;  /* 0x7fffffff19197812 */ /* 0x000fe200078ec0ff */
[----:B------:R-:W-:Y:S01]  /*4bee0*/  VIADD R86, R6, 0x135 ;  /* 0x0000013506567836 */ /* 0x000fe20000000000 */
[----:B--2---:R-:W-:Y:S01]  /*4bef0*/  LOP3.LUT R22, R22, 0x7fffffff, RZ, 0xc0, !PT ;  /* 0x7fffffff16167812 */ /* 0x004fe200078ec0ff */
[----:B------:R-:W-:Y:S01]  /*4bf00*/  VIADD R87, R6, 0x136 ;  /* 0x0000013606577836 */ /* 0x000fe20000000000 */
[----:B------:R-:W2:Y:S05]  /*4bf10*/  LDL.LU R139, [R1+0x1910] ;  /* 0x00191000018b7983 */ /* 0x000eaa0000300800 */
[----:B------:R-:W-:-:S02]  /*4bf20*/  @P1 LOP3.LUT R21, R21, 0x40000000, RZ, 0xfc, !PT ;  /* 0x4000000015151812 */ /* 0x000fc400078efcff */
[----:B------:R-:W-:Y:S01]  /*4bf30*/  ISETP.LT.AND P1, PT, R138, UR15, !P0 ;  /* 0x0000000f8a007c0c */ /* 0x000fe2000c721270 */
[----:B------:R-:W-:Y:S01]  /*4bf40*/  ULDC UR15, c[0x0][0x22c] ;  /* 0x00008b00000f7ab9 */ /* 0x000fe20000000800 */
        /* <DEDUP_REMOVED lines=8> */
[C---:B------:R-:W-:Y:S01]  /*4bfd0*/  VIADD R156, R6.reuse, 0x13d ;  /* 0x0000013d069c7836 */ /* 0x040fe20000000000 */
[----:B------:R-:W-:Y:S01]  /*4bfe0*/  ISETP.LT.AND P1, PT, R137, UR14, !P0 ;  /* 0x0000000e89007c0c */ /* 0x000fe2000c721270 */
[----:B------:R-:W-:Y:S01]  /*4bff0*/  ULDC UR14, c[0x0][0x22c] ;  /* 0x00008b00000e7ab9 */ /* 0x000fe20000000800 */
[----:B------:R-:W-:Y:S01]  /*4c000*/  LOP3.LUT R21, R21, 0xefffffff, RZ, 0xc0, !PT ;  /* 0xefffffff15157812 */ /* 0x000fe200078ec0ff */
[C---:B------:R-:W-:Y:S01]  /*4c010*/  VIADD R157, R6.reuse, 0x13e ;  /* 0x0000013e069d7836 */ /* 0x040fe20000000000 */
[----:B---3--:R-:W-:Y:S01]  /*4c020*/  LOP3.LUT R17, R17, 0x7fffffff, RZ, 0xc0, !PT ;  /* 0x7fffffff11117812 */ /* 0x008fe200078ec0ff */
[C---:B------:R-:W-:Y:S01]  /*4c030*/  VIADD R158, R6.reuse, 0x13f ;  /* 0x0000013f069e7836 */ /* 0x040fe20000000000 */
[----:B------:R-:W3:Y:S01]  /*4c040*/  LDL.LU R138, [R1+0x190c] ;  /* 0x00190c00018a7983 */ /* 0x000ee20000300800 */
[----:B------:R-:W-:-:S02]  /*4c050*/  VIADD R159, R6, 0x140 ;  /* 0x00000140069f7836 */ /* 0x000fc40000000000 */
[----:B------:R-:W-:Y:S01]  /*4c060*/  VIADD R160, R6, 0x141 ;  /* 0x0000014106a07836 */ /* 0x000fe20000000000 */
[----:B------:R-:W4:Y:S03]  /*4c070*/  LDL.LU R137, [R1+0x1908] ;  /* 0x0019080001897983 */ /* 0x000f260000300800 */
[----:B------:R-:W-:Y:S02]  /*4c080*/  @P1 LOP3.LUT R21, R21, 0x10000000, RZ, 0xfc, !PT ;  /* 0x1000000015151812 */ /* 0x000fe400078efcff */
        /* <DEDUP_REMOVED lines=10> */
[----:B------:R-:W2:Y:S09]  /*4c130*/  LDL.LU R135, [R1+0x1900] ;  /* 0x0019000001877983 */ /* 0x000eb20000300800 */
        /* <DEDUP_REMOVED lines=11> */
[----:B------:R-:W4:Y:S09]  /*4c1f0*/  LDL.LU R133, [R1+0x18f8] ;  /* 0x0018f80001857983 */ /* 0x000f320000300800 */
        /* <DEDUP_REMOVED lines=28> */
[----:B------:R-:W3:Y:S10]  /*4c3c0*/  LDL.LU R128, [R1+0x18e4] ;  /* 0x0018e40001807983 */ /* 0x000ef40000300800 */
[----:B------:R-:W-:-:S02]  /*4c3d0*/  @P1 LOP3.LUT R21, R21, 0x80000, RZ, 0xfc, !PT ;  /* 0x0008000015151812 */ /* 0x000fc400078efcff */
[----:B------:R-:W-:Y:S01]  /*4c3e0*/  ISETP.LT.AND P1, PT, R127, UR60, !P0 ;  /* 0x0000003c7f007c0c */ /* 0x000fe2000c721270 */
[----:B------:R-:W-:Y:S01]  /*4c3f0*/  ULDC UR60, c[0x0][0x22c] ;  /* 0x00008b00003c7ab9 */ /* 0x000fe20000000800 */
[----:B------:R-:W-:Y:S01]  /*4c400*/  LOP3.LUT R21, R21, 0xfffbffff, RZ, 0xc0, !PT ;  /* 0xfffbffff15157812 */ /* 0x000fe200078ec0ff */
[----:B------:R-:W3:Y:S04]  /*4c410*/  LDL.LU R127, [R1+0x18e0] ;  /* 0x0018e000017f7983 */ /* 0x000ee80000300800 */
[----:B------:R-:W3:Y:S04]  /*4c420*/  LDL.LU R126, [R1+0x18dc] ;  /* 0x0018dc00017e7983 */ /* 0x000ee80000300800 */
[----:B------:R-:W3:Y:S02]  /*4c430*/  LDL.LU R125, [R1+0x18d8] ;  /* 0x0018d800017d7983 */ /* 0x000ee40000300800 */
[----:B------:R-:W-:-:S04]  /*4c440*/  @P1 LOP3.LUT R21, R21, 0x40000, RZ, 0xfc, !PT ;  /* 0x0004000015151812 */ /* 0x000fc800078efcff */
[----:B------:R-:W-:-:S04]  /*4c450*/  LOP3.LUT R21, R21, 0xfffdffff, RZ, 0xc0, !PT ;  /* 0xfffdffff15157812 */ /* 0x000fc800078ec0ff */
[----:B------:R-:W-:Y:S02]  /*4c460*/  @P3 LOP3.LUT R21, R21, 0x20000, RZ, 0xfc, !PT ;  /* 0x0002000015153812 */ /* 0x000fe400078efcff */
[----:B------:R-:W-:Y:S01]  /*4c470*/  ISETP.LT.AND P1, PT, R124, UR5, !P0 ;  /* 0x000000057c007c0c */ /* 0x000fe2000c721270 */
[----:B------:R-:W-:Y:S01]  /*4c480*/  ULDC UR5, c[0x0][0x22c] ;  /* 0x00008b0000057ab9 */ /* 0x000fe20000000800 */
[----:B------:R-:W-:Y:S01]  /*4c490*/  LOP3.LUT R21, R21, 0xfffeffff, RZ, 0xc0, !PT ;  /* 0xfffeffff15157812 */ /* 0x000fe200078ec0ff */
[----:B------:R-:W3:Y:S03]  /*4c4a0*/  LDL.LU R124, [R1+0x18d4] ;  /* 0x0018d400017c7983 */ /* 0x000ee60000300800 */
[----:B------:R-:W-:-:S04]  /*4c4b0*/  @P2 LOP3.LUT R21, R21, 0x10000, RZ, 0xfc, !PT ;  /* 0x0001000015152812 */ /* 0x000fc800078efcff */
[----:B------:R-:W-:-:S04]  /*4c4c0*/  LOP3.LUT R21, R21, 0xffff7fff, RZ, 0xc0, !PT ;  /* 0xffff7fff15157812 */ /* 0x000fc800078ec0ff */
[----:B------:R-:W-:Y:S02]  /*4c4d0*/  @P1 LOP3.LUT R21, R21, 0x8000, RZ, 0xfc, !PT ;  /* 0x0000800015151812 */ /* 0x000fe400078efcff */
[----:B------:R-:W-:Y:S01]  /*4c4e0*/  ISETP.LT.AND P1, PT, R123, UR60, !P0 ;  /* 0x0000003c7b007c0c */ /* 0x000fe2000c721270 */
[----:B------:R-:W-:Y:S01]  /*4c4f0*/  ULDC UR60, c[0x0][0x22c] ;  /* 0x00008b00003c7ab9 */ /* 0x000fe20000000800 */
[----:B------:R-:W-:Y:S01]  /*4c500*/  ISETP.LT.AND P3, PT, R122, UR61, !P0 ;  /* 0x0000003d7a007c0c */ /* 0x000fe2000c761270 */
[----:B------:R-:W-:Y:S01]  /*4c510*/  ULDC UR61, c[0x0][0x22c] ;  /* 0x00008b00003d7ab9 */ /* 0x000fe20000000800 */
[----:B------:R-:W-:Y:S01]  /*4c520*/  LOP3.LUT R21, R21, 0xffffbfff, RZ, 0xc0, !PT ;  /* 0xffffbfff15157812 */ /* 0x000fe200078ec0ff */
[----:B------:R-:W3:Y:S01]  /*4c530*/  LDL.LU R123, [R1+0x18d0] ;  /* 0x0018d000017b7983 */ /* 0x000ee20000300800 */
[----:B------:R-:W-:Y:S01]  /*4c540*/  ISETP.LT.AND P2, PT, R121, UR4, !P0 ;  /* 0x0000000479007c0c */ /* 0x000fe2000c741270 */
[----:B------:R-:W-:Y:S01]  /*4c550*/  ULDC UR4, c[0x0][0x22c] ;  /* 0x00008b0000047ab9 */ /* 0x000fe20000000800 */
[----:B------:R-:W-:Y:S01]  /*4c560*/  VIADD R169, R6, 0x14a ;  /* 0x0000014a06a97836 */ /* 0x000fe20000000000 */
[----:B------:R-:W3:Y:S04]  /*4c570*/  LDL.LU R122, [R1+0x18cc] ;  /* 0x0018cc00017a7983 */ /* 0x000ee80000300800 */
[----:B------:R-:W-:Y:S01]  /*4c580*/  @P1 LOP3.LUT R21, R21, 0x4000, RZ, 0xfc, !PT ;  /* 0x0000400015151812 */ /* 0x000fe200078efcff */
[----:B------:R-:W3:Y:S03]  /*4c590*/  LDL.LU R121, [R1+0x18c8] ;  /* 0x0018c80001797983 */ /* 0x000ee60000300800 */
        /* <DEDUP_REMOVED lines=16> */
[----:B------:R-:W-:Y:S02]  /*4c6a0*/  ULDC UR4, c[0x0][0x22c] ;  /* 0x00008b0000047ab9 */ /* 0x000fe40000000800 */
        /* <DEDUP_REMOVED lines=35> */
[----:B------:R-:W-:Y:S01]  /*4c8e0*/  LOP3.LUT R21, R21, 0xfffffffb, RZ, 0xc0, !PT ;  /* 0xfffffffb15157812 */ /* 0x000fe200078ec0ff */
[----:B------:R-:W2:Y:S01]  /*4c8f0*/  LDL.LU R111, [R1+0x18a0] ;  /* 0x0018a000016f7983 */ /* 0x000ea20000300800 */
[----:B------:R-:W-:Y:S01]  /*4c900*/  ISETP.LT.AND P3, PT, R110, UR61, !P0 ;  /* 0x0000003d6e007c0c */ /* 0x000fe2000c761270 */
[----:B------:R-:W-:Y:S01]  /*4c910*/  ULDC UR61, c[0x0][0x22c] ;  /* 0x00008b00003d7ab9 */ /* 0x000fe20000000800 */
[----:B------:R-:W-:Y:S01]  /*4c920*/  ISETP.LT.AND P2, PT, R109, UR4, !P0 ;  /* 0x000000046d007c0c */ /* 0x000fe2000c741270 */
[----:B------:R-:W-:Y:S01]  /*4c930*/  ULDC UR4, c[0x0][0x22c] ;  /* 0x00008b0000047ab9 */ /* 0x000fe20000000800 */
[----:B------:R-:W3:Y:S04]  /*4c940*/  LDL.LU R110, [R1+0x189c] ;  /* 0x00189c00016e7983 */ /* 0x000ee80000300800 */
[----:B------:R-:W4:Y:S01]  /*4c950*/  LDL.LU R109, [R1+0x1898] ;  /* 0x00189800016d7983 */ /* 0x000f220000300800 */
        /* <DEDUP_REMOVED lines=8> */
[----:B------:R-:W-:Y:S01]  /*4c9e0*/  @P3 LOP3.LUT R21, R21, 0x2, RZ, 0xfc, !PT ;  /* 0x0000000215153812 */ /* 0x000fe200078efcff */
[----:B------:R-:W2:Y:S01]  /*4c9f0*/  LDL.LU R107, [R1+0x1890] ;  /* 0x00189000016b7983 */ /* 0x000ea20000300800 */
[----:B------:R-:W-:Y:S01]  /*4ca00*/  ISETP.LT.AND P3, PT, R106, UR61, !P0 ;  /* 0x0000003d6a007c0c */ /* 0x000fe2000c761270 */
[----:B------:R-:W-:Y:S01]  /*4ca10*/  ULDC UR61, c[0x0][0x22c] ;  /* 0x00008b00003d7ab9 */ /* 0x000fe20000000800 */
[----:B------:R-:W-:Y:S01]  /*4ca20*/  LOP3.LUT R22, R22, 0xbfffffff, RZ, 0xc0, !PT ;  /* 0xbfffffff16167812 */ /* 0x000fe200078ec0ff */
[----:B------:R-:W3:Y:S01]  /*4ca30*/  LDL.LU R106, [R1+0x188c] ;  /* 0x00188c00016a7983 */ /* 0x000ee20000300800 */
[----:B------:R-:W-:-:S05]  /*4ca40*/  LOP3.LUT R21, R21, 0xfffffffe, RZ, 0xc0, !PT ;  /* 0xfffffffe15157812 */ /* 0x000fca00078ec0ff */
[----:B------:R-:W-:Y:S02]  /*4ca50*/  @P1 LOP3.LUT R22, R22, 0x40000000, RZ, 0xfc, !PT ;  /* 0x4000000016161812 */ /* 0x000fe400078efcff */
[----:B------:R-:W-:Y:S02]  /*4ca60*/  @P2 LOP3.LUT R21, R21, 0x1, RZ, 0xfc, !PT ;  /* 0x0000000115152812 */ /* 0x000fe400078efcff */
[----:B------:R-:W-:Y:S01]  /*4ca70*/  ISETP.LT.AND P2, PT, R105, UR4, !P0 ;  /* 0x0000000469007c0c */ /* 0x000fe2000c741270 */
[----:B------:R-:W-:Y:S01]  /*4ca80*/  ULDC UR4, c[0x0][0x22c] ;  /* 0x00008b0000047ab9 */ /* 0x000fe20000000800 */
[----:B------:R-:W-:Y:S01]  /*4ca90*/  LOP3.LUT R22, R22, 0xdfffffff, RZ, 0xc0, !PT ;  /* 0xdfffffff16167812 */ /* 0x000fe200078ec0ff */
[----:B------:R-:W-:Y:S01]  /*4caa0*/  VIADD R171, R6, 0x14c ;  /* 0x0000014c06ab7836 */ /* 0x000fe20000000000 */
[----:B------:R-:W-:Y:S01]  /*4cab0*/  ISETP.LT.AND P1, PT, R104, UR5, !P0 ;  /* 0x0000000568007c0c */ /* 0x000fe2000c721270 */
[----:B------:R-:W-:Y:S01]  /*4cac0*/  ULDC UR5, c[0x0][0x22c] ;  /* 0x00008b0000057ab9 */ /* 0x000fe20000000800 */
[----:B------:R-:W-:Y:S01]  /*4cad0*/  @P3 LOP3.LUT R22, R22, 0x20000000, RZ, 0xfc, !PT ;  /* 0x2000000016163812 */ /* 0x000fe200078efcff */
[----:B------:R-:W4:Y:S03]  /*4cae0*/  LDL.LU R105, [R1+0x1888] ;  /* 0x0018880001697983 */ /* 0x000f260000300800 */
[----:B------:R-:W-:Y:S01]  /*4caf0*/  LOP3.LUT R22, R22, 0xefffffff, RZ, 0xc0, !PT ;  /* 0xefffffff16167812 */ /* 0x000fe200078ec0ff */
[----:B------:R-:W3:Y:S03]  /*4cb00*/  LDL.LU R104, [R1+0x1884] ;  /* 0x0018840001687983 */ /* 0x000ee60000300800 */
[----:B------:R-:W-:-:S02]  /*4cb10*/  @P2 LOP3.LUT R22, R22, 0x10000000, RZ, 0xfc, !PT ;  /* 0x1000000016162812 */ /* 0x000fc400078efcff */
[----:B------:R-:W-:Y:S02]  /*4cb20*/  ISETP.LT.AND P2, PT, R103, UR60, !P0 ;  /* 0x0000003c67007c0c */ /* 0x000fe4000c741270 */
[----:B------:R-:W-:Y:S01]  /*4cb30*/  LOP3.LUT R22, R22, 0xf7ffffff, RZ, 0xc0, !PT ;  /* 0xf7ffffff16167812 */ /* 0x000fe200078ec0ff */
[----:B------:R-:W2:Y:S03]  /*4cb40*/  LDL.LU R103, [R1+0x1880] ;  /* 0x0018800001677983 */ /* 0x000ea60000300800 */
[----:B------:R-:W-:Y:S02]  /*4cb50*/  @P1 LOP3.LUT R22, R22, 0x8000000, RZ, 0xfc, !PT ;  /* 0x0800000016161812 */ /* 0x000fe400078efcff */
[----:B------:R-:W-:Y:S02]  /*4cb60*/  ISETP.LT.AND P1, PT, R101, UR61, !P0 ;  /* 0x0000003d65007c0c */ /* 0x000fe4000c721270 */
[----:B------:R-:W-:-:S04]  /*4cb70*/  LOP3.LUT R22, R22, 0xfbffffff, RZ, 0xc0, !PT ;  /* 0xfbffffff16167812 */ /* 0x000fc800078ec0ff */
[----:B------:R-:W-:-:S04]  /*4cb80*/  @P2 LOP3.LUT R22, R22, 0x4000000, RZ, 0xfc, !PT ;  /* 0x0400000016162812 */ /* 0x000fc800078efcff */
[----:B------:R-:W-:Y:S02]  /*4cb90*/  LOP3.LUT R22, R22, 0xfdffffff, RZ, 0xc0, !PT ;  /* 0xfdffffff16167812 */ /* 0x000fe400078ec0ff */
[----:B------:R-:W-:Y:S02]  /*4cba0*/  ISETP.LT.AND P2, PT, R99, UR4, !P0 ;  /* 0x0000000463007c0c */ /* 0x000fe4000c741270 */
[----:B------:R-:W-:Y:S02]  /*4cbb0*/  @P1 LOP3.LUT R22, R22, 0x2000000, RZ, 0xfc, !PT ;  /* 0x0200000016161812 */ /* 0x000fe400078efcff */
[----:B------:R-:W-:Y:S02]  /*4cbc0*/  ISETP.LT.AND P1, PT, R97, UR5, !P0 ;  /* 0x0000000561007c0c */ /* 0x000fe4000c721270 */
[----:B------:R-:W-:Y:S02]  /*4cbd0*/  R2UR UR5, R96 ;  /* 0x00000000600572ca */ /* 0x000fe400000e0000 */
[----:B------:R-:W-:-:S02]  /*4cbe0*/  LOP3.LUT R22, R22, 0xfeffffff, RZ, 0xc0, !PT ;  /* 0xfeffffff16167812 */ /* 0x000fc400078ec0ff */
[----:B------:R-:W-:-:S03]  /*4cbf0*/  R2UR UR4, R98 ;  /* 0x00000000620472ca */ /* 0x000fc600000e0000 */
[----:B------:R-:W-:Y:S02]  /*4cc00*/  @P2 LOP3.LUT R22, R22, 0x1000000, RZ, 0xfc, !PT ;  /* 0x0100000016162812 */ /* 0x000fe400078efcff */
[----:B------:R-:W-:Y:S02]  /*4cc10*/  R2UR UR61, R100 ;  /* 0x00000000643d72ca */ /* 0x000fe400000e0000 */
[----:B------:R-:W-:Y:S02]  /*4cc20*/  LOP3.LUT R22, R22, 0xff7fffff, RZ, 0xc0, !PT ;  /* 0xff7fffff16167812 */ /* 0x000fe400078ec0ff */
[----:B------:R-:W-:Y:S02]  /*4cc30*/  ISETP.LT.AND P2, PT, R95, UR5, !P0 ;  /* 0x000000055f007c0c */ /* 0x000fe4000c741270 */
[----:B------:R-:W-:Y:S02]  /*4cc40*/  @P1 LOP3.LUT R22, R22, 0x800000, RZ, 0xfc, !PT ;  /* 0x0080000016161812 */ /* 0x000fe400078efcff */
[----:B------:R-:W-:-:S02]  /*4cc50*/  ISETP.LT.AND P1, PT, R93, UR4, !P0 ;  /* 0x000000045d007c0c */ /* 0x000fc4000c721270 */
[----:B------:R-:W-:Y:S02]  /*4cc60*/  LOP3.LUT R22, R22, 0xffbfffff, RZ, 0xc0, !PT ;  /* 0xffbfffff16167812 */ /* 0x000fe400078ec0ff */
[----:B------:R-:W-:Y:S02]  /*4cc70*/  R2UR UR60, R102 ;  /* 0x00000000663c72ca */ /* 0x000fe400000e0000 */
[----:B------:R-:W3:Y:S03]  /*4cc80*/  LDL.LU R102, [R1+0x187c] ;  /* 0x00187c0001667983 */ /* 0x000ee60000300800 */
[----:B------:R-:W-:Y:S01]  /*4cc90*/  @P2 LOP3.LUT R22, R22, 0x400000, RZ, 0xfc, !PT ;  /* 0x0040000016162812 */ /* 0x000fe200078efcff */
[----:B------:R-:W4:Y:S01]  /*4cca0*/  LDL.LU R101, [R1+0x1878] ;  /* 0x0018780001657983 */ /* 0x000f220000300800 */
[----:B------:R-:W-:Y:S01]  /*4ccb0*/  ISETP.LT.AND P2, PT, R91, UR61, !P0 ;  /* 0x0000003d5b007c0c */ /* 0x000fe2000c741270 */
[----:B------:R-:W-:Y:S01]  /*4ccc0*/  VIADD R252, R6, 0x14d ;  /* 0x0000014d06fc7836 */ /* 0x000fe20000000000 */
[----:B------:R-:W-:Y:S01]  /*4ccd0*/  LOP3.LUT R22, R22, 0xffdfffff, RZ, 0xc0, !PT ;  /* 0xffdfffff16167812 */ /* 0x000fe200078ec0ff */
[----:B------:R-:W3:Y:S01]  /*4cce0*/  LDL.LU R100, [R1+0x1874] ;  /* 0x0018740001647983 */ /* 0x000ee20000300800 */
[----:B------:R-:W-:Y:S01]  /*4ccf0*/  R2UR UR5, R94 ;  /* 0x000000005e0572ca */ /* 0x000fe200000e0000 */
[----:B------:R-:W-:Y:S01]  /*4cd00*/  ULDC UR61, c[0x0][0x22c] ;  /* 0x00008b00003d7ab9 */ /* 0x000fe20000000800 */
[----:B------:R-:W-:Y:S01]  /*4cd10*/  @P1 LOP3.LUT R22, R22, 0x200000, RZ, 0xfc, !PT ;  /* 0x0020000016161812 */ /* 0x000fe200078efcff */
[----:B------:R-:W2:Y:S01]  /*4cd20*/  LDL.LU R99, [R1+0x1870] ;  /* 0x0018700001637983 */ /* 0x000ea20000300800 */
[----:B------:R-:W-:Y:S01]  /*4cd30*/  ISETP.LT.AND P1, PT, R89, UR60, !P0 ;  /* 0x0000003c59007c0c */ /* 0x000fe2000c721270 */
[----:B------:R-:W-:Y:S01]  /*4cd40*/  ULDC UR60, c[0x0][0x22c] ;  /* 0x00008b00003c7ab9 */ /* 0x000fe20000000800 */
[----:B------:R-:W-:Y:S01]  /*4cd50*/  LOP3.LUT R22, R22, 0xffefffff, RZ, 0xc0, !PT ;  /* 0xffefffff16167812 */ /* 0x000fe200078ec0ff */
[----:B------:R-:W3:Y:S03]  /*4cd60*/  LDL.LU R98, [R1+0x186c] ;  /* 0x00186c0001627983 */ /* 0x000ee60000300800 */
[----:B------:R-:W-:Y:S01]  /*4cd70*/  @P2 LOP3.LUT R22, R22, 0x100000, RZ, 0xfc, !PT ;  /* 0x0010000016162812 */ /* 0x000fe200078efcff */
[----:B------:R-:W4:Y:S01]  /*4cd80*/  LDL.LU R97, [R1+0x1868] ;  /* 0x0018680001617983 */ /* 0x000f220000300800 */
[----:B------:R-:W-:Y:S01]  /*4cd90*/  ISETP.LT.AND P2, PT, R2, UR59, !P0 ;  /* 0x0000003b02007c0c */ /* 0x000fe2000c741270 */
[----:B------:R-:W-:Y:S01]  /*4cda0*/  ULDC UR59, c[0x0][0x22c] ;  /* 0x00008b00003b7ab9 */ /* 0x000fe20000000800 */
[----:B------:R-:W-:Y:S01]  /*4cdb0*/  LOP3.LUT R22, R22, 0xfff7ffff, RZ, 0xc0, !PT ;  /* 0xfff7ffff16167812 */ /* 0x000fe200078ec0ff */
[----:B------:R-:W3:Y:S03]  /*4cdc0*/  LDL.LU R96, [R1+0x1864] ;  /* 0x0018640001607983 */ /* 0x000ee60000300800 */
[----:B------:R-:W-:Y:S01]  /*4cdd0*/  @P1 LOP3.LUT R22, R22, 0x80000, RZ, 0xfc, !PT ;  /* 0x0008000016161812 */ /* 0x000fe200078efcff */
[----:B------:R-:W2:Y:S01]  /*4cde0*/  LDL.LU R95, [R1+0x1860] ;  /* 0x00186000015f7983 */ /* 0x000ea20000300800 */
[----:B------:R-:W-:-:S02]  /*4cdf0*/  ISETP.LT.AND P1, PT, R26, UR58, !P0 ;  /* 0x0000003a1a007c0c */ /* 0x000fc4000c721270 */
[----:B------:R-:W-:Y:S01]  /*4ce00*/  LOP3.LUT R22, R22, 0xfffbffff, RZ, 0xc0, !PT ;  /* 0xfffbffff16167812 */ /* 0x000fe200078ec0ff */
[----:B------:R-:W3:Y:S01]  /*4ce10*/  LDL.LU R94, [R1+0x185c] ;  /* 0x00185c00015e7983 */ /* 0x000ee20000300800 */
[----:B------:R-:W-:Y:S01]  /*4ce20*/  R2UR UR4, R92 ;  /* 0x000000005c0472ca */ /* 0x000fe200000e0000 */
[----:B------:R-:W-:Y:S01]  /*4ce30*/  VIADD R26, R6, 0x14f ;  /* 0x0000014f061a7836 */ /* 0x000fe20000000000 */
[----:B------:R-:W-:Y:S01]  /*4ce40*/  @P2 LOP3.LUT R22, R22, 0x40000, RZ, 0xfc, !PT ;  /* 0x0004000016162812 */ /* 0x000fe200078efcff */
[----:B------:R-:W4:Y:S01]  /*4ce50*/  LDL.LU R93, [R1+0x1858] ;  /* 0x00185800015d7983 */ /* 0x000f220000300800 */
[----:B------:R-:W-:Y:S01]  /*4ce60*/  ISETP.LT.AND P2, PT, R27, UR57, !P0 ;  /* 0x000000391b007c0c */ /* 0x000fe2000c741270 */
[----:B------:R-:W-:Y:S01]  /*4ce70*/  ULDC UR58, c[0x0][0x22c] ;  /* 0x00008b00003a7ab9 */ /* 0x000fe20000000800 */
[----:B------:R-:W-:Y:S01]  /*4ce80*/  LOP3.LUT R22, R22, 0xfffdffff, RZ, 0xc0, !PT ;  /* 0xfffdffff16167812 */ /* 0x000fe200078ec0ff */
[----:B------:R-:W3:Y:S01]  /*4ce90*/  LDL.LU R92, [R1+0x1854] ;  /* 0x00185400015c7983 */ /* 0x000ee20000300800 */
[----:B------:R-:W-:Y:S01]  /*4cea0*/  VIADD R27, R6, 0x14e ;  /* 0x0000014e061b7836 */ /* 0x000fe20000000000 */
[----:B------:R-:W-:Y:S01]  /*4ceb0*/  LOP3.LUT R3, R3, 0x7fffffff, RZ, 0xc0, !PT ;  /* 0x7fffffff03037812 */ /* 0x000fe200078ec0ff */
[----:B------:R-:W-:Y:S01]  /*4cec0*/  ULDC UR57, c[0x0][0x22c] ;  /* 0x00008b0000397ab9 */ /* 0x000fe20000000800 */
[----:B------:R-:W-:Y:S01]  /*4ced0*/  @P1 LOP3.LUT R22, R22, 0x20000, RZ, 0xfc, !PT ;  /* 0x0002000016161812 */ /* 0x000fe200078efcff */
[----:B------:R-:W2:Y:S01]  /*4cee0*/  LDL.LU R91, [R1+0x1850] ;  /* 0x00185000015b7983 */ /* 0x000ea20000300800 */
[----:B------:R-:W-:Y:S01]  /*4cef0*/  ISETP.LT.AND P1, PT, R44, UR56, !P0 ;  /* 0x000000382c007c0c */ /* 0x000fe2000c721270 */
[----:B------:R-:W-:Y:S01]  /*4cf00*/  ULDC UR56, c[0x0][0x22c] ;  /* 0x00008b0000387ab9 */ /* 0x000fe20000000800 */
[----:B------:R-:W-:Y:S01]  /*4cf10*/  LOP3.LUT R22, R22, 0xfffeffff, RZ, 0xc0, !PT ;  /* 0xfffeffff16167812 */ /* 0x000fe200078ec0ff */
[----:B------:R-:W4:Y:S03]  /*4cf20*/  LDL.LU R89, [R1+0x184c] ;  /* 0x00184c0001597983 */ /* 0x000f260000300800 */
[----:B------:R-:W-:-:S02]  /*4cf30*/  @P2 LOP3.LUT R22, R22, 0x10000, RZ, 0xfc, !PT ;  /* 0x0001000016162812 */ /* 0x000fc400078efcff */
[----:B------:R-:W-:Y:S01]  /*4cf40*/  ISETP.LT.AND P2, PT, R45, UR55, !P0 ;  /* 0x000000372d007c0c */ /* 0x000fe2000c741270 */
[----:B------:R-:W-:Y:S01]  /*4cf50*/  ULDC UR55, c[0x0][0x22c] ;  /* 0x00008b0000377ab9 */ /* 0x000fe20000000800 */
[----:B------:R-:W-:-:S04]  /*4cf60*/  LOP3.LUT R22, R22, 0xffff7fff, RZ, 0xc0, !PT ;  /* 0xffff7fff16167812 */ /* 0x000fc800078ec0ff */
[----:B------:R-:W-:Y:S02]  /*4cf70*/  @P1 LOP3.LUT R22, R22, 0x8000, RZ, 0xfc, !PT ;  /* 0x0000800016161812 */ /* 0x000fe400078efcff */
        /* <DEDUP_REMOVED lines=61> */
[----:B------:R-:W-:-:S04]  /*4d350*/  ULDC UR39, c[0x0][0x22c] ;  /* 0x00008b0000277ab9 */ /* 0x000fc80000000800 */
        /* <DEDUP_REMOVED lines=136> */
[----:B------:R-:W-:Y:S02]  /*4dbe0*/  ISETP.LT.AND P3, PT, R158, UR7, !P0 ;  /* 0x000000079e007c0c */ /* 0x000fe4000c761270 */
        /* <DEDUP_REMOVED lines=48> */
[----:B------:R-:W-:Y:S01]  /*4def0*/  LOP3.LUT R17, R17, 0xffffefff, RZ, 0xc0, !PT ;  /* 0xffffefff11117812 */ /* 0x000fe200078ec0ff */
[----:B------:R-:W-:-:S03]  /*4df00*/  VIADD R27, R6, 0x150 ;  /* 0x00000150061b7836 */ /* 0x000fc60000000000 */
        /* <DEDUP_REMOVED lines=37> */
[----:B------:R-:W-:Y:S01]  /*4e160*/  ISETP.LT.AND P2, PT, R26, UR33, !P0 ;  /* 0x000000211a007c0c */ /* 0x000fe2000c741270 */
[C---:B------:R-:W-:Y:S01]  /*4e170*/  VIADD R26, R6.reuse, 0x15b ;  /* 0x0000015b061a7836 */ /* 0x040fe20000000000 */
[----:B------:R-:W-:Y:S01]  /*4e180*/  LOP3.LUT R17, R17, 0xfffffffb, RZ, 0xc0, !PT ;  /* 0xfffffffb11117812 */ /* 0x000fe200078ec0ff */
[----:B------:R-:W-:-:S03]  /*4e190*/  VIADD R27, R6, 0x15a ;  /* 0x0000015a061b7836 */ /* 0x000fc60000000000 */
[----:B------:R-:W-:Y:S02]  /*4e1a0*/  @P1 LOP3.LUT R17, R17, 0x4, RZ, 0xfc, !PT ;  /* 0x0000000411111812 */ /* 0x000fe400078efcff */
[----:B------:R-:W-:Y:S02]  /*4e1b0*/  ISETP.LT.AND P1, PT, R26, UR35, !P0 ;  /* 0x000000231a007c0c */ /* 0x000fe4000c721270 */
[----:B------:R-:W-:Y:S01]  /*4e1c0*/  ISETP.LT.AND P3, PT, R27, UR34, !P0 ;  /* 0x000000221b007c0c */ /* 0x000fe2000c761270 */
[----:B------:R-:W-:Y:S01]  /*4e1d0*/  VIADD R27, R6, 0x15c ;  /* 0x0000015c061b7836 */ /* 0x000fe20000000000 */
[----:B------:R-:W-:-:S04]  /*4e1e0*/  LOP3.LUT R17, R17, 0xfffffffd, RZ, 0xc0, !PT ;  /* 0xfffffffd11117812 */ /* 0x000fc800078ec0ff */
[----:B------:R-:W-:Y:S02]  /*4e1f0*/  @P2 LOP3.LUT R17, R17, 0x2, RZ, 0xfc, !PT ;  /* 0x0000000211112812 */ /* 0x000fe400078efcff */
[----:B------:R-:W-:Y:S01]  /*4e200*/  ISETP.LT.AND P2, PT, R27, UR36, !P0 ;  /* 0x000000241b007c0c */ /* 0x000fe2000c741270 */
[----:B------:R-:W-:Y:S01]  /*4e210*/  VIADD R26, R6, 0x15d ;  /* 0x0000015d061a7836 */ /* 0x000fe20000000000 */
[----:B------:R-:W-:Y:S02]  /*4e220*/  LOP3.LUT R17, R17, 0xfffffffe, RZ, 0xc0, !PT ;  /* 0xfffffffe11117812 */ /* 0x000fe400078ec0ff */
[----:B------:R-:W-:Y:S02]  /*4e230*/  @P1 LOP3.LUT R3, R3, 0x80000000, RZ, 0xfc, !PT ;  /* 0x8000000003031812 */ /* 0x000fe400078efcff */
[----:B------:R-:W-:Y:S02]  /*4e240*/  @P3 LOP3.LUT R17, R17, 0x1, RZ, 0xfc, !PT ;  /* 0x0000000111113812 */ /* 0x000fe400078efcff */
[----:B------:R-:W-:-:S02]  /*4e250*/  ISETP.LT.AND P3, PT, R26, UR37, !P0 ;  /* 0x000000251a007c0c */ /* 0x000fc4000c761270 */
        /* <DEDUP_REMOVED lines=76> */
[----:B------:R-:W-:-:S04]  /*4e720*/  LOP3.LUT R3, R3, 0xfffff7ff, RZ, 0xc0, !PT ;  /* 0xfffff7ff03037812 */ /* 0x000fc800078ec0ff */
[----:B------:R-:W-:-:S04]  /*4e730*/  @P3 LOP3.LUT R3, R3, 0x800, RZ, 0xfc, !PT ;  /* 0x0000080003033812 */ /* 0x000fc800078efcff */
[----:B------:R-:W-:-:S04]  /*4e740*/  LOP3.LUT R3, R3, 0xfffffbff, RZ, 0xc0, !PT ;  /* 0xfffffbff03037812 */ /* 0x000fc800078ec0ff */
[----:B------:R-:W-:Y:S02]  /*4e750*/  @P1 LOP3.LUT R3, R3, 0x400, RZ, 0xfc, !PT ;  /* 0x0000040003031812 */ /* 0x000fe400078efcff */
[C---:B------:R-:W-:Y:S01]  /*4e760*/  ISETP.LT.AND P1, PT, R6.reuse, UR6, !P0 ;  /* 0x0000000606007c0c */ /* 0x040fe2000c721270 */
[C---:B------:R-:W-:Y:S02]  /*4e770*/  VIADD R27, R6.reuse, 0x171 ;  /* 0x00000171061b7836 */ /* 0x040fe40000000000 */
[C---:B------:R-:W-:Y:S01]  /*4e780*/  VIADD R26, R6.reuse, 0x172 ;  /* 0x00000172061a7836 */ /* 0x040fe20000000000 */
[----:B------:R-:W-:Y:S01]  /*4e790*/  LOP3.LUT R3, R3, 0xfffffdff, RZ, 0xc0, !PT ;  /* 0xfffffdff03037812 */ /* 0x000fe200078ec0ff */
[C---:B------:R-:W-:Y:S01]  /*4e7a0*/  VIADD R44, R6.reuse, 0x173 ;  /* 0x00000173062c7836 */ /* 0x040fe20000000000 */
[----:B------:R-:W-:Y:S01]  /*4e7b0*/  ISETP.LT.AND P2, PT, R27, UR57, !P0 ;  /* 0x000000391b007c0c */ /* 0x000fe2000c741270 */
[----:B------:R-:W-:Y:S01]  /*4e7c0*/  VIADD R27, R6, 0x174 ;  /* 0x00000174061b7836 */ /* 0x000fe20000000000 */
[----:B------:R-:W-:Y:S01]  /*4e7d0*/  ISETP.LT.AND P3, PT, R26, UR58, !P0 ;  /* 0x0000003a1a007c0c */ /* 0x000fe2000c761270 */
[----:B------:R-:W-:Y:S01]  /*4e7e0*/  VIADD R26, R6, 0x175 ;  /* 0x00000175061a7836 */ /* 0x000fe20000000000 */
[----:B------:R-:W-:-:S02]  /*4e7f0*/  ISETP.LT.AND P4, PT, R44, UR59, !P0 ;  /* 0x0000003b2c007c0c */ /* 0x000fc4000c781270 */
[----:B------:R-:W-:Y:S02]  /*4e800*/  ISETP.LT.AND P5, PT, R27, UR60, !P0 ;  /* 0x0000003c1b007c0c */ /* 0x000fe4000c7a1270 */
[----:B------:R-:W-:Y:S02]  /*4e810*/  @P1 LOP3.LUT R3, R3, 0x200, RZ, 0xfc, !PT ;  /* 0x0000020003031812 */ /* 0x000fe400078efcff */
[----:B------:R-:W-:Y:S02]  /*4e820*/  ISETP.LT.AND P6, PT, R26, UR61, !P0 ;  /* 0x0000003d1a007c0c */ /* 0x000fe4000c7c1270 */
[----:B------:R-:W-:Y:S01]  /*4e830*/  LOP3.LUT P1, RZ, R5, 0x8000, RZ, 0xc0, !PT ;  /* 0x0000800005ff7812 */ /* 0x000fe2000782c0ff */
[----:B------:R-:W3:Y:S01]  /*4e840*/  LDL.LU R26, [R1+0x7d0] ;  /* 0x0007d000011a7983 */ /* 0x000ee20000300800 */
[----:B------:R-:W-:Y:S01]  /*4e850*/  BAR.SYNC.DEFER_BLOCKING 0x0 ;  /* 0x0000000000007b1d */ /* 0x000fe20000010000 */
[----:B----4-:R-:W-:Y:S02]  /*4e860*/  IMAD.MOV.U32 R46, RZ, RZ, R89 ;  /* 0x000000ffff2e7224 */ /* 0x010fe400078e0059 */
[----:B--2---:R-:W-:-:S02]  /*4e870*/  IMAD.MOV.U32 R47, RZ, RZ, R91 ;  /* 0x000000ffff2f7224 */ /* 0x004fc400078e005b */
[----:B------:R-:W-:Y:S02]  /*4e880*/  IMAD.MOV.U32 R54, RZ, RZ, R93 ;  /* 0x000000ffff367224 */ /* 0x000fe400078e005d */
[----:B------:R-:W-:Y:S01]  /*4e890*/  IMAD.MOV.U32 R55, RZ, RZ, R95 ;  /* 0x000000ffff377224 */ /* 0x000fe200078e005f */
[----:B------:R2:W-:Y:S01]  /*4e8a0*/  STL.64 [R1+0x1928], R202 ;  /* 0x001928ca01007387 */ /* 0x0005e20000100a00 */
[----:B------:R-:W-:Y:S02]  /*4e8b0*/  IMAD.MOV.U32 R62, RZ, RZ, R97 ;  /* 0x000000ffff3e7224 */ /* 0x000fe400078e0061 */
[----:B------:R-:W-:Y:S02]  /*4e8c0*/  IMAD.MOV.U32 R63, RZ, RZ, R99 ;  /* 0x000000ffff3f7224 */ /* 0x000fe400078e0063 */
[----:B------:R-:W-:Y:S02]  /*4e8d0*/  IMAD.MOV.U32 R70, RZ, RZ, R101 ;  /* 0x000000ffff467224 */ /* 0x000fe400078e0065 */
[----:B------:R-:W-:-:S02]  /*4e8e0*/  IMAD.MOV.U32 R71, RZ, RZ, R103 ;  /* 0x000000ffff477224 */ /* 0x000fc400078e0067 */
[----:B------:R-:W-:Y:S02]  /*4e8f0*/  IMAD.MOV.U32 R78, RZ, RZ, R105 ;  /* 0x000000ffff4e7224 */ /* 0x000fe400078e0069 */
[----:B------:R-:W-:Y:S01]  /*4e900*/  IMAD.MOV.U32 R79, RZ, RZ, R107 ;  /* 0x000000ffff4f7224 */ /* 0x000fe200078e006b */
[----:B--2---:R-:W2:Y:S01]  /*4e910*/  LDL.LU.64 R202, [R1+0x17e0] ;  /* 0x0017e00001ca7983 */ /* 0x004ea20000300a00 */
[----:B------:R-:W-:Y:S01]  /*4e920*/  IMAD.MOV.U32 R86, RZ, RZ, R109 ;  /* 0x000000ffff567224 */ /* 0x000fe200078e006d */
[----:B------:R-:W-:Y:S01]  /*4e930*/  LOP3.LUT R5, R5, 0xffffffdf, RZ, 0xc0, !PT ;  /* 0xffffffdf05057812 */ /* 0x000fe200078ec0ff */
[----:B------:R-:W-:Y:S01]  /*4e940*/  IMAD.MOV.U32 R87, RZ, RZ, R111 ;  /* 0x000000ffff577224 */ /* 0x000fe200078e006f */
[----:B------:R-:W-:Y:S01]  /*4e950*/  STL.64 [R1+0x1920], R198 ;  /* 0x001920c601007387 */ /* 0x000fe20000100a00 */
[----:B------:R-:W-:Y:S01]  /*4e960*/  IMAD.MOV.U32 R154, RZ, RZ, R133 ;  /* 0x000000ffff9a7224 */ /* 0x000fe200078e0085 */
[----:B------:R-:W-:Y:S01]  /*4e970*/  @P0 LOP3.LUT R5, R5, 0x20, RZ, 0xfc, !PT ;  /* 0x0000002005050812 */ /* 0x000fe200078efcff */
[----:B------:R-:W-:Y:S01]  /*4e980*/  IMAD.MOV.U32 R155, RZ, RZ, R135 ;  /* 0x000000ffff9b7224 */ /* 0x000fe200078e0087 */
[----:B------:R-:W-:Y:S01]  /*4e990*/  STL.64 [R1+0x1918], R192 ;  /* 0x001918c001007387 */ /* 0x000fe20000100a00 */
[----:B------:R-:W-:Y:S01]  /*4e9a0*/  IMAD.MOV.U32 R158, RZ, RZ, R137 ;  /* 0x000000ffff9e7224 */ /* 0x000fe200078e0089 */
[----:B------:R-:W-:Y:S01]  /*4e9b0*/  LOP3.LUT P0, RZ, R3, 0x200, RZ, 0xc0, !PT ;  /* 0x0000020003ff7812 */ /* 0x000fe2000780c0ff */
[----:B------:R-:W-:Y:S01]  /*4e9c0*/  IMAD.MOV.U32 R159, RZ, RZ, R139 ;  /* 0x000000ffff9f7224 */ /* 0x000fe200078e008b */
[----:B------:R-:W-:Y:S01]  /*4e9d0*/  STL.64 [R1+0x1910], R188 ;  /* 0x001910bc01007387 */ /* 0x000fe20000100a00 */
[----:B------:R-:W-:Y:S01]  /*4e9e0*/  IMAD.MOV.U32 R162, RZ, RZ, R141 ;  /* 0x000000ffffa27224 */ /* 0x000fe200078e008d */
[----:B------:R-:W-:Y:S01]  /*4e9f0*/  LOP3.LUT R19, R19, 0xfff7ffff, RZ, 0xc0, !PT ;  /* 0xfff7ffff13137812 */ /* 0x000fe200078ec0ff */
[----:B------:R-:W-:Y:S01]  /*4ea00*/  IMAD.MOV.U32 R163, RZ, RZ, R143 ;  /* 0x000000ffffa37224 */ /* 0x000fe200078e008f */
[----:B------:R-:W-:Y:S01]  /*4ea10*/  STL.64 [R1+0x1908], R194 ;  /* 0x001908c201007387 */ /* 0x000fe20000100a00 */
[----:B------:R-:W-:Y:S01]  /*4ea20*/  IMAD.MOV.U32 R166, RZ, RZ, R145 ;  /* 0x000000ffffa67224 */ /* 0x000fe200078e0091 */
[----:B------:R-:W-:Y:S01]  /*4ea30*/  @P2 LOP3.LUT R19, R19, 0x80000, RZ, 0xfc, !PT ;  /* 0x0008000013132812 */ /* 0x000fe200078efcff */
[----:B------:R-:W-:Y:S01]  /*4ea40*/  IMAD.MOV.U32 R167, RZ, RZ, R147 ;  /* 0x000000ffffa77224 */ /* 0x000fe200078e0093 */
[----:B------:R-:W-:Y:S01]  /*4ea50*/  STL [R1+0x1900], R191 ;  /* 0x001900bf01007387 */ /* 0x000fe20000100800 */
[----:B------:R-:W-:Y:S01]  /*4ea60*/  IMAD.MOV.U32 R170, RZ, RZ, R149 ;  /* 0x000000ffffaa7224 */ /* 0x000fe200078e0095 */
[----:B------:R-:W-:Y:S01]  /*4ea70*/  LOP3.LUT R19, R19, 0xfffbffff, RZ, 0xc0, !PT ;  /* 0xfffbffff13137812 */ /* 0x000fe200078ec0ff */
[----:B------:R-:W-:Y:S01]  /*4ea80*/  IMAD.MOV.U32 R171, RZ, RZ, R151 ;  /* 0x000000ffffab7224 */ /* 0x000fe200078e0097 */
[----:B------:R-:W-:Y:S01]  /*4ea90*/  STL.64 [R1+0x18f8], R184 ;  /* 0x0018f8b801007387 */ /* 0x000fe20000100a00 */
[----:B------:R-:W-:Y:S01]  /*4eaa0*/  LOP3.LUT R2, R2, 0xefffffff, RZ, 0xc0, !PT ;  /* 0xefffffff02027812 */ /* 0x000fe200078ec0ff */
[----:B------:R-:W-:Y:S01]  /*4eab0*/  ULDC UR6, c[0x0][0x22c] ;  /* 0x00008b0000067ab9 */ /* 0x000fe20000000800 */
[----:B------:R-:W-:Y:S01]  /*4eac0*/  ULDC UR7, c[0x0][0x22c] ;  /* 0x00008b0000077ab9 */ /* 0x000fe20000000800 */
[----:B------:R-:W-:Y:S04]  /*4ead0*/  STL [R1+0x18f0], R186 ;  /* 0x0018f0ba01007387 */ /* 0x000fe80000100800 */
[----:B------:R-:W4:Y:S01]  /*4eae0*/  LDS.128 R48, [R0] ;  /* 0x0000000000307984 */ /* 0x000f220000000c00 */
[----:B---3--:R-:W-:Y:S01]  /*4eaf0*/  IMAD.MOV.U32 R95, RZ, RZ, R115 ;  /* 0x000000ffff5f7224 */ /* 0x008fe200078e0073 */
[----:B------:R-:W-:-:S02]  /*4eb00*/  @P3 LOP3.LUT R19, R19, 0x40000, RZ, 0xfc, !PT ;  /* 0x0004000013133812 */ /* 0x000fc400078efcff */
[----:B------:R-:W-:Y:S01]  /*4eb10*/  STL.64 [R1+0x18e8], R180 ;  /* 0x0018e8b401007387 */ /* 0x000fe20000100a00 */
[----:B------:R-:W-:Y:S02]  /*4eb20*/  IMAD.MOV.U32 R103, RZ, RZ, R119 ;  /* 0x000000ffff677224 */ /* 0x000fe400078e0077 */
[----:B------:R-:W-:Y:S01]  /*4eb30*/  IMAD.MOV.U32 R111, RZ, RZ, R123 ;  /* 0x000000ffff6f7224 */ /* 0x000fe200078e007b */
[----:B------:R-:W-:Y:S01]  /*4eb40*/  STL [R1+0x18e0], R187 ;  /* 0x0018e0bb01007387 */ /* 0x000fe20000100800 */
[----:B------:R-:W-:Y:S02]  /*4eb50*/  LOP3.LUT R5, R5, 0xffffffbf, RZ, 0xc0, !PT ;  /* 0xffffffbf05057812 */ /* 0x000fe400078ec0ff */
[----:B------:R-:W-:Y:S01]  /*4eb60*/  LOP3.LUT R19, R19, 0xfffdffff, RZ, 0xc0, !PT ;  /* 0xfffdffff13137812 */ /* 0x000fe200078ec0ff */
[----:B------:R-:W-:Y:S01]  /*4eb70*/  STL.64 [R1+0x18d8], R182 ;  /* 0x0018d8b601007387 */ /* 0x000fe20000100a00 */
[----:B------:R-:W-:Y:S01]  /*4eb80*/  BAR.SYNC.DEFER_BLOCKING 0x0 ;  /* 0x0000000000007b1d */ /* 0x000fe20000010000 */
[----:B------:R-:W-:Y:S01]  /*4eb90*/  IMAD.MOV.U32 R119, RZ, RZ, R127 ;  /* 0x000000ffff777224 */ /* 0x000fe200078e007f */
[----:B------:R-:W-:-:S04]  /*4eba0*/  @P4 LOP3.LUT R19, R19, 0x20000, RZ, 0xfc, !PT ;  /* 0x0002000013134812 */ /* 0x000fc800078efcff */
[----:B------:R-:W-:Y:S01]  /*4ebb0*/  STL [R1+0x18d0], R172 ;  /* 0x0018d0ac01007387 */ /* 0x000fe20000100800 */
[----:B------:R-:W-:Y:S01]  /*4ebc0*/  IMAD.MOV.U32 R127, RZ, RZ, R131 ;  /* 0x000000ffff7f7224 */ /* 0x000fe200078e0083 */
[----:B------:R-:W-:Y:S02]  /*4ebd0*/  LOP3.LUT R19, R19, 0xfffeffff, RZ, 0xc0, !PT ;  /* 0xfffeffff13137812 */ /* 0x000fe400078ec0ff */
[----:B------:R-:W-:Y:S02]  /*4ebe0*/  STL.64 [R1+0x18c8], R176 ;  /* 0x0018c8b001007387 */ /* 0x000fe40000100a00 */
[----:B------:R-:W-:Y:S02]  /*4ebf0*/  @P5 LOP3.LUT R19, R19, 0x10000, RZ, 0xfc, !PT ;  /* 0x0001000013135812 */ /* 0x000fe400078efcff */
[----:B------:R-:W-:Y:S02]  /*4ec00*/  STL [R1+0x18c0], R173 ;  /* 0x0018c0ad01007387 */ /* 0x000fe40000100800 */
[----:B------:R-:W-:-:S02]  /*4ec10*/  LOP3.LUT R19, R19, 0xffff7fff, RZ, 0xc0, !PT ;  /* 0xffff7fff13137812 */ /* 0x000fc400078ec0ff */
[----:B------:R-:W-:Y:S02]  /*4ec20*/  STL.64 [R1+0x18b8], R178 ;  /* 0x0018b8b201007387 */ /* 0x000fe40000100a00 */
[----:B------:R-:W-:Y:S02]  /*4ec30*/  @P6 LOP3.LUT R19, R19, 0x8000, RZ, 0xfc, !PT ;  /* 0x0000800013136812 */ /* 0x000fe400078efcff */
        /* <DEDUP_REMOVED lines=10> */
[----:B-1----:R-:W-:Y:S04]  /*4ece0*/  STL.64 [R1+0x1860], R36 ;  /* 0x0018602401007387 */ /* 0x002fe80000100a00 */
[----:B------:R-:W-:Y:S04]  /*4ecf0*/  STL.64 [R1+0x1858], R42 ;  /* 0x0018582a01007387 */ /* 0x000fe80000100a00 */
[----:B------:R-:W-:Y:S04]  /*4ed00*/  STL.64 [R1+0x1850], R38 ;  /* 0x0018502601007387 */ /* 0x000fe80000100a00 */
[----:B------:R-:W3:Y:S04]  /*4ed10*/  LDL.LU R44, [R1+0x304] ;  /* 0x00030400012c7983 */ /* 0x000ee80000300800 */
[----:B------:R-:W3:Y:S04]  /*4ed20*/  LDL.LU R45, [R1+0x30c] ;  /* 0x00030c00012d7983 */ /* 0x000ee80000300800 */
[----:B---3--:R1:W-:Y:S01]  /*4ed30*/  STSM.16.M88.4 [R4], R44 ;  /* 0x0000002c04007844 */ /* 0x0083e20000000200 */
[----:B------:R-:W-:Y:S06]  /*4ed40*/  BAR.SYNC.DEFER_BLOCKING 0x0 ;  /* 0x0000000000007b1d */ /* 0x000fec0000010000 */
[----:B-1----:R-:W3:Y:S04]  /*4ed50*/  LDL.LU R44, [R1+0x310] ;  /* 0x00031000012c7983 */ /* 0x002ee80000300800 */
[----:B------:R-:W3:Y:S01]  /*4ed60*/  LDL.LU R45, [R1+0x318] ;  /* 0x00031800012d7983 */ /* 0x000ee20000300800 */
[----:B------:R-:W-:-:S02]  /*4ed70*/  IMAD.MOV.U32 R46, RZ, RZ, R92 ;  /* 0x000000ffff2e7224 */ /* 0x000fc400078e005c */
[----:B------:R-:W-:Y:S01]  /*4ed80*/  IMAD.MOV.U32 R47, RZ, RZ, R94 ;  /* 0x000000ffff2f7224 */ /* 0x000fe200078e005e */
[----:B------:R-:W4:Y:S04]  /*4ed90*/  LDL.LU R52, [R1+0x314] ;  /* 0x0003140001347983 */ /* 0x000f280000300800 */
[----:B------:R-:W4:Y:S04]  /*4eda0*/  LDL.LU R53, [R1+0x31c] ;  /* 0x00031c0001357983 */ /* 0x000f280000300800 */
[----:B------:R-:W1:Y:S01]  /*4edb0*/  LDS.128 R56, [R0] ;  /* 0x0000000000387984 */ /* 0x000e620000000c00 */
[----:B------:R-:W-:Y:S06]  /*4edc0*/  BAR.SYNC.DEFER_BLOCKING 0x0 ;  /* 0x0000000000007b1d */ /* 0x000fec0000010000 */
[----:B---3--:R-:W-:Y:S02]  /*4edd0*/  STSM.16.M88.4 [R4], R44 ;  /* 0x0000002c04007844 */ /* 0x008fe40000000200 */
[----:B------:R-:W-:Y:S06]  /*4ede0*/  BAR.SYNC.DEFER_BLOCKING 0x0 ;  /* 0x0000000000007b1d */ /* 0x000fec0000010000 */
[----:B------:R-:W3:Y:S02]  /*4edf0*/  LDS.128 R44, [R0] ;  /* 0x00000000002c7984 */ /* 0x000ee40000000c00 */
[----:B------:R-:W-:Y:S06]  /*4ee00*/  BAR.SYNC.DEFER_BLOCKING 0x0 ;  /* 0x0000000000007b1d */ /* 0x000fec0000010000 */
[----:B----4-:R4:W-:Y:S02]  /*4ee10*/  STSM.16.M88.4 [R4], R52 ;  /* 0x0000003404007844 */ /* 0x0109e40000000200 */
[----:B------:R-:W-:Y:S06]  /*4ee20*/  BAR.SYNC.DEFER_BLOCKING 0x0 ;  /* 0x0000000000007b1d */ /* 0x000fec0000010000 */
[----:B----4-:R-:W4:Y:S04]  /*4ee30*/  LDL.LU R52, [R1+0x320] ;  /* 0x0003200001347983 */ /* 0x010f280000300800 */
[----:B------:R-:W4:Y:S01]  /*4ee40*/  LDL.LU R53, [R1+0x328] ;  /* 0x0003280001357983 */ /* 0x000f220000300800 */
[----:B------:R-:W-:-:S02]  /*4ee50*/  IMAD.MOV.U32 R54, RZ, RZ, R96 ;  /* 0x000000ffff367224 */ /* 0x000fc400078e0060 */
[----:B------:R-:W-:Y:S01]  /*4ee60*/  IMAD.MOV.U32 R55, RZ, RZ, R98 ;  /* 0x000000ffff377224 */ /* 0x000fe200078e0062 */
[----:B------:R-:W2:Y:S04]  /*4ee70*/  LDL.LU R60, [R1+0x324] ;  /* 0x00032400013c7983 */ /* 0x000ea80000300800 */
[----:B------:R-:W2:Y:S04]  /*4ee80*/  LDL.LU R61, [R1+0x32c] ;  /* 0x00032c00013d7983 */ /* 0x000ea80000300800 */
[----:B------:R-:W3:Y:S01]  /*4ee90*/  LDS.128 R64, [R0] ;  /* 0x0000000000407984 */ /* 0x000ee20000000c00 */
[----:B------:R-:W-:Y:S06]  /*4eea0*/  BAR.SYNC.DEFER_BLOCKING 0x0 ;  /* 0x0000000000007b1d */ /* 0x000fec0000010000 */
[----:B----4-:R-:W-:Y:S02]  /*4eeb0*/  STSM.16.M88.4 [R4], R52 ;  /* 0x0000003404007844 */ /* 0x010fe40000000200 */
[----:B------:R-:W-:Y:S06]  /*4eec0*/  BAR.SYNC.DEFER_BLOCKING 0x0 ;  /* 0x0000000000007b1d */ /* 0x000fec0000010000 */
[----:B------:R-:W4:Y:S02]  /*4eed0*/  LDS.128 R52, [R0] ;  /* 0x0000000000347984 */ /* 0x000f240000000c00 */
[----:B------:R-:W-:Y:S06]  /*4eee0*/  BAR.SYNC.DEFER_BLOCKING 0x0 ;  /* 0x0000000000007b1d */ /* 0x000fec0000010000 */
[----:B--2---:R2:W-:Y:S02]  /*4eef0*/  STSM.16.M88.4 [R4], R60 ;  /* 0x0000003c04007844 */ /* 0x0045e40000000200 */
[----:B------:R-:W-:Y:S06]  /*4ef00*/  BAR.SYNC.DEFER_BLOCKING 0x0 ;  /* 0x0000000000007b1d */ /* 0x000fec0000010000 */
[----:B--2---:R-:W2:Y:S04]  /*4ef10*/  LDL.LU R60, [R1+0x330] ;  /* 0x00033000013c7983 */ /* 0x004ea80000300800 */
[----:B------:R-:W2:Y:S01]  /*4ef20*/  LDL.LU R61, [R1+0x338] ;  /* 0x00033800013d7983 */ /* 0x000ea20000300800 */
[----:B------:R-:W-:-:S02]  /*4ef30*/  IMAD.MOV.U32 R62, RZ, RZ, R100 ;  /* 0x000000ffff3e7224 */ /* 0x000fc400078e0064 */
[----:B------:R-:W-:Y:S01]  /*4ef40*/  IMAD.MOV.U32 R63, RZ, RZ, R102 ;  /* 0x000000ffff3f7224 */ /* 0x000fe200078e0066 */
[----:B------:R-:W3:Y:S04]  /*4ef50*/  LDL.LU R68, [R1+0x334] ;  /* 0x0003340001447983 */ /* 0x000ee80000300800 */
[----:B------:R-:W3:Y:S04]  /*4ef60*/  LDL.LU R69, [R1+0x33c] ;  /* 0x00033c0001457983 */ /* 0x000ee80000300800 */
[----:B------:R-:W4:Y:S01]  /*4ef70*/  LDS.128 R72, [R0] ;  /* 0x0000000000487984 */ /* 0x000f220000000c00 */
[----:B------:R-:W-:Y:S06]  /*4ef80*/  BAR.SYNC.DEFER_BLOCKING 0x0 ;  /* 0x0000000000007b1d */ /* 0x000fec0000010000 */
[----:B--2---:R-:W-:Y:S02]  /*4ef90*/  STSM.16.M88.4 [R4], R60 ;  /* 0x0000003c04007844 */ /* 0x004fe40000000200 */
[----:B------:R-:W-:Y:S06]  /*4efa0*/  BAR.SYNC.DEFER_BLOCKING 0x0 ;  /* 0x0000000000007b1d */ /* 0x000fec0000010000 */
[----:B------:R-:W2:Y:S02]  /*4efb0*/  LDS.128 R60, [R0] ;  /* 0x00000000003c7984 */ /* 0x000ea40000000c00 */
[----:B------:R-:W-:Y:S06]  /*4efc0*/  BAR.SYNC.DEFER_BLOCKING 0x0 ;  /* 0x0000000000007b1d */ /* 0x000fec0000010000 */
[----:B---3--:R3:W-:Y:S02]  /*4efd0*/  STSM.16.M88.4 [R4], R68 ;  /* 0x0000004404007844 */ /* 0x0087e40000000200 */
[----:B------:R-:W-:Y:S06]  /*4efe0*/  BAR.SYNC.DEFER_BLOCKING 0x0 ;  /* 0x0000000000007b1d */ /* 0x000fec0000010000 */
[----:B---3--:R-:W3:Y:S04]  /*4eff0*/  LDL.LU R68, [R1+0x340] ;  /* 0x0003400001447983 */ /* 0x008ee80000300800 */
[----:B------:R-:W3:Y:S01]  /*4f000*/  LDL.LU R69, [R1+0x348] ;  /* 0x0003480001457983 */ /* 0x000ee20000300800 */
[----:B------:R-:W-:-:S02]  /*4f010*/  IMAD.MOV.U32 R70, RZ, RZ, R104 ;  /* 0x000000ffff467224 */ /* 0x000fc400078e0068 */
[----:B------:R-:W-:Y:S01]  /*4f020*/  IMAD.MOV.U32 R71, RZ, RZ, R106 ;  /* 0x000000ffff477224 */ /* 0x000fe200078e006a */
[----:B------:R-:W4:Y:S04]  /*4f030*/  LDL.LU R76, [R1+0x344] ;  /* 0x00034400014c7983 */ /* 0x000f280000300800 */
[----:B------:R-:W4:Y:S04]  /*4f040*/  LDL.LU R77, [R1+0x34c] ;  /* 0x00034c00014d7983 */ /* 0x000f280000300800 */
[----:B------:R-:W2:Y:S01]  /*4f050*/  LDS.128 R80, [R0] ;  /* 0x0000000000507984 */ /* 0x000ea20000000c00 */
        /* <DEDUP_REMOVED lines=26> */
[----:B------:R-:W3:Y:S01]  /*4f200*/  LDL.LU R93, [R1+0x36c] ;  /* 0x00036c00015d7983 */ /* 0x000ee20000300800 */
[----:B------:R-:W-:-:S03]  /*4f210*/  IMAD.MOV.U32 R94, RZ, RZ, R113 ;  /* 0x000000ffff5e7224 */ /* 0x000fc600078e0071 */
        /* <DEDUP_REMOVED lines=13> */
[----:B------:R-:W4:Y:S01]  /*4f2f0*/  LDL.LU R101, [R1+0x37c] ;  /* 0x00037c0001657983 */ /* 0x000f220000300800 */
[----:B------:R-:W-:-:S03]  /*4f300*/  MOV R102, R117 ;  /* 0x0000007500667202 */ /* 0x000fc60000000f00 */
        /* <DEDUP_REMOVED lines=13> */
[----:B------:R-:W2:Y:S01]  /*4f3e0*/  LDL.LU R109, [R1+0x38c] ;  /* 0x00038c00016d7983 */ /* 0x000ea20000300800 */
[----:B------:R-:W-:-:S03]  /*4f3f0*/  IMAD.MOV.U32 R110, RZ, RZ, R121 ;  /* 0x000000ffff6e7224 */ /* 0x000fc600078e0079 */
        /* <DEDUP_REMOVED lines=21> */
[----:B---3--:R3:W-:Y:S04]  /*4f550*/  STSM.16.M88.4 [R4], R116 ;  /* 0x0000007404007844 */ /* 0x0087e80000000200 */
[----:B---3--:R-:W3:Y:S04]  /*4f560*/  LDL.LU R116, [R1+0x3a0] ;  /* 0x0003a00001747983 */ /* 0x008ee80000300800 */
[----:B------:R-:W3:Y:S01]  /*4f570*/  LDL.LU R117, [R1+0x3a8] ;  /* 0x0003a80001757983 */ /* 0x000ee20000300800 */
[----:B------:R-:W-:-:S02]  /*4f580*/  IMAD.MOV.U32 R118, RZ, RZ, R128 ;  /* 0x000000ffff767224 */ /* 0x000fc400078e0080 */
[----:B------:R-:W-:Y:S01]  /*4f590*/  IMAD.MOV.U32 R119, RZ, RZ, R130 ;  /* 0x000000ffff777224 */ /* 0x000fe200078e0082 */
[----:B------:R-:W4:Y:S04]  /*4f5a0*/  LDL.LU R124, [R1+0x3a4] ;  /* 0x0003a400017c7983 */ /* 0x000f280000300800 */
[----:B------:R-:W4:Y:S01]  /*4f5b0*/  LDL.LU R125, [R1+0x3ac] ;  /* 0x0003ac00017d7983 */ /* 0x000f220000300800 */
[----:B------:R-:W-:Y:S01]  /*4f5c0*/  IMAD.MOV.U32 R126, RZ, RZ, R129 ;  /* 0x000000ffff7e7224 */ /* 0x000fe200078e0081 */
[----:B------:R-:W-:Y:S06]  /*4f5d0*/  BAR.SYNC.DEFER_BLOCKING 0x0 ;  /* 0x0000000000007b1d */ /* 0x000fec0000010000 */
[----:B------:R-:W2:Y:S02]  /*4f5e0*/  LDS.128 R128, [R0] ;  /* 0x0000000000807984 */ /* 0x000ea40000000c00 */
[----:B------:R-:W-:Y:S06]  /*4f5f0*/  BAR.SYNC.DEFER_BLOCKING 0x0 ;  /* 0x0000000000007b1d */ /* 0x000fec0000010000 */
[----:B---3--:R-:W-:Y:S02]  /*4f600*/  STSM.16.M88.4 [R4], R116 ;  /* 0x0000007404007844 */ /* 0x008fe40000000200 */
[----:B------:R-:W-:Y:S06]  /*4f610*/  BAR.SYNC.DEFER_BLOCKING 0x0 ;  /* 0x0000000000007b1d */ /* 0x000fec0000010000 */
[----:B------:R-:W3:Y:S02]  /*4f620*/  LDS.128 R116, [R0] ;  /* 0x0000000000747984 */ /* 0x000ee40000000c00 */
[----:B------:R-:W-:Y:S06]  /*4f630*/  BAR.SYNC.DEFER_BLOCKING 0x0 ;  /* 0x0000000000007b1d */ /* 0x000fec0000010000 */
[----:B----4-:R4:W-:Y:S04]  /*4f640*/  STSM.16.M88.4 [R4], R124 ;  /* 0x0000007c04007844 */ /* 0x0109e80000000200 */
[----:B----4-:R-:W4:Y:S04]  /*4f650*/  LDL.LU R124, [R1+0x3b0] ;  /* 0x0003b000017c7983 */ /* 0x010f280000300800 */
[----:B------:R-:W4:Y:S01]  /*4f660*/  LDL.LU R125, [R1+0x3b8] ;  /* 0x0003b800017d7983 */ /* 0x000f220000300800 */
[----:B------:R-:W-:-:S02]  /*4f670*/  IMAD.MOV.U32 R126, RZ, RZ, R132 ;  /* 0x000000ffff7e7224 */ /* 0x000fc400078e0084 */
[----:B------:R-:W-:Y:S01]  /*4f680*/  IMAD.MOV.U32 R127, RZ, RZ, R134 ;  /* 0x000000ffff7f7224 */ /* 0x000fe200078e0086 */
[----:B------:R-:W2:Y:S04]  /*4f690*/  LDL.LU R152, [R1+0x3b4] ;  /* 0x0003b40001987983 */ /* 0x000ea80000300800 */
[----:B------:R-:W2:Y:S01]  /*4f6a0*/  LDL.LU R153, [R1+0x3bc] ;  /* 0x0003bc0001997983 */ /* 0x000ea20000300800 */
[----:B------:R-:W-:Y:S06]  /*4f6b0*/  BAR.SYNC.DEFER_BLOCKING 0x0 ;  /* 0x0000000000007b1d */ /* 0x000fec0000010000 */
[----:B------:R-:W3:Y:S02]  /*4f6c0*/  LDS.128 R132, [R0] ;  /* 0x0000000000847984 */ /* 0x000ee40000000c00 */
[----:B------:R-:W-:Y:S06]  /*4f6d0*/  BAR.SYNC.DEFER_BLOCKING 0x0 ;  /* 0x0000000000007b1d */ /* 0x000fec0000010000 */
[----:B----4-:R-:W-:Y:S02]  /*4f6e0*/  STSM.16.M88.4 [R4], R124 ;  /* 0x0000007c04007844 */ /* 0x010fe40000000200 */
[----:B------:R-:W-:Y:S06]  /*4f6f0*/  BAR.SYNC.DEFER_BLOCKING 0x0 ;  /* 0x0000000000007b1d */ /* 0x000fec0000010000 */
[----:B------:R-:W4:Y:S02]  /*4f700*/  LDS.128 R124, [R0] ;  /* 0x00000000007c7984 */ /* 0x000f240000000c00 */
[----:B------:R-:W-:Y:S06]  /*4f710*/  BAR.SYNC.DEFER_BLOCKING 0x0 ;  /* 0x0000000000007b1d */ /* 0x000fec0000010000 */
[----:B--2---:R2:W-:Y:S04]  /*4f720*/  STSM.16.M88.4 [R4], R152 ;  /* 0x0000009804007844 */ /* 0x0045e80000000200 */
[----:B--2---:R-:W2:Y:S04]  /*4f730*/  LDL.LU R152, [R1+0x3c0] ;  /* 0x0003c00001987983 */ /* 0x004ea80000300800 */
[----:B------:R-:W2:Y:S01]  /*4f740*/  LDL.LU R153, [R1+0x3c8] ;  /* 0x0003c80001997983 */ /* 0x000ea20000300800 */
[----:B------:R-:W-:-:S02]  /*4f750*/  IMAD.MOV.U32 R154, RZ, RZ, R136 ;  /* 0x000000ffff9a7224 */ /* 0x000fc400078e0088 */
[----:B------:R-:W-:Y:S01]  /*4f760*/  IMAD.MOV.U32 R155, RZ, RZ, R138 ;  /* 0x000000ffff9b7224 */ /* 0x000fe200078e008a */
[----:B------:R-:W3:Y:S04]  /*4f770*/  LDL.LU R156, [R1+0x3c4] ;  /* 0x0003c400019c7983 */ /* 0x000ee80000300800 */
[----:B------:R-:W3:Y:S01]  /*4f780*/  LDL.LU R157, [R1+0x3cc] ;  /* 0x0003cc00019d7983 */ /* 0x000ee20000300800 */
[----:B------:R-:W-:Y:S06]  /*4f790*/  BAR.SYNC.DEFER_BLOCKING 0x0 ;  /* 0x0000000000007b1d */ /* 0x000fec0000010000 */
[----:B------:R-:W4:Y:S02]  /*4f7a0*/  LDS.128 R136, [R0] ;  /* 0x0000000000887984 */ /* 0x000f240000000c00 */
        /* <DEDUP_REMOVED lines=39> */
[----:B------:R-:W3:Y:S04]  /*4fa20*/  LDL.LU R169, [R1+0x3fc] ;  /* 0x0003fc0001a97983 */ /* 0x000ee80000300800 */
[----:B------:R-:W4:Y:S04]  /*4fa30*/  LDL.LU.64 R174, [R1+0x17e8] ;  /* 0x0017e80001ae7983 */ /* 0x000f280000300a00 */
[----:B------:R-:W4:Y:S04]  /*4fa40*/  LDL.LU R173, [R1+0x7c0] ;  /* 0x0007c00001ad7983 */ /* 0x000f280000300800 */
[----:B------:R-:W4:Y:S04]  /*4fa50*/  LDL.LU.64 R178, [R1+0x17d8] ;  /* 0x0017d80001b27983 */ /* 0x000f280000300a00 */
[----:B------:R-:W4:Y:S01]  /*4fa60*/  LDL.LU R172, [R1+0x7d4] ;  /* 0x0007d40001ac7983 */ /* 0x000f220000300800 */
[----:B------:R-:W-:Y:S06]  /*4fa70*/  BAR.SYNC.DEFER_BLOCKING 0x0 ;  /* 0x0000000000007b1d */ /* 0x000fec0000010000 */
[----:B------:R-:W4:Y:S04]  /*4fa80*/  LDL.LU.64 R176, [R1+0x17d0] ;  /* 0x0017d00001b07983 */ /* 0x000f280000300a00 */
[----:B------:R-:W4:Y:S04]  /*4fa90*/  LDL.LU R187, [R1+0x7c4] ;  /* 0x0007c40001bb7983 */ /* 0x000f280000300800 */
[----:B------:R-:W4:Y:S04]  /*4faa0*/  LDL.LU.64 R182, [R1+0x17c8] ;  /* 0x0017c80001b67983 */ /* 0x000f280000300a00 */
[----:B------:R-:W4:Y:S04]  /*4fab0*/  LDL.LU R186, [R1+0x7d8] ;  /* 0x0007d80001ba7983 */ /* 0x000f280000300800 */
[----:B------:R-:W1:Y:S01]  /*4fac0*/  LDS.128 R148, [R0] ;  /* 0x0000000000947984 */ /* 0x000e620000000c00 */
[----:B------:R-:W-:Y:S06]  /*4fad0*/  BAR.SYNC.DEFER_BLOCKING 0x0 ;  /* 0x0000000000007b1d */ /* 0x000fec0000010000 */
[----:B------:R-:W4:Y:S04]  /*4fae0*/  LDL.LU.64 R180, [R1+0x17c0] ;  /* 0x0017c00001b47983 */ /* 0x000f280000300a00 */
[----:B------:R-:W4:Y:S04]  /*4faf0*/  LDL.LU R191, [R1+0x7c8] ;  /* 0x0007c80001bf7983 */ /* 0x000f280000300800 */
[----:B------:R-:W4:Y:S04]  /*4fb00*/  LDL.LU.64 R184, [R1+0x17b8] ;  /* 0x0017b80001b87983 */ /* 0x000f280000300a00 */
[----:B------:R-:W4:Y:S04]  /*4fb10*/  LDL.LU R188, [R1+0x7dc] ;  /* 0x0007dc0001bc7983 */ /* 0x000f280000300800 */
[----:B------:R-:W4:Y:S04]  /*4fb20*/  LDL.LU.64 R194, [R1+0x17b0] ;  /* 0x0017b00001c27983 */ /* 0x000f280000300a00 */
[----:B------:R-:W4:Y:S01]  /*4fb30*/  LDL.LU R189, [R1+0x7cc] ;  /* 0x0007cc0001bd7983 */ /* 0x000f220000300800 */
[----:B------:R-:W-:-:S03]  /*4fb40*/  LOP3.LUT P6, RZ, R19, 0x8, RZ, 0xc0, !PT ;  /* 0x0000000813ff7812 */ /* 0x000fc600078cc0ff */
[----:B------:R-:W4:Y:S04]  /*4fb50*/  LDL.LU.64 R192, [R1+0x17a8] ;  /* 0x0017a80001c07983 */ /* 0x000f280000300a00 */
[----:B------:R-:W4:Y:S04]  /*4fb60*/  LDL.LU R252, [R1+0x7b0] ;  /* 0x0007b00001fc7983 */ /* 0x000f280000300800 */
[----:B------:R-:W4:Y:S02]  /*4fb70*/  LDL.LU.64 R198, [R1+0x17a0] ;  /* 0x0017a00001c67983 */ /* 0x000f240000300a00 */
[----:B------:R-:W-:-:S02]  /*4fb80*/  @P6 LOP3.LUT R2, R2, 0x10000000, RZ, 0xfc, !PT ;  /* 0x1000000002026812 */ /* 0x000fc400078efcff */
[----:B------:R-:W-:Y:S01]  /*4fb90*/  LOP3.LUT P6, RZ, R19, 0x40, RZ, 0xc0, !PT ;  /* 0x0000004013ff7812 */ /* 0x000fe200078cc0ff */
[----:B------:R-:W4:Y:S01]  /*4fba0*/  LDL.LU R27, [R1+0x7a0] ;  /* 0x0007a000011b7983 */ /* 0x000f220000300800 */
[----:B------:R-:W-:-:S11]  /*4fbb0*/  LOP3.LUT R2, R2, 0xdfffffff, RZ, 0xc0, !PT ;  /* 0xdfffffff02027812 */ /* 0x000fd600078ec0ff */
[----:B------:R-:W-:Y:S02]  /*4fbc0*/  @P6 LOP3.LUT R2, R2, 0x20000000, RZ, 0xfc, !PT ;  /* 0x2000000002026812 */ /* 0x000fe400078efcff */
[----:B------:R-:W-:Y:S02]  /*4fbd0*/  LOP3.LUT P6, RZ, R19, 0x80, RZ, 0xc0, !PT ;  /* 0x0000008013ff7812 */ /* 0x000fe400078cc0ff */
[----:B------:R-:W-:-:S11]  /*4fbe0*/  LOP3.LUT R2, R2, 0xbfffffff, RZ, 0xc0, !PT ;  /* 0xbfffffff02027812 */ /* 0x000fd600078ec0ff */
[----:B------:R-:W-:Y:S02]  /*4fbf0*/  @P6 LOP3.LUT R2, R2, 0x40000000, RZ, 0xfc, !PT ;  /* 0x4000000002026812 */ /* 0x000fe400078efcff */
[----:B------:R-:W-:Y:S02]  /*4fc00*/  LOP3.LUT P6, RZ, R19, 0x100, RZ, 0xc0, !PT ;  /* 0x0000010013ff7812 */ /* 0x000fe400078cc0ff */
[----:B------:R-:W-:Y:S01]  /*4fc10*/  LOP3.LUT R2, R2, 0x7fffffff, RZ, 0xc0, !PT ;  /* 0x7fffffff02027812 */ /* 0x000fe200078ec0ff */
[----:B--2---:R-:W-:Y:S01]  /*4fc20*/  STSM.16.M88.4 [R4], R164 ;  /* 0x000000a404007844 */ /* 0x004fe20000000200 */
[----:B------:R-:W-:Y:S06]  /*4fc30*/  BAR.SYNC.DEFER_BLOCKING 0x0 ;  /* 0x0000000000007b1d */ /* 0x000fec0000010000 */
[----:B------:R-:W2:Y:S02]  /*4fc40*/  LDS.128 R164, [R0] ;  /* 0x0000000000a47984 */ /* 0x000ea40000000c00 */
[----:B------:R-:W-:Y:S06]  /*4fc50*/  BAR.SYNC.DEFER_BLOCKING 0x0 ;  /* 0x0000000000007b1d */ /* 0x000fec0000010000 */
[----:B---3--:R-:W-:Y:S02]  /*4fc60*/  STSM.16.M88.4 [R4], R168 ;  /* 0x000000a804007844 */ /* 0x008fe40000000200 */
[----:B------:R-:W-:Y:S06]  /*4fc70*/  BAR.SYNC.DEFER_BLOCKING 0x0 ;  /* 0x0000000000007b1d */ /* 0x000fec0000010000 */
[----:B------:R3:W-:Y:S01]  /*4fc80*/  @P0 STG.E desc[UR4][R202.64], R26 ;  /* 0x0000001aca000986 */ /* 0x0007e2000c101904 */
[----:B------:R-:W-:-:S03]  /*4fc90*/  LOP3.LUT P0, RZ, R3, 0x80, RZ, 0xc0, !PT ;  /* 0x0000008003ff7812 */ /* 0x000fc6000780c0ff */
[----:B---3--:R-:W3:Y:S10]  /*4fca0*/  LDL.LU.64 R202, [R1+0x1798] ;  /* 0x0017980001ca7983 */ /* 0x008ef40000300a00 */
[----:B------:R-:W-:-:S02]  /*4fcb0*/  @P0 LOP3.LUT R5, R5, 0x40, RZ, 0xfc, !PT ;  /* 0x0000004005050812 */ /* 0x000fc400078efcff */
[----:B------:R-:W-:Y:S01]  /*4fcc0*/  LOP3.LUT P0, RZ, R3, 0x40, RZ, 0xc0, !PT ;  /* 0x0000004003ff7812 */ /* 0x000fe2000780c0ff */
[----:B------:R-:W3:Y:S01]  /*4fcd0*/  LDL.LU R26, [R1+0x7b4] ;  /* 0x0007b400011a7983 */ /* 0x000ee20000300800 */
[----:B------:R-:W-:-:S03]  /*4fce0*/  LOP3.LUT R5, R5, 0xffffff7f, RZ, 0xc0, !PT ;  /* 0xffffff7f05057812 */ /* 0x000fc600078ec0ff */
[----:B------:R-:W2:Y:S04]  /*4fcf0*/  LDL.LU R38, [R1+0x1114] ;  /* 0x0011140001267983 */ /* 0x000ea80000300800 */
[----:B------:R-:W2:Y:S04]  /*4fd00*/  LDL.LU.64 R42, [R1+0x1790] ;  /* 0x00179000012a7983 */ /* 0x000ea80000300a00 */
[----:B------:R-:W-:Y:S01]  /*4fd10*/  @P0 LOP3.LUT R5, R5, 0x80, RZ, 0xfc, !PT ;  /* 0x0000008005050812 */ /* 0x000fe200078efcff */
[----:B------:R-:W2:Y:S01]  /*4fd20*/  LDL.LU R40, [R1+0x7a4] ;  /* 0x0007a40001287983 */ /* 0x000ea20000300800 */
[----:B------:R-:W-:-:S02]  /*4fd30*/  LOP3.LUT P0, RZ, R3, 0x20, RZ, 0xc0, !PT ;  /* 0x0000002003ff7812 */ /* 0x000fc4000780c0ff */
[----:B------:R-:W-:Y:S01]  /*4fd40*/  LOP3.LUT R5, R5, 0xfffffeff, RZ, 0xc0, !PT ;  /* 0xfffffeff05057812 */ /* 0x000fe200078ec0ff */
[----:B------:R-:W2:Y:S04]  /*4fd50*/  LDL.LU.64 R36, [R1+0x1788] ;  /* 0x0017880001247983 */ /* 0x000ea80000300a00 */
[----:B------:R-:W2:Y:S01]  /*4fd60*/  LDL.LU R41, [R1+0x7b8] ;  /* 0x0007b80001297983 */ /* 0x000ea20000300800 */
[----:B------:R-:W-:-:S05]  /*4fd70*/  @P6 LOP3.LUT R2, R2, 0x80000000, RZ, 0xfc, !PT ;  /* 0x8000000002026812 */ /* 0x000fca00078efcff */
[----:B------:R-:W-:Y:S01]  /*4fd80*/  @P0 LOP3.LUT R5, R5, 0x100, RZ, 0xfc, !PT ;  /* 0x0000010005050812 */ /* 0x000fe200078efcff */
[----:B------:R-:W2:Y:S01]  /*4fd90*/  LDL.LU.64 R30, [R1+0x1780] ;  /* 0x00178000011e7983 */ /* 0x000ea20000300a00 */
[----:B------:R-:W-:Y:S02]  /*4fda0*/  LOP3.LUT P0, RZ, R3, 0x10, RZ, 0xc0, !PT ;  /* 0x0000001003ff7812 */ /* 0x000fe4000780c0ff */
[----:B------:R-:W-:Y:S01]  /*4fdb0*/  LOP3.LUT R5, R5, 0xfffffdff, RZ, 0xc0, !PT ;  /* 0xfffffdff05057812 */ /* 0x000fe200078ec0ff */
[----:B------:R-:W2:Y:S01]  /*4fdc0*/  LDL.LU R28, [R1+0x7a8] ;  /* 0x0007a800011c7983 */ /* 0x000ea20000300800 */
[----:B------:R-:W-:-:S03]  /*4fdd0*/  LOP3.LUT P6, RZ, R19, 0x200, RZ, 0xc0, !PT ;  /* 0x0000020013ff7812 */ /* 0x000fc600078cc0ff */
[----:B------:R-:W2:Y:S04]  /*4fde0*/  LDL.LU.64 R34, [R1+0x1778] ;  /* 0x0017780001227983 */ /* 0x000ea80000300a00 */
[----:B------:R-:W2:Y:S02]  /*4fdf0*/  LDL.LU R29, [R1+0x7bc] ;  /* 0x0007bc00011d7983 */ /* 0x000ea40000300800 */
[----:B------:R-:W-:Y:S02]  /*4fe00*/  @P0 LOP3.LUT R5, R5, 0x200, RZ, 0xfc, !PT ;  /* 0x0000020005050812 */ /* 0x000fe400078efcff */
[----:B------:R-:W-:Y:S01]  /*4fe10*/  LOP3.LUT P0, RZ, R3, 0x8, RZ, 0xc0, !PT ;  /* 0x0000000803ff7812 */ /* 0x000fe2000780c0ff */
[----:B------:R-:W2:Y:S01]  /*4fe20*/  LDL.LU.64 R32, [R1+0x1770] ;  /* 0x0017700001207983 */ /* 0x000ea20000300a00 */
[----:B------:R-:W-:-:S03]  /*4fe30*/  LOP3.LUT R5, R5, 0xfffffbff, RZ, 0xc0, !PT ;  /* 0xfffffbff05057812 */ /* 0x000fc600078ec0ff */
[----:B------:R-:W2:Y:S04]  /*4fe40*/  LDL.LU R14, [R1+0x7ac] ;  /* 0x0007ac00010e7983 */ /* 0x000ea80000300800 */
[----:B------:R-:W2:Y:S04]  /*4fe50*/  LDL.LU.64 R10, [R1+0x1768] ;  /* 0x00176800010a7983 */ /* 0x000ea80000300a00 */
[----:B------:R-:W-:Y:S01]  /*4fe60*/  @P0 LOP3.LUT R5, R5, 0x400, RZ, 0xfc, !PT ;  /* 0x0000040005050812 */ /* 0x000fe200078efcff */
[----:B------:R-:W2:Y:S01]  /*4fe70*/  LDL.LU R15, [R1+0x790] ;  /* 0x00079000010f7983 */ /* 0x000ea20000300800 */
[----:B------:R-:W-:-:S02]  /*4fe80*/  LOP3.LUT P0, RZ, R3, 0x4, RZ, 0xc0, !PT ;  /* 0x0000000403ff7812 */ /* 0x000fc4000780c0ff */
[----:B------:R-:W-:Y:S01]  /*4fe90*/  LOP3.LUT R5, R5, 0xfffff7ff, RZ, 0xc0, !PT ;  /* 0xfffff7ff05057812 */ /* 0x000fe200078ec0ff */
[----:B----4-:R4:W-:Y:S04]  /*4fea0*/  @P1 STG.E desc[UR4][R174.64], R173 ;  /* 0x000000adae001986 */ /* 0x0109e8000c101904 */
[----:B------:R-:W2:Y:S06]  /*4feb0*/  LDL.LU.64 R8, [R1+0x1760] ;  /* 0x0017600001087983 */ /* 0x000eac0000300a00 */
[----:B------:R-:W-:-:S02]  /*4fec0*/  @P0 LOP3.LUT R5, R5, 0x800, RZ, 0xfc, !PT ;  /* 0x0000080005050812 */ /* 0x000fc400078efcff */
[----:B------:R-:W-:Y:S01]  /*4fed0*/  LOP3.LUT P0, RZ, R3, 0x2, RZ, 0xc0, !PT ;  /* 0x0000000203ff7812 */ /* 0x000fe2000780c0ff */
[----:B----4-:R-:W4:Y:S01]  /*4fee0*/  LDL.LU R174, [R1+0x780] ;  /* 0x0007800001ae7983 */ /* 0x010f220000300800 */
[----:B------:R-:W-:-:S03]  /*4fef0*/  LOP3.LUT R5, R5, 0xffffefff, RZ, 0xc0, !PT ;  /* 0xffffefff05057812 */ /* 0x000fc600078ec0ff */
[----:B------:R-:W4:Y:S04]  /*4ff00*/  LDL.LU.64 R12, [R1+0x1758] ;  /* 0x00175800010c7983 */ /* 0x000f280000300a00 */
[----:B------:R-:W4:Y:S04]  /*4ff10*/  LDL.LU R175, [R1+0x794] ;  /* 0x0007940001af7983 */ /* 0x000f280000300800 */
[----:B------:R-:W-:-:S04]  /*4ff20*/  @P0 LOP3.LUT R5, R5, 0x1000, RZ, 0xfc, !PT ;  /* 0x0000100005050812 */ /* 0x000fc800078efcff */
[----:B------:R-:W-:-:S04]  /*4ff30*/  LOP3.LUT R5, R5, 0xfffffffe, RZ, 0xc0, !PT ;  /* 0xfffffffe05057812 */ /* 0x000fc800078ec0ff */
[----:B------:R-:W-:Y:S02]  /*4ff40*/  @P6 LOP3.LUT R5, R5, 0x1, RZ, 0xfc, !PT ;  /* 0x0000000105056812 */ /* 0x000fe400078efcff */
[----:B------:R-:W-:Y:S02]  /*4ff50*/  LOP3.LUT P6, RZ, R19, 0x400, RZ, 0xc0, !PT ;  /* 0x0000040013ff7812 */ /* 0x000fe400078cc0ff */
[----:B------:R-:W-:-:S11]  /*4ff60*/  LOP3.LUT R5, R5, 0xfffffffd, RZ, 0xc0, !PT ;  /* 0xfffffffd05057812 */ /* 0x000fd600078ec0ff */
[----:B------:R-:W-:Y:S02]  /*4ff70*/  @P6 LOP3.LUT R5, R5, 0x2, RZ, 0xfc, !PT ;  /* 0x0000000205056812 */ /* 0x000fe400078efcff */
[----:B------:R-:W-:Y:S02]  /*4ff80*/  LOP3.LUT P6, RZ, R19, 0x800, RZ, 0xc0, !PT ;  /* 0x0000080013ff7812 */ /* 0x000fe400078cc0ff */
[----:B------:R-:W-:-:S11]  /*4ff90*/  LOP3.LUT R5, R5, 0xfffffffb, RZ, 0xc0, !PT ;  /* 0xfffffffb05057812 */ /* 0x000fd600078ec0ff */
[----:B------:R-:W-:Y:S02]  /*4ffa0*/  @P6 LOP3.LUT R5, R5, 0x4, RZ, 0xfc, !PT ;  /* 0x0000000405056812 */ /* 0x000fe400078efcff */
[----:B------:R-:W-:Y:S02]  /*4ffb0*/  LOP3.LUT P6, RZ, R19, 0x1000, RZ, 0xc0, !PT ;  /* 0x0000100013ff7812 */ /* 0x000fe400078cc0ff */
[----:B------:R-:W-:Y:S02]  /*4ffc0*/  LOP3.LUT R5, R5, 0xfffffff7, RZ, 0xc0, !PT ;  /* 0xfffffff705057812 */ /* 0x000fe400078ec0ff */
[----:B------:R-:W-:-:S09]  /*4ffd0*/  LOP3.LUT P0, RZ, R3, 0x1, RZ, 0xc0, !PT ;  /* 0x0000000103ff7812 */ /* 0x000fd2000780c0ff */
[----:B------:R-:W-:Y:S02]  /*4ffe0*/  @P6 LOP3.LUT R5, R5, 0x8, RZ, 0xfc, !PT ;  /* 0x0000000805056812 */ /* 0x000fe400078efcff */
[----:B------:R-:W-:Y:S02]  /*4fff0*/  LOP3.LUT P6, RZ, R19, 0x2000, RZ, 0xc0, !PT ;  /* 0x0000200013ff7812 */ /* 0x000fe400078cc0ff */
[----:B------:R-:W-:Y:S01]  /*50000*/  LOP3.LUT R5, R5, 0xffffffef, RZ, 0xc0, !PT ;  /* 0xffffffef05057812 */ /* 0x000fe200078ec0ff */
[----:B------:R1:W-:Y:S10]  /*50010*/  @P0 STG.E desc[UR4][R178.64], R172 ;  /* 0x000000acb2000986 */ /* 0x0003f4000c101904 */
[----:B------:R-:W-:Y:S01]  /*50020*/  @P6 LOP3.LUT R5, R5, 0x10, RZ, 0xfc, !PT ;  /* 0x0000001005056812 */ /* 0x000fe200078efcff */
[----:B-1----:R-:W4:Y:S03]  /*50030*/  LDL.LU.64 R178, [R1+0x1750] ;  /* 0x0017500001b27983 */ /* 0x002f260000300a00 */
[----:B------:R-:W-:Y:S01]  /*50040*/  LOP3.LUT P0, RZ, R5, 0x1000, RZ, 0xc0, !PT ;  /* 0x0000100005ff7812 */ /* 0x000fe2000780c0ff */
[----:B------:R-:W4:-:S12]  /*50050*/  LDL.LU R173, [R1+0x784] ;  /* 0x0007840001ad7983 */ /* 0x000f180000300800 */
[----:B------:R1:W-:Y:S01]  /*50060*/  @P0 STG.E desc[UR4][R176.64], R187 ;  /* 0x000000bbb0000986 */ /* 0x0003e2000c101904 */
[----:B------:R-:W-:-:S03]  /*50070*/  LOP3.LUT P0, RZ, R5, 0x800, RZ, 0xc0, !PT ;  /* 0x0000080005ff7812 */ /* 0x000fc6000780c0ff */
[----:B-1----:R-:W4:Y:S10]  /*50080*/  LDL.LU.64 R176, [R1+0x1748] ;  /* 0x0017480001b07983 */ /* 0x002f340000300a00 */
[----:B------:R1:W-:Y:S04]  /*50090*/  @P0 STG.E desc[UR4][R182.64], R186 ;  /* 0x000000bab6000986 */ /* 0x0003e8000c101904 */
[----:B------:R-:W4:Y:S04]  /*500a0*/  LDL.LU R172, [R1+0x798] ;  /* 0x0007980001ac7983 */ /* 0x000f280000300800 */
[----:B-1----:R-:W4:Y:S04]  /*500b0*/  LDL.LU.64 R182, [R1+0x1740] ;  /* 0x0017400001b67983 */ /* 0x002f280000300a00 */
[----:B------:R-:W4:Y:S01]  /*500c0*/  LDL.LU R187, [R1+0x788] ;  /* 0x0007880001bb7983 */ /* 0x000f220000300800 */
[----:B------:R-:W-:-:S13]  /*500d0*/  LOP3.LUT P0, RZ, R5, 0x400, RZ, 0xc0, !PT ;  /* 0x0000040005ff7812 */ /* 0x000fda000780c0ff */
[----:B------:R1:W-:Y:S01]  /*500e0*/  @P0 STG.E desc[UR4][R180.64], R191 ;  /* 0x000000bfb4000986 */ /* 0x0003e2000c101904 */
[----:B------:R-:W-:Y:S02]  /*500f0*/  LOP3.LUT P0, RZ, R5, 0x200, RZ, 0xc0, !PT ;  /* 0x0000020005ff7812 */ /* 0x000fe4000780c0ff */
[----:B------:R-:W-:Y:S02]  /*50100*/  LOP3.LUT P1, RZ, R3, 0x100, RZ, 0xc0, !PT ;  /* 0x0000010003ff7812 */ /* 0x000fe4000782c0ff */
[----:B------:R-:W-:Y:S01]  /*50110*/  LOP3.LUT P6, RZ, R19, 0x4000, RZ, 0xc0, !PT ;  /* 0x0000400013ff7812 */ /* 0x000fe200078cc0ff */
[----:B-1----:R-:W4:Y:S08]  /*50120*/  LDL.LU.64 R180, [R1+0x1738] ;  /* 0x0017380001b47983 */ /* 0x002f300000300a00 */
[----:B------:R1:W-:Y:S01]  /*50130*/  @P0 STG.E desc[UR4][R184.64], R188 ;  /* 0x000000bcb8000986 */ /* 0x0003e2000c101904 */
[----:B------:R-:W-:-:S03]  /*50140*/  LOP3.LUT P0, RZ, R5, 0x100, RZ, 0xc0, !PT ;  /* 0x0000010005ff7812 */ /* 0x000fc6000780c0ff */
[----:B------:R-:W4:Y:S04]  /*50150*/  LDL.LU R186, [R1+0x79c] ;  /* 0x00079c0001ba7983 */ /* 0x000f280000300800 */
[----:B-1----:R-:W4:Y:S06]  /*50160*/  LDL.LU.64 R184, [R1+0x1730] ;  /* 0x0017300001b87983 */ /* 0x002f2c0000300a00 */
[----:B------:R1:W-:Y:S01]  /*50170*/  @P0 STG.E desc[UR4][R194.64], R189 ;  /* 0x000000bdc2000986 */ /* 0x0003e2000c101904 */
[----:B------:R-:W-:-:S03]  /*50180*/  LOP3.LUT P0, RZ, R5, 0x80, RZ, 0xc0, !PT ;  /* 0x0000008005ff7812 */ /* 0x000fc6000780c0ff */
[----:B------:R-:W4:Y:S04]  /*50190*/  LDL.LU R191, [R1+0x78c] ;  /* 0x00078c0001bf7983 */ /* 0x000f280000300800 */
[----:B-1----:R-:W4:Y:S06]  /*501a0*/  LDL.LU.64 R194, [R1+0x1728] ;  /* 0x0017280001c27983 */ /* 0x002f2c0000300a00 */
[----:B------:R1:W-:Y:S01]  /*501b0*/  @P0 STG.E desc[UR4][R192.64], R252 ;  /* 0x000000fcc0000986 */ /* 0x0003e2000c101904 */
[----:B------:R-:W-:-:S03]  /*501c0*/  LOP3.LUT P0, RZ, R5, 0x40, RZ, 0xc0, !PT ;  /* 0x0000004005ff7812 */ /* 0x000fc6000780c0ff */
[----:B-1----:R-:W4:Y:S10]  /*501d0*/  LDL.LU R192, [R1+0x770] ;  /* 0x0007700001c07983 */ /* 0x002f340000300800 */
[----:B------:R1:W-:Y:S01]  /*501e0*/  @P0 STG.E desc[UR4][R198.64], R27 ;  /* 0x0000001bc6000986 */ /* 0x0003e2000c101904 */
[----:B------:R-:W-:-:S03]  /*501f0*/  LOP3.LUT P0, RZ, R5, 0x20, RZ, 0xc0, !PT ;  /* 0x0000002005ff7812 */ /* 0x000fc6000780c0ff */
[----:B------:R-:W4:Y:S04]  /*50200*/  LDL.LU.64 R188, [R1+0x1720] ;  /* 0x0017200001bc7983 */ /* 0x000f280000300a00 */
[----:B------:R-:W4:Y:S04]  /*50210*/  LDL.LU R193, [R1+0x760] ;  /* 0x0007600001c17983 */ /* 0x000f280000300800 */
[----:B-1----:R-:W4:Y:S04]  /*50220*/  LDL.LU.64 R198, [R1+0x1718] ;  /* 0x0017180001c67983 */ /* 0x002f280000300a00 */
[----:B------:R-:W4:Y:S04]  /*50230*/  LDL.LU R252, [R1+0x774] ;  /* 0x0007740001fc7983 */ /* 0x000f280000300800 */
[----:B---3--:R1:W-:Y:S02]  /*50240*/  @P1 STG.E desc[UR4][R202.64], R26 ;  /* 0x0000001aca001986 */ /* 0x0083e4000c101904 */
[----:B-1----:R-:W-:-:S02]  /*50250*/  VIADD R26, R6, 0xb ;  /* 0x0000000b061a7836 */ /* 0x002fc40000000000 */
[----:B------:R-:W3:Y:S03]  /*50260*/  LDL.LU.64 R202, [R1+0x1710] ;  /* 0x0017100001ca7983 */ /* 0x000ee60000300a00 */
[----:B--2---:R-:W-:Y:S01]  /*50270*/  ISETP.LT.AND P1, PT, R26, R38, !P0 ;  /* 0x000000261a00720c */ /* 0x004fe20004721270 */
[----:B------:R-:W3:-:S12]  /*50280*/  LDL.LU R27, [R1+0x764] ;  /* 0x00076400011b7983 */ /* 0x000ed80000300800 */
[----:B------:R-:W-:Y:S04]  /*50290*/  @P1 STG.E desc[UR4][R42.64], R40 ;  /* 0x000000282a001986 */ /* 0x000fe8000c101904 */
[----:B------:R-:W-:Y:S01]  /*502a0*/  @P6 STG.E desc[UR4][R36.64], R41 ;  /* 0x0000002924006986 */ /* 0x000fe2000c101904 */
[----:B------:R-:W-:-:S13]  /*502b0*/  LOP3.LUT P6, RZ, R5, 0x10, RZ, 0xc0, !PT ;  /* 0x0000001005ff7812 */ /* 0x000fda00078cc0ff */
[----:B------:R-:W-:Y:S01]  /*502c0*/  @P6 STG.E desc[UR4][R30.64], R28 ;  /* 0x0000001c1e006986 */ /* 0x000fe2000c101904 */
[----:B------:R-:W-:-:S13]  /*502d0*/  LOP3.LUT P6, RZ, R5, 0x8, RZ, 0xc0, !PT ;  /* 0x0000000805ff7812 */ /* 0x000fda00078cc0ff */
[----:B------:R-:W-:Y:S01]  /*502e0*/  @P6 STG.E desc[UR4][R34.64], R29 ;  /* 0x0000001d22006986 */ /* 0x000fe2000c101904 */
[----:B------:R-:W-:-:S13]  /*502f0*/  LOP3.LUT P6, RZ, R5, 0x4, RZ, 0xc0, !PT ;  /* 0x0000000405ff7812 */ /* 0x000fda00078cc0ff */
[----:B------:R-:W-:Y:S01]  /*50300*/  @P6 STG.E desc[UR4][R32.64], R14 ;  /* 0x0000000e20006986 */ /* 0x000fe2000c101904 */
[----:B------:R-:W-:-:S13]  /*50310*/  LOP3.LUT P6, RZ, R5, 0x2, RZ, 0xc0, !PT ;  /* 0x0000000205ff7812 */ /* 0x000fda00078cc0ff */
[----:B------:R1:W-:Y:S01]  /*50320*/  @P6 STG.E desc[UR4][R10.64], R15 ;  /* 0x0000000f0a006986 */ /* 0x0003e2000c101904 */
[----:B------:R-:W-:Y:S02]  /*50330*/  LOP3.LUT P6, RZ, R5, 0x1, RZ, 0xc0, !PT ;  /* 0x0000000105ff7812 */ /* 0x000fe400078cc0ff */
[C---:B------:R-:W-:Y:S02]  /*50340*/  LOP3.LUT P5, RZ, R19.reuse, 0x4, RZ, 0xc0, !PT ;  /* 0x0000000413ff7812 */ /* 0x040fe400078ac0ff */
[C---:B------:R-:W-:Y:S02]  /*50350*/  LOP3.LUT P4, RZ, R19.reuse, 0x2, RZ, 0xc0, !PT ;  /* 0x0000000213ff7812 */ /* 0x040fe4000788c0ff */
[----:B------:R-:W-:Y:S01]  /*50360*/  LOP3.LUT P3, RZ, R19, 0x1, RZ, 0xc0, !PT ;  /* 0x0000000113ff7812 */ /* 0x000fe2000786c0ff */
[----:B-1----:R-:W2:Y:S06]  /*50370*/  LDL.LU.64 R10, [R1+0x1708] ;  /* 0x00170800010a7983 */ /* 0x002eac0000300a00 */
[----:B----4-:R1:W-:Y:S01]  /*50380*/  @P6 STG.E desc[UR4][R8.64], R174 ;  /* 0x000000ae08006986 */ /* 0x0103e2000c101904 */
[----:B------:R-:W-:-:S02]  /*50390*/  LOP3.LUT P6, RZ, R2, 0x80000000, RZ, 0xc0, !PT ;  /* 0x8000000002ff7812 */ /* 0x000fc400078cc0ff */
[----:B------:R-:W-:Y:S01]  /*503a0*/  LOP3.LUT R19, R19, 0xffefffff, RZ, 0xc0, !PT ;  /* 0xffefffff13137812 */ /* 0x000fe200078ec0ff */
[----:B------:R-:W2:Y:S10]  /*503b0*/  LDL.LU R15, [R1+0x778] ;  /* 0x00077800010f7983 */ /* 0x000eb40000300800 */
[----:B------:R4:W-:Y:S01]  /*503c0*/  @P6 STG.E desc[UR4][R12.64], R175 ;  /* 0x000000af0c006986 */ /* 0x0009e2000c101904 */
[----:B------:R-:W-:-:S02]  /*503d0*/  LOP3.LUT P6, RZ, R2, 0x40000000, RZ, 0xc0, !PT ;  /* 0x4000000002ff7812 */ /* 0x000fc400078cc0ff */
[----:B------:R-:W-:Y:S01]  /*503e0*/  @P0 LOP3.LUT R19, R19, 0x100000, RZ, 0xfc, !PT ;  /* 0x0010000013130812 */ /* 0x000fe200078efcff */
[----:B-1----:R-:W2:Y:S03]  /*503f0*/  LDL.LU.64 R8, [R1+0x1700] ;  /* 0x0017000001087983 */ /* 0x002ea60000300a00 */
[----:B------:R-:W-:Y:S01]  /*50400*/  LOP3.LUT P1, RZ, R19, 0x20, RZ, 0xc0, !PT ;  /* 0x0000002013ff7812 */ /* 0x000fe2000782c0ff */
[----:B------:R-:W2:Y:S04]  /*50410*/  LDL.LU R174, [R1+0x768] ;  /* 0x0007680001ae7983 */ /* 0x000ea80000300800 */
[----:B----4-:R-:W4:Y:S04]  /*50420*/  LDL.LU.64 R12, [R1+0x16f8] ;  /* 0x0016f800010c7983 */ /* 0x010f280000300a00 */
[----:B------:R-:W4:Y:S04]  /*50430*/  LDL.LU R175, [R1+0x77c] ;  /* 0x00077c0001af7983 */ /* 0x000f280000300800 */
[----:B------:R1:W-:Y:S01]  /*50440*/  @P6 STG.E desc[UR4][R178.64], R173 ;  /* 0x000000adb2006986 */ /* 0x0003e2000c101904 */
[----:B------:R-:W-:-:S03]  /*50450*/  LOP3.LUT P6, RZ, R2, 0x20000000, RZ, 0xc0, !PT ;  /* 0x2000000002ff7812 */ /* 0x000fc600078cc0ff */
[----:B-1----:R-:W4:Y:S04]  /*50460*/  LDL.LU.64 R178, [R1+0x16f0] ;  /* 0x0016f00001b27983 */ /* 0x002f280000300a00 */
[----:B------:R-:W4:Y:S06]  /*50470*/  LDL.LU R173, [R1+0x76c] ;  /* 0x00076c0001ad7983 */ /* 0x000f2c0000300800 */
[----:B------:R1:W-:Y:S01]  /*50480*/  @P6 STG.E desc[UR4][R176.64], R172 ;  /* 0x000000acb0006986 */ /* 0x0003e2000c101904 */
[----:B------:R-:W-:-:S03]  /*50490*/  LOP3.LUT P6, RZ, R2, 0x10000000, RZ, 0xc0, !PT ;  /* 0x1000000002ff7812 */ /* 0x000fc600078cc0ff */
[----:B------:R1:W-:Y:S01]  /*504a0*/  @P1 STG.E desc[UR4][R182.64], R187 ;  /* 0x000000bbb6001986 */ /* 0x0003e2000c101904 */
[----:B------:R-:W-:Y:S02]  /*504b0*/  LOP3.LUT P1, RZ, R23, 0x40, RZ, 0xc0, !PT ;  /* 0x0000004017ff7812 */ /* 0x000fe4000782c0ff */
[----:B------:R-:W-:Y:S01]  /*504c0*/  LOP3.LUT R2, R2, 0xffffffef, RZ, 0xc0, !PT ;  /* 0xffffffef02027812 */ /* 0x000fe200078ec0ff */
[----:B-1----:R-:W4:Y:S04]  /*504d0*/  LDL.LU.64 R176, [R1+0x16e8] ;  /* 0x0016e80001b07983 */ /* 0x002f280000300a00 */
        /* <DEDUP_REMOVED lines=35> */
[C---:B------:R-:W-:Y:S02]  /*50710*/  LOP3.LUT P1, RZ, R23.reuse, 0x20000, RZ, 0xc0, !PT ;  /* 0x0002000017ff7812 */ /* 0x040fe4000782c0ff */
[----:B------:R-:W-:Y:S01]  /*50720*/  LOP3.LUT R2, R2, 0xffff7fff, RZ, 0xc0, !PT ;  /* 0xffff7fff02027812 */ /* 0x000fe200078ec0ff */
[----:B------:R1:W-:Y:S10]  /*50730*/  @P0 STG.E desc[UR4][R180.64], R186 ;  /* 0x000000bab4000986 */ /* 0x0003f4000c101904 */
[----:B------:R-:W-:Y:S01]  /*50740*/  @P1 LOP3.LUT R2, R2, 0x8000, RZ, 0xfc, !PT ;  /* 0x0000800002021812 */ /* 0x000fe200078efcff */
[----:B-1----:R-:W4:Y:S01]  /*50750*/  LDL.LU.64 R180, [R1+0x16d8] ;  /* 0x0016d80001b47983 */ /* 0x002f220000300a00 */
[----:B------:R-:W-:-:S03]  /*50760*/  LOP3.LUT P1, RZ, R23, 0x40000, RZ, 0xc0, !PT ;  /* 0x0004000017ff7812 */ /* 0x000fc6000782c0ff */
[----:B------:R-:W4:Y:S01]  /*50770*/  LDL.LU R186, [R1+0x754] ;  /* 0x0007540001ba7983 */ /* 0x000f220000300800 */
[----:B------:R-:W-:-:S03]  /*50780*/  LOP3.LUT R2, R2, 0xfffeffff, RZ, 0xc0, !PT ;  /* 0xfffeffff02027812 */ /* 0x000fc600078ec0ff */
[----:B------:R1:W-:Y:S06]  /*50790*/  @P6 STG.E desc[UR4][R184.64], R191 ;  /* 0x000000bfb8006986 */ /* 0x0003ec000c101904 */
[----:B------:R-:W-:Y:S02]  /*507a0*/  @P1 LOP3.LUT R2, R2, 0x10000, RZ, 0xfc, !PT ;  /* 0x0001000002021812 */ /* 0x000fe400078efcff */
[----:B------:R-:W-:Y:S01]  /*507b0*/  LOP3.LUT P1, RZ, R23, 0x80000, RZ, 0xc0, !PT ;  /* 0x0008000017ff7812 */ /* 0x000fe2000782c0ff */
[----:B-1----:R-:W4:Y:S04]  /*507c0*/  LDL.LU.64 R184, [R1+0x16d0] ;  /* 0x0016d00001b87983 */ /* 0x002f280000300a00 */
[----:B------:R-:W4:Y:S01]  /*507d0*/  LDL.LU R191, [R1+0x744] ;  /* 0x0007440001bf7983 */ /* 0x000f220000300800 */
[----:B------:R-:W-:-:S03]  /*507e0*/  LOP3.LUT R2, R2, 0xfffdffff, RZ, 0xc0, !PT ;  /* 0xfffdffff02027812 */ /* 0x000fc600078ec0ff */
[----:B------:R1:W-:Y:S04]  /*507f0*/  @P5 STG.E desc[UR4][R194.64], R192 ;  /* 0x000000c0c2005986 */ /* 0x0003e8000c101904 */
        /* <DEDUP_REMOVED lines=10> */
[----:B------:R-:W-:-:S02]  /*508a0*/  LOP3.LUT R2, R2, 0xfff7ffff, RZ, 0xc0, !PT ;  /* 0xfff7ffff02027812 */ /* 0x000fc400078ec0ff */
[C---:B------:R-:W-:Y:S01]  /*508b0*/  LOP3.LUT P2, RZ, R23.reuse, 0x80000000, RZ, 0xc0, !PT ;  /* 0x8000000017ff7812 */ /* 0x040fe2000784c0ff */
[----:B------:R1:W-:Y:S04]  /*508c0*/  @P3 STG.E desc[UR4][R198.64], R252 ;  /* 0x000000fcc6003986 */ /* 0x0003e8000c101904 */
[----:B------:R-:W-:Y:S02]  /*508d0*/  @P1 LOP3.LUT R2, R2, 0x80000, RZ, 0xfc, !PT ;  /* 0x0008000002021812 */ /* 0x000fe400078efcff */
[----:B------:R-:W-:Y:S01]  /*508e0*/  LOP3.LUT P1, RZ, R23, 0x400000, RZ, 0xc0, !PT ;  /* 0x0040000017ff7812 */ /* 0x000fe2000782c0ff */
[----:B-1----:R-:W4:Y:S04]  /*508f0*/  LDL.LU.64 R198, [R1+0x16b8] ;  /* 0x0016b80001c67983 */ /* 0x002f280000300a00 */
[----:B------:R-:W4:Y:S01]  /*50900*/  LDL.LU R252, [R1+0x75c] ;  /* 0x00075c0001fc7983 */ /* 0x000f220000300800 */
[----:B------:R-:W-:-:S03]  /*50910*/  LOP3.LUT R2, R2, 0xffefffff, RZ, 0xc0, !PT ;  /* 0xffefffff02027812 */ /* 0x000fc600078ec0ff */
[----:B---3--:R1:W-:Y:S04]  /*50920*/  @P2 STG.E desc[UR4][R202.64], R27 ;  /* 0x0000001bca002986 */ /* 0x0083e8000c101904 */
[----:B------:R-:W-:Y:S02]  /*50930*/  @P1 LOP3.LUT R2, R2, 0x100000, RZ, 0xfc, !PT ;  /* 0x0010000002021812 */ /* 0x000fe400078efcff */
[----:B------:R-:W-:Y:S01]  /*50940*/  LOP3.LUT P1, RZ, R23, 0x800000, RZ, 0xc0, !PT ;  /* 0x0080000017ff7812 */ /* 0x000fe2000782c0ff */
[----:B-1----:R-:W3:Y:S04]  /*50950*/  LDL.LU.64 R202, [R1+0x16b0] ;  /* 0x0016b00001ca7983 */ /* 0x002ee80000300a00 */
[----:B------:R-:W3:Y:S01]  /*50960*/  LDL.LU R27, [R1+0x74c] ;  /* 0x00074c00011b7983 */ /* 0x000ee20000300800 */
[----:B------:R-:W-:-:S03]  /*50970*/  LOP3.LUT R2, R2, 0xffdfffff, RZ, 0xc0, !PT ;  /* 0xffdfffff02027812 */ /* 0x000fc600078ec0ff */
[----:B------:R-:W3:Y:S04]  /*50980*/  LDL.LU.64 R168, [R1+0x16a8] ;  /* 0x0016a80001a87983 */ /* 0x000ee80000300a00 */
[----:B------:R-:W-:Y:S02]  /*50990*/  @P1 LOP3.LUT R2, R2, 0x200000, RZ, 0xfc, !PT ;  /* 0x0020000002021812 */ /* 0x000fe400078efcff */
[----:B------:R-:W-:Y:S01]  /*509a0*/  LOP3.LUT P1, RZ, R23, 0x1000000, RZ, 0xc0, !PT ;  /* 0x0100000017ff7812 */ /* 0x000fe2000782c0ff */
[----:B------:R-:W3:Y:S01]  /*509b0*/  LDL.LU R38, [R1+0x730] ;  /* 0x0007300001267983 */ /* 0x000ee20000300800 */
[----:B------:R-:W-:-:S03]  /*509c0*/  LOP3.LUT R2, R2, 0xffbfffff, RZ, 0xc0, !PT ;  /* 0xffbfffff02027812 */ /* 0x000fc600078ec0ff */
[----:B------:R-:W3:Y:S04]  /*509d0*/  LDL.LU.64 R170, [R1+0x16a0] ;  /* 0x0016a00001aa7983 */ /* 0x000ee80000300a00 */
[----:B------:R-:W3:Y:S04]  /*509e0*/  LDL.LU R39, [R1+0x720] ;  /* 0x0007200001277983 */ /* 0x000ee80000300800 */
[----:B------:R-:W-:Y:S01]  /*509f0*/  @P1 LOP3.LUT R2, R2, 0x400000, RZ, 0xfc, !PT ;  /* 0x0040000002021812 */ /* 0x000fe200078efcff */
[----:B------:R-:W3:Y:S01]  /*50a00*/  LDL.LU.64 R42, [R1+0x1698] ;  /* 0x00169800012a7983 */ /* 0x000ee20000300a00 */
[----:B------:R-:W-:-:S02]  /*50a10*/  LOP3.LUT P1, RZ, R23, 0x2000000, RZ, 0xc0, !PT ;  /* 0x0200000017ff7812 */ /* 0x000fc4000782c0ff */
[----:B------:R-:W-:Y:S01]  /*50a20*/  LOP3.LUT R2, R2, 0xff7fffff, RZ, 0xc0, !PT ;  /* 0xff7fffff02027812 */ /* 0x000fe200078ec0ff */
[----:B------:R-:W3:Y:S04]  /*50a30*/  LDL.LU R40, [R1+0x734] ;  /* 0x0007340001287983 */ /* 0x000ee80000300800 */
[----:B------:R-:W3:Y:S04]  /*50a40*/  LDL.LU.64 R36, [R1+0x1690] ;  /* 0x0016900001247983 */ /* 0x000ee80000300a00 */
[----:B------:R-:W3:Y:S02]  /*50a50*/  LDL.LU R41, [R1+0x724] ;  /* 0x0007240001297983 */ /* 0x000ee40000300800 */
[----:B------:R-:W-:-:S02]  /*50a60*/  @P1 LOP3.LUT R2, R2, 0x800000, RZ, 0xfc, !PT ;  /* 0x0080000002021812 */ /* 0x000fc400078efcff */
[----:B------:R-:W-:Y:S01]  /*50a70*/  LOP3.LUT P1, RZ, R23, 0x4000000, RZ, 0xc0, !PT ;  /* 0x0400000017ff7812 */ /* 0x000fe2000782c0ff */
[----:B------:R-:W3:Y:S01]  /*50a80*/  LDL.LU.64 R30, [R1+0x1688] ;  /* 0x00168800011e7983 */ /* 0x000ee20000300a00 */
[----:B------:R-:W-:-:S03]  /*50a90*/  LOP3.LUT R2, R2, 0xfeffffff, RZ, 0xc0, !PT ;  /* 0xfeffffff02027812 */ /* 0x000fc600078ec0ff */
[----:B------:R-:W3:Y:S04]  /*50aa0*/  LDL.LU R28, [R1+0x738] ;  /* 0x00073800011c7983 */ /* 0x000ee80000300800 */
[----:B------:R-:W3:Y:S04]  /*50ab0*/  LDL.LU.64 R34, [R1+0x1680] ;  /* 0x0016800001227983 */ /* 0x000ee80000300a00 */
[----:B------:R-:W-:Y:S01]  /*50ac0*/  @P1 LOP3.LUT R2, R2, 0x1000000, RZ, 0xfc, !PT ;  /* 0x0100000002021812 */ /* 0x000fe200078efcff */
[----:B------:R-:W3:Y:S01]  /*50ad0*/  LDL.LU R29, [R1+0x728] ;  /* 0x00072800011d7983 */ /* 0x000ee20000300800 */
[----:B------:R-:W-:-:S02]  /*50ae0*/  LOP3.LUT P1, RZ, R23, 0x8000000, RZ, 0xc0, !PT ;  /* 0x0800000017ff7812 */ /* 0x000fc4000782c0ff */
[----:B------:R-:W-:Y:S01]  /*50af0*/  LOP3.LUT R2, R2, 0xfdffffff, RZ, 0xc0, !PT ;  /* 0xfdffffff02027812 */ /* 0x000fe200078ec0ff */
[----:B------:R-:W3:Y:S04]  /*50b00*/  LDL.LU.64 R32, [R1+0x1678] ;  /* 0x0016780001207983 */ /* 0x000ee80000300a00 */
[----:B------:R-:W3:Y:S06]  /*50b10*/  LDL.LU R14, [R1+0x73c] ;  /* 0x00073c00010e7983 */ /* 0x000eec0000300800 */
[----:B------:R-:W-:-:S02]  /*50b20*/  @P1 LOP3.LUT R2, R2, 0x2000000, RZ, 0xfc, !PT ;  /* 0x0200000002021812 */ /* 0x000fc400078efcff */
[----:B------:R-:W-:Y:S02]  /*50b30*/  LOP3.LUT P1, RZ, R23, 0x10000000, RZ, 0xc0, !PT ;  /* 0x1000000017ff7812 */ /* 0x000fe4000782c0ff */
[----:B------:R-:W-:-:S11]  /*50b40*/  LOP3.LUT R2, R2, 0xfbffffff, RZ, 0xc0, !PT ;  /* 0xfbffffff02027812 */ /* 0x000fd600078ec0ff */
[----:B------:R-:W-:Y:S02]  /*50b50*/  @P1 LOP3.LUT R2, R2, 0x4000000, RZ, 0xfc, !PT ;  /* 0x0400000002021812 */ /* 0x000fe400078efcff */
[----:B------:R-:W-:Y:S02]  /*50b60*/  LOP3.LUT P1, RZ, R23, 0x20000000, RZ, 0xc0, !PT ;  /* 0x2000000017ff7812 */ /* 0x000fe4000782c0ff */
[----:B------:R-:W-:-:S11]  /*50b70*/  LOP3.LUT R2, R2, 0xf7ffffff, RZ, 0xc0, !PT ;  /* 0xf7ffffff02027812 */ /* 0x000fd600078ec0ff */
[----:B------:R-:W-:Y:S02]  /*50b80*/  @P1 LOP3.LUT R2, R2, 0x8000000, RZ, 0xfc, !PT ;  /* 0x0800000002021812 */ /* 0x000fe400078efcff */
[----:B------:R-:W-:-:S13]  /*50b90*/  LOP3.LUT P1, RZ, R23, 0x40000000, RZ, 0xc0, !PT ;  /* 0x4000000017ff7812 */ /* 0x000fda000782c0ff */
[----:B--2---:R1:W-:Y:S01]  /*50ba0*/  @P1 STG.E desc[UR4][R10.64], R15 ;  /* 0x0000000f0a001986 */ /* 0x0043e2000c101904 */
[----:B------:R-:W-:-:S03]  /*50bb0*/  LOP3.LUT P1, RZ, R2, 0x8000000, RZ, 0xc0, !PT ;  /* 0x0800000002ff7812 */ /* 0x000fc6000782c0ff */
[----:B-1----:R-:W2:Y:S04]  /*50bc0*/  LDL.LU.64 R10, [R1+0x1670] ;  /* 0x00167000010a7983 */ /* 0x002ea80000300a00 */
[----:B------:R-:W2:Y:S06]  /*50bd0*/  LDL.LU R15, [R1+0x72c] ;  /* 0x00072c00010f7983 */ /* 0x000eac0000300800 */
[----:B------:R1:W-:Y:S01]  /*50be0*/  @P1 STG.E desc[UR4][R8.64], R174 ;  /* 0x000000ae08001986 */ /* 0x0003e2000c101904 */
[----:B------:R-:W-:-:S03]  /*50bf0*/  LOP3.LUT P1, RZ, R2, 0x4000000, RZ, 0xc0, !PT ;  /* 0x0400000002ff7812 */ /* 0x000fc6000782c0ff */
[----:B-1----:R-:W2:Y:S04]  /*50c00*/  LDL.LU.64 R8, [R1+0x1668] ;  /* 0x0016680001087983 */ /* 0x002ea80000300a00 */
[----:B------:R-:W2:Y:S06]  /*50c10*/  LDL.LU R174, [R1+0x710] ;  /* 0x0007100001ae7983 */ /* 0x000eac0000300800 */
[----:B----4-:R1:W-:Y:S01]  /*50c20*/  @P1 STG.E desc[UR4][R12.64], R175 ;  /* 0x000000af0c001986 */ /* 0x0103e2000c101904 */
[----:B------:R-:W-:-:S03]  /*50c30*/  LOP3.LUT P1, RZ, R2, 0x2000000, RZ, 0xc0, !PT ;  /* 0x0200000002ff7812 */ /* 0x000fc6000782c0ff */
[----:B-1----:R-:W4:Y:S04]  /*50c40*/  LDL.LU.64 R12, [R1+0x1660] ;  /* 0x00166000010c7983 */ /* 0x002f280000300a00 */
[----:B------:R-:W4:Y:S06]  /*50c50*/  LDL.LU R175, [R1+0x700] ;  /* 0x0007000001af7983 */ /* 0x000f2c0000300800 */
[----:B------:R1:W-:Y:S01]  /*50c60*/  @P1 STG.E desc[UR4][R178.64], R173 ;  /* 0x000000adb2001986 */ /* 0x0003e2000c101904 */
[----:B------:R-:W-:-:S03]  /*50c70*/  LOP3.LUT P1, RZ, R2, 0x1000000, RZ, 0xc0, !PT ;  /* 0x0100000002ff7812 */ /* 0x000fc6000782c0ff */
[----:B-1----:R-:W4:Y:S04]  /*50c80*/  LDL.LU.64 R178, [R1+0x1658] ;  /* 0x0016580001b27983 */ /* 0x002f280000300a00 */
[----:B------:R-:W4:Y:S06]  /*50c90*/  LDL.LU R173, [R1+0x714] ;  /* 0x0007140001ad7983 */ /* 0x000f2c0000300800 */
[----:B------:R1:W-:Y:S01]  /*50ca0*/  @P1 STG.E desc[UR4][R176.64], R172 ;  /* 0x000000acb0001986 */ /* 0x0003e2000c101904 */
[----:B------:R-:W-:-:S03]  /*50cb0*/  LOP3.LUT P1, RZ, R2, 0x800000, RZ, 0xc0, !PT ;  /* 0x0080000002ff7812 */ /* 0x000fc6000782c0ff */
[----:B-1----:R-:W4:Y:S04]  /*50cc0*/  LDL.LU.64 R176, [R1+0x1650] ;  /* 0x0016500001b07983 */ /* 0x002f280000300a00 */
[----:B------:R-:W4:Y:S06]  /*50cd0*/  LDL.LU R172, [R1+0x704] ;  /* 0x0007040001ac7983 */ /* 0x000f2c0000300800 */
[----:B------:R1:W-:Y:S04]  /*50ce0*/  @P1 STG.E desc[UR4][R182.64], R187 ;  /* 0x000000bbb6001986 */ /* 0x0003e8000c101904 */
[----:B-1----:R-:W4:Y:S04]  /*50cf0*/  LDL.LU.64 R182, [R1+0x1648] ;  /* 0x0016480001b67983 */ /* 0x002f280000300a00 */
[----:B------:R-:W4:Y:S01]  /*50d00*/  LDL.LU R187, [R1+0x718] ;  /* 0x0007180001bb7983 */ /* 0x000f220000300800 */
[----:B------:R-:W-:-:S13]  /*50d10*/  LOP3.LUT P1, RZ, R2, 0x400000, RZ, 0xc0, !PT ;  /* 0x0040000002ff7812 */ /* 0x000fda000782c0ff */
[----:B------:R1:W-:Y:S01]  /*50d20*/  @P1 STG.E desc[UR4][R180.64], R186 ;  /* 0x000000bab4001986 */ /* 0x0003e2000c101904 */
[----:B------:R-:W-:-:S03]  /*50d30*/  LOP3.LUT P1, RZ, R2, 0x200000, RZ, 0xc0, !PT ;  /* 0x0020000002ff7812 */ /* 0x000fc6000782c0ff */
[----:B-1----:R-:W4:Y:S10]  /*50d40*/  LDL.LU.64 R180, [R1+0x1640] ;  /* 0x0016400001b47983 */ /* 0x002f340000300a00 */
        /* <DEDUP_REMOVED lines=16> */
[----:B---3--:R1:W-:Y:S01]  /*50e50*/  @P1 STG.E desc[UR4][R202.64], R27 ;  /* 0x0000001bca001986 */ /* 0x0083e2000c101904 */
[----:B------:R-:W-:-:S03]  /*50e60*/  LOP3.LUT P1, RZ, R2, 0x10000, RZ, 0xc0, !PT ;  /* 0x0001000002ff7812 */ /* 0x000fc6000782c0ff */
[----:B------:R-:W3:Y:S04]  /*50e70*/  LDL.LU R252, [R1+0x6e0] ;  /* 0x0006e00001fc7983 */ /* 0x000ee80000300800 */
[----:B-1----:R-:W3:Y:S06]  /*50e80*/  LDL.LU.64 R202, [R1+0x1618] ;  /* 0x0016180001ca7983 */ /* 0x002eec0000300a00 */
[----:B------:R-:W-:Y:S01]  /*50e90*/  @P1 STG.E desc[UR4][R168.64], R38 ;  /* 0x00000026a8001986 */ /* 0x000fe2000c101904 */
[----:B------:R-:W-:-:S03]  /*50ea0*/  LOP3.LUT P1, RZ, R2, 0x8000, RZ, 0xc0, !PT ;  /* 0x0000800002ff7812 */ /* 0x000fc6000782c0ff */
[----:B------:R-:W3:Y:S10]  /*50eb0*/  LDL.LU R27, [R1+0x6f4] ;  /* 0x0006f400011b7983 */ /* 0x000ef40000300800 */
        /* <DEDUP_REMOVED lines=12> */
[----:B--2---:R1:W-:Y:S01]  /*50f80*/  @P1 STG.E desc[UR4][R10.64], R15 ;  /* 0x0000000f0a001986 */ /* 0x0043e2000c101904 */
[----:B------:R-:W-:Y:S02]  /*50f90*/  LOP3.LUT P1, RZ, R2, 0x100, RZ, 0xc0, !PT ;  /* 0x0000010002ff7812 */ /* 0x000fe4000782c0ff */
[----:B------:R-:W-:Y:S01]  /*50fa0*/  LOP3.LUT R4, R4, 0xffffefff, RZ, 0xc0, !PT ;  /* 0xffffefff04047812 */ /* 0x000fe200078ec0ff */
[----:B-1----:R-:W2:Y:S10]  /*50fb0*/  LDL.LU.64 R10, [R1+0x1610] ;  /* 0x00161000010a7983 */ /* 0x002eb40000300a00 */
[----:B------:R1:W-:Y:S01]  /*50fc0*/  @P1 STG.E desc[UR4][R8.64], R174 ;  /* 0x000000ae08001986 */ /* 0x0003e2000c101904 */
[----:B------:R-:W-:-:S03]  /*50fd0*/  LOP3.LUT P1, RZ, R2, 0x80, RZ, 0xc0, !PT ;  /* 0x0000008002ff7812 */ /* 0x000fc6000782c0ff */
[----:B------:R-:W2:Y:S04]  /*50fe0*/  LDL.LU R15, [R1+0x6e4] ;  /* 0x0006e400010f7983 */ /* 0x000ea80000300800 */
[----:B-1----:R-:W2:Y:S06]  /*50ff0*/  LDL.LU.64 R8, [R1+0x1608] ;  /* 0x0016080001087983 */ /* 0x002eac0000300a00 */
[----:B----4-:R1:W-:Y:S01]  /*51000*/  @P1 STG.E desc[UR4][R12.64], R175 ;  /* 0x000000af0c001986 */ /* 0x0103e2000c101904 */
[----:B------:R-:W-:-:S03]  /*51010*/  LOP3.LUT P1, RZ, R2, 0x40, RZ, 0xc0, !PT ;  /* 0x0000004002ff7812 */ /* 0x000fc6000782c0ff */
[----:B------:R-:W4:Y:S04]  /*51020*/  LDL.LU R174, [R1+0x6f8] ;  /* 0x0006f80001ae7983 */ /* 0x000f280000300800 */
[----:B-1----:R-:W4:Y:S04]  /*51030*/  LDL.LU.64 R12, [R1+0x1600] ;  /* 0x00160000010c7983 */ /* 0x002f280000300a00 */
[----:B------:R-:W4:Y:S04]  /*51040*/  LDL.LU R175, [R1+0x6e8] ;  /* 0x0006e80001af7983 */ /* 0x000f280000300800 */
        /* <DEDUP_REMOVED lines=9> */
[----:B------:R-:W-:-:S02]  /*510e0*/  LOP3.LUT P1, RZ, R18, 0x80, RZ, 0xc0, !PT ;  /* 0x0000008012ff7812 */ /* 0x000fc4000782c0ff */
[----:B------:R-:W-:Y:S01]  /*510f0*/  LOP3.LUT P0, RZ, R23, 0x20, RZ, 0xc0, !PT ;  /* 0x0000002017ff7812 */ /* 0x000fe2000780c0ff */
[----:B-1----:R-:W4:Y:S10]  /*51100*/  LDL.LU.64 R182, [R1+0x15e8] ;  /* 0x0015e80001b67983 */ /* 0x002f340000300a00 */
        /* <DEDUP_REMOVED lines=24> */
[----:B------:R-:W-:Y:S01]  /*51290*/  LOP3.LUT R4, R4, 0xffefffff, RZ, 0xc0, !PT ;  /* 0xffefffff04047812 */ /* 0x000fe200078ec0ff */
[----:B------:R1:W-:Y:S01]  /*512a0*/  @P0 STG.E desc[UR4][R180.64], R186 ;  /* 0x000000bab4000986 */ /* 0x0003e2000c101904 */
[----:B------:R-:W-:-:S09]  /*512b0*/  LOP3.LUT P6, RZ, R23, 0x10, RZ, 0xc0, !PT ;  /* 0x0000001017ff7812 */ /* 0x000fd200078cc0ff */
[----:B------:R-:W-:Y:S02]  /*512c0*/  @P1 LOP3.LUT R4, R4, 0x100000, RZ, 0xfc, !PT ;  /* 0x0010000004041812 */ /* 0x000fe400078efcff */
[----:B------:R-:W-:Y:S01]  /*512d0*/  LOP3.LUT P1, RZ, R18, 0x10000, RZ, 0xc0, !PT ;  /* 0x0001000012ff7812 */ /* 0x000fe2000782c0ff */
[----:B-1----:R-:W4:Y:S01]  /*512e0*/  LDL.LU.64 R180, [R1+0x15e0] ;  /* 0x0015e00001b47983 */ /* 0x002f220000300a00 */
[----:B------:R-:W-:-:S03]  /*512f0*/  LOP3.LUT R4, R4, 0xffdfffff, RZ, 0xc0, !PT ;  /* 0xffdfffff04047812 */ /* 0x000fc600078ec0ff */
[----:B------:R-:W4:Y:S01]  /*51300*/  LDL.LU R186, [R1+0x6c0] ;  /* 0x0006c00001ba7983 */ /* 0x000f220000300800 */
[----:B------:R-:W-:-:S07]  /*51310*/  LOP3.LUT P5, RZ, R23, 0x8, RZ, 0xc0, !PT ;  /* 0x0000000817ff7812 */ /* 0x000fce00078ac0ff */
[----:B------:R-:W-:Y:S02]  /*51320*/  @P1 LOP3.LUT R4, R4, 0x200000, RZ, 0xfc, !PT ;  /* 0x0020000004041812 */ /* 0x000fe400078efcff */
[----:B------:R-:W-:Y:S01]  /*51330*/  LOP3.LUT P1, RZ, R18, 0x20000, RZ, 0xc0, !PT ;  /* 0x0002000012ff7812 */ /* 0x000fe2000782c0ff */
[----:B------:R1:W-:Y:S01]  /*51340*/  @P6 STG.E desc[UR4][R184.64], R191 ;  /* 0x000000bfb8006986 */ /* 0x0003e2000c101904 */
[----:B------:R-:W-:-:S03]  /*51350*/  LOP3.LUT R4, R4, 0xffbfffff, RZ, 0xc0, !PT ;  /* 0xffbfffff04047812 */ /* 0x000fc600078ec0ff */
[----:B-1----:R-:W4:Y:S04]  /*51360*/  LDL.LU.64 R184, [R1+0x15d8] ;  /* 0x0015d80001b87983 */ /* 0x002f280000300a00 */
[----:B------:R-:W4:Y:S04]  /*51370*/  LDL.LU R191, [R1+0x6d4] ;  /* 0x0006d40001bf7983 */ /* 0x000f280000300800 */
[----:B------:R-:W-:Y:S02]  /*51380*/  @P1 LOP3.LUT R4, R4, 0x400000, RZ, 0xfc, !PT ;  /* 0x0040000004041812 */ /* 0x000fe400078efcff */
[----:B------:R-:W-:Y:S01]  /*51390*/  LOP3.LUT P1, RZ, R18, 0x40000, RZ, 0xc0, !PT ;  /* 0x0004000012ff7812 */ /* 0x000fe2000782c0ff */
[----:B------:R1:W-:Y:S01]  /*513a0*/  @P5 STG.E desc[UR4][R194.64], R192 ;  /* 0x000000c0c2005986 */ /* 0x0003e2000c101904 */
[----:B------:R-:W-:-:S02]  /*513b0*/  LOP3.LUT P4, RZ, R23, 0x4, RZ, 0xc0, !PT ;  /* 0x0000000417ff7812 */ /* 0x000fc4000788c0ff */
[----:B------:R-:W-:Y:S01]  /*513c0*/  LOP3.LUT R4, R4, 0xff7fffff, RZ, 0xc0, !PT ;  /* 0xff7fffff04047812 */ /* 0x000fe200078ec0ff */
        /* <DEDUP_REMOVED lines=11> */
[----:B---3--:R1:W-:Y:S01]  /*51480*/  @P3 STG.E desc[UR4][R198.64], R252 ;  /* 0x000000fcc6003986 */ /* 0x0083e2000c101904 */
[----:B------:R-:W-:-:S02]  /*51490*/  LOP3.LUT P2, RZ, R23, 0x1, RZ, 0xc0, !PT ;  /* 0x0000000117ff7812 */ /* 0x000fc4000784c0ff */
[----:B------:R-:W-:Y:S01]  /*514a0*/  LOP3.LUT R4, R4, 0xfdffffff, RZ, 0xc0, !PT ;  /* 0xfdffffff04047812 */ /* 0x000fe200078ec0ff */
[----:B-1----:R-:W3:Y:S04]  /*514b0*/  LDL.LU.64 R198, [R1+0x15c0] ;  /* 0x0015c00001c67983 */ /* 0x002ee80000300a00 */
[----:B------:R-:W3:Y:S04]  /*514c0*/  LDL.LU R252, [R1+0x6c8] ;  /* 0x0006c80001fc7983 */ /* 0x000ee80000300800 */
[----:B------:R-:W-:Y:S02]  /*514d0*/  @P1 LOP3.LUT R4, R4, 0x2000000, RZ, 0xfc, !PT ;  /* 0x0200000004041812 */ /* 0x000fe400078efcff */
[----:B------:R-:W-:Y:S01]  /*514e0*/  LOP3.LUT P1, RZ, R18, 0x200000, RZ, 0xc0, !PT ;  /* 0x0020000012ff7812 */ /* 0x000fe2000782c0ff */
[----:B------:R1:W-:Y:S01]  /*514f0*/  @P2 STG.E desc[UR4][R202.64], R27 ;  /* 0x0000001bca002986 */ /* 0x0003e2000c101904 */
[----:B------:R-:W-:-:S03]  /*51500*/  LOP3.LUT R4, R4, 0xfbffffff, RZ, 0xc0, !PT ;  /* 0xfbffffff04047812 */ /* 0x000fc600078ec0ff */
[----:B-1----:R-:W3:Y:S04]  /*51510*/  LDL.LU.64 R202, [R1+0x15b8] ;  /* 0x0015b80001ca7983 */ /* 0x002ee80000300a00 */
[----:B------:R-:W3:Y:S04]  /*51520*/  LDL.LU R27, [R1+0x6dc] ;  /* 0x0006dc00011b7983 */ /* 0x000ee80000300800 */
[----:B------:R-:W-:Y:S02]  /*51530*/  @P1 LOP3.LUT R4, R4, 0x4000000, RZ, 0xfc, !PT ;  /* 0x0400000004041812 */ /* 0x000fe400078efcff */
[----:B------:R-:W-:-:S02]  /*51540*/  LOP3.LUT P1, RZ, R18, 0x400000, RZ, 0xc0, !PT ;  /* 0x0040000012ff7812 */ /* 0x000fc4000782c0ff */
        /* <DEDUP_REMOVED lines=26> */
[----:B------:R-:W-:-:S13]  /*516f0*/  LOP3.LUT P1, RZ, R18, 0x80000000, RZ, 0xc0, !PT ;  /* 0x8000000012ff7812 */ /* 0x000fda000782c0ff */
[----:B--2---:R-:W-:Y:S01]  /*51700*/  @P1 STG.E desc[UR4][R10.64], R15 ;  /* 0x0000000f0a001986 */ /* 0x004fe2000c101904 */
[----:B------:R-:W-:-:S13]  /*51710*/  LOP3.LUT P1, RZ, R2, 0x8, RZ, 0xc0, !PT ;  /* 0x0000000802ff7812 */ /* 0x000fda000782c0ff */
[----:B----4-:R-:W-:Y:S01]  /*51720*/  @P1 STG.E desc[UR4][R8.64], R174 ;  /* 0x000000ae08001986 */ /* 0x010fe2000c101904 */
        /* <DEDUP_REMOVED lines=17> */
[----:B---3--:R-:W-:Y:S01]  /*51840*/  @P1 STG.E desc[UR4][R198.64], R252 ;  /* 0x000000fcc6001986 */ /* 0x008fe2000c101904 */
[----:B------:R-:W-:-:S13]  /*51850*/  LOP3.LUT P1, RZ, R4, 0x2000000, RZ, 0xc0, !PT ;  /* 0x0200000004ff7812 */ /* 0x000fda000782c0ff */
[----:B------:R1:W-:Y:S04]  /*51860*/  @P1 STG.E desc[UR4][R202.64], R27 ;  /* 0x0000001bca001986 */ /* 0x0003e8000c101904 */
[----:B-1----:R-:W2:Y:S04]  /*51870*/  LDL.LU.64 R202, [R1+0x15b0] ;  /* 0x0015b00001ca7983 */ /* 0x002ea80000300a00 */
[----:B------:R-:W2:Y:S04]  /*51880*/  LDL.LU R170, [R1+0x6cc] ;  /* 0x0006cc0001aa7983 */ /* 0x000ea80000300800 */
[----:B------:R-:W3:Y:S04]  /*51890*/  LDL.LU.64 R168, [R1+0x15a8] ;  /* 0x0015a80001a87983 */ /* 0x000ee80000300a00 */
[----:B------:R-:W3:Y:S04]  /*518a0*/  LDL.LU R171, [R1+0x6b0] ;  /* 0x0006b00001ab7983 */ /* 0x000ee80000300800 */
[----:B------:R-:W4:Y:S04]  /*518b0*/  LDL.LU.64 R38, [R1+0x15a0] ;  /* 0x0015a00001267983 */ /* 0x000f280000300a00 */
[----:B------:R-:W4:Y:S04]  /*518c0*/  LDL.LU R36, [R1+0x6a0] ;  /* 0x0006a00001247983 */ /* 0x000f280000300800 */
        /* <DEDUP_REMOVED lines=33> */
[----:B--2---:R1:W-:Y:S01]  /*51ae0*/  @P1 STG.E desc[UR4][R202.64], R170 ;  /* 0x000000aaca001986 */ /* 0x0043e2000c101904 */
[----:B------:R-:W-:-:S02]  /*51af0*/  LOP3.LUT P1, RZ, R4, 0x800000, RZ, 0xc0, !PT ;  /* 0x0080000004ff7812 */ /* 0x000fc4000782c0ff */
[----:B------:R-:W-:Y:S01]  /*51b00*/  LOP3.LUT R23, R23, 0xffefffff, RZ, 0xc0, !PT ;  /* 0xffefffff17177812 */ /* 0x000fe200078ec0ff */
[----:B-1----:R-:W2:Y:S10]  /*51b10*/  LDL.LU.64 R202, [R1+0x1928] ;  /* 0x0019280001ca7983 */ /* 0x002eb40000300a00 */
[----:B---3--:R-:W-:Y:S01]  /*51b20*/  @P1 STG.E desc[UR4][R168.64], R171 ;  /* 0x000000aba8001986 */ /* 0x008fe2000c101904 */
        /* <DEDUP_REMOVED lines=12> */
[----:B------:R-:W-:-:S03]  /*51bf0*/  LOP3.LUT P1, RZ, R4, 0x10000, RZ, 0xc0, !PT ;  /* 0x0001000004ff7812 */ /* 0x000fc6000782c0ff */
[----:B-1----:R-:W3:Y:S10]  /*51c00*/  LDL.LU.64 R32, [R1+0x1520] ;  /* 0x0015200001207983 */ /* 0x002ef40000300a00 */
[----:B------:R1:W-:Y:S01]  /*51c10*/  @P1 STG.E desc[UR4][R14.64], R12 ;  /* 0x0000000c0e001986 */ /* 0x0003e2000c101904 */
[----:B------:R-:W-:-:S03]  /*51c20*/  LOP3.LUT P1, RZ, R4, 0x8000, RZ, 0xc0, !PT ;  /* 0x0000800004ff7812 */ /* 0x000fc6000782c0ff */
[----:B------:R-:W3:Y:S04]  /*51c30*/  LDL.LU R11, [R1+0x674] ;  /* 0x00067400010b7983 */ /* 0x000ee80000300800 */
[----:B-1----:R-:W4:Y:S06]  /*51c40*/  LDL.LU.64 R14, [R1+0x1510] ;  /* 0x00151000010e7983 */ /* 0x002f2c0000300a00 */
[----:B------:R1:W-:Y:S01]  /*51c50*/  @P1 STG.E desc[UR4][R8.64], R13 ;  /* 0x0000000d08001986 */ /* 0x0003e2000c101904 */
[----:B------:R-:W-:-:S03]  /*51c60*/  LOP3.LUT P1, RZ, R4, 0x4000, RZ, 0xc0, !PT ;  /* 0x0000400004ff7812 */ /* 0x000fc6000782c0ff */
[----:B------:R-:W4:Y:S04]  /*51c70*/  LDL.LU R12, [R1+0x664] ;  /* 0x00066400010c7983 */ /* 0x000f280000300800 */
[----:B-1----:R-:W2:Y:S06]  /*51c80*/  LDL.LU.64 R8, [R1+0x1508] ;  /* 0x0015080001087983 */ /* 0x002eac0000300a00 */
[----:B------:R1:W-:Y:S01]  /*51c90*/  @P1 STG.E desc[UR4][R174.64], R173 ;  /* 0x000000adae001986 */ /* 0x0003e2000c101904 */
[----:B------:R-:W-:-:S03]  /*51ca0*/  LOP3.LUT P1, RZ, R4, 0x2000, RZ, 0xc0, !PT ;  /* 0x0000200004ff7812 */ /* 0x000fc6000782c0ff */
[----:B------:R-:W2:Y:S04]  /*51cb0*/  LDL.LU R13, [R1+0x678] ;  /* 0x00067800010d7983 */ /* 0x000ea80000300800 */
[----:B-1----:R-:W2:Y:S06]  /*51cc0*/  LDL.LU.64 R174, [R1+0x1500] ;  /* 0x0015000001ae7983 */ /* 0x002eac0000300a00 */
[----:B------:R1:W-:Y:S01]  /*51cd0*/  @P1 STG.E desc[UR4][R178.64], R172 ;  /* 0x000000acb2001986 */ /* 0x0003e2000c101904 */
[----:B------:R-:W-:-:S03]  /*51ce0*/  LOP3.LUT P1, RZ, R4, 0x1000, RZ, 0xc0, !PT ;  /* 0x0000100004ff7812 */ /* 0x000fc6000782c0ff */
[----:B------:R-:W2:Y:S04]  /*51cf0*/  LDL.LU R173, [R1+0x668] ;  /* 0x0006680001ad7983 */ /* 0x000ea80000300800 */
[----:B-1----:R-:W2:Y:S06]  /*51d00*/  LDL.LU.64 R178, [R1+0x14f8] ;  /* 0x0014f80001b27983 */ /* 0x002eac0000300a00 */
[----:B------:R1:W-:Y:S01]  /*51d10*/  @P1 STG.E desc[UR4][R176.64], R187 ;  /* 0x000000bbb0001986 */ /* 0x0003e2000c101904 */
[----:B------:R-:W-:-:S03]  /*51d20*/  LOP3.LUT P1, RZ, R16, 0x100, RZ, 0xc0, !PT ;  /* 0x0000010010ff7812 */ /* 0x000fc6000782c0ff */
[----:B------:R-:W2:Y:S01]  /*51d30*/  LDL.LU R172, [R1+0x67c] ;  /* 0x00067c0001ac7983 */ /* 0x000ea20000300800 */
[----:B------:R-:W-:-:S03]  /*51d40*/  LOP3.LUT P0, RZ, R18, 0x40, RZ, 0xc0, !PT ;  /* 0x0000004012ff7812 */ /* 0x000fc6000780c0ff */
[----:B-1----:R-:W2:Y:S06]  /*51d50*/  LDL.LU.64 R176, [R1+0x14f0] ;  /* 0x0014f00001b07983 */ /* 0x002eac0000300a00 */
[----:B------:R-:W-:Y:S02]  /*51d60*/  @P1 LOP3.LUT R23, R23, 0x100000, RZ, 0xfc, !PT ;  /* 0x0010000017171812 */ /* 0x000fe400078efcff */
[----:B------:R-:W-:Y:S01]  /*51d70*/  LOP3.LUT P1, RZ, R16, 0x200, RZ, 0xc0, !PT ;  /* 0x0000020010ff7812 */ /* 0x000fe2000782c0ff */
[----:B------:R-:W2:Y:S01]  /*51d80*/  LDL.LU R187, [R1+0x66c] ;  /* 0x00066c0001bb7983 */ /* 0x000ea20000300800 */
        /* <DEDUP_REMOVED lines=26> */
[----:B-1----:R-:W2:Y:S01]  /*51f30*/  LDL.LU.64 R182, [R1+0x14e8] ;  /* 0x0014e80001b67983 */ /* 0x002ea20000300a00 */
[----:B------:R-:W-:-:S03]  /*51f40*/  LOP3.LUT R23, R23, 0xdfffffff, RZ, 0xc0, !PT ;  /* 0xdfffffff17177812 */ /* 0x000fc600078ec0ff */
[----:B------:R-:W2:Y:S01]  /*51f50*/  LDL.LU R186, [R1+0x650] ;  /* 0x0006500001ba7983 */ /* 0x000ea20000300800 */
[----:B------:R-:W-:-:S07]  /*51f60*/  LOP3.LUT P5, RZ, R18, 0x10, RZ, 0xc0, !PT ;  /* 0x0000001012ff7812 */ /* 0x000fce00078ac0ff */
[----:B------:R-:W-:Y:S02]  /*51f70*/  @P1 LOP3.LUT R23, R23, 0x20000000, RZ, 0xfc, !PT ;  /* 0x2000000017171812 */ /* 0x000fe400078efcff */
[----:B------:R-:W-:Y:S01]  /*51f80*/  LOP3.LUT P1, RZ, R16, 0x40000, RZ, 0xc0, !PT ;  /* 0x0004000010ff7812 */ /* 0x000fe2000782c0ff */
[----:B------:R1:W-:Y:S01]  /*51f90*/  @P6 STG.E desc[UR4][R180.64], R191 ;  /* 0x000000bfb4006986 */ /* 0x0003e2000c101904 */
[----:B------:R-:W-:-:S03]  /*51fa0*/  LOP3.LUT R23, R23, 0xbfffffff, RZ, 0xc0, !PT ;  /* 0xbfffffff17177812 */ /* 0x000fc600078ec0ff */
[----:B-1----:R-:W2:Y:S04]  /*51fb0*/  LDL.LU.64 R180, [R1+0x14e0] ;  /* 0x0014e00001b47983 */ /* 0x002ea80000300a00 */
[----:B------:R-:W2:Y:S04]  /*51fc0*/  LDL.LU R191, [R1+0x640] ;  /* 0x0006400001bf7983 */ /* 0x000ea80000300800 */
[----:B------:R-:W-:Y:S02]  /*51fd0*/  @P1 LOP3.LUT R23, R23, 0x40000000, RZ, 0xfc, !PT ;  /* 0x4000000017171812 */ /* 0x000fe400078efcff */
[----:B------:R-:W-:Y:S01]  /*51fe0*/  LOP3.LUT P1, RZ, R16, 0x80000, RZ, 0xc0, !PT ;  /* 0x0008000010ff7812 */ /* 0x000fe2000782c0ff */
[----:B------:R1:W-:Y:S01]  /*51ff0*/  @P5 STG.E desc[UR4][R184.64], R188 ;  /* 0x000000bcb8005986 */ /* 0x0003e2000c101904 */
[----:B------:R-:W-:-:S02]  /*52000*/  LOP3.LUT P4, RZ, R18, 0x8, RZ, 0xc0, !PT ;  /* 0x0000000812ff7812 */ /* 0x000fc4000788c0ff */
[----:B------:R-:W-:Y:S01]  /*52010*/  LOP3.LUT R23, R23, 0x7fffffff, RZ, 0xc0, !PT ;  /* 0x7fffffff17177812 */ /* 0x000fe200078ec0ff */
        /* <DEDUP_REMOVED lines=24> */
[----:B------:R-:W2:Y:S01]  /*521a0*/  LDL.LU R170, [R1+0x65c] ;  /* 0x00065c0001aa7983 */ /* 0x000ea20000300800 */
[----:B------:R-:W-:-:S03]  /*521b0*/  LOP3.LUT R4, R4, 0xfffffff7, RZ, 0xc0, !PT ;  /* 0xfffffff704047812 */ /* 0x000fc600078ec0ff */
[----:B------:R-:W2:Y:S04]  /*521c0*/  LDL.LU.64 R168, [R1+0x14b0] ;  /* 0x0014b00001a87983 */ /* 0x000ea80000300a00 */
[----:B------:R-:W2:Y:S04]  /*521d0*/  LDL.LU R171, [R1+0x64c] ;  /* 0x00064c0001ab7983 */ /* 0x000ea80000300800 */
[----:B------:R-:W-:Y:S01]  /*521e0*/  @P1 LOP3.LUT R4, R4, 0x8, RZ, 0xfc, !PT ;  /* 0x0000000804041812 */ /* 0x000fe200078efcff */
[----:B------:R-:W2:Y:S01]  /*521f0*/  LDL.LU.64 R38, [R1+0x14a8] ;  /* 0x0014a80001267983 */ /* 0x000ea20000300a00 */
[----:B------:R-:W-:-:S02]  /*52200*/  LOP3.LUT P1, RZ, R16, 0x1000000, RZ, 0xc0, !PT ;  /* 0x0100000010ff7812 */ /* 0x000fc4000782c0ff */
[----:B------:R-:W-:Y:S01]  /*52210*/  LOP3.LUT R4, R4, 0xffffffef, RZ, 0xc0, !PT ;  /* 0xffffffef04047812 */ /* 0x000fe200078ec0ff */
[----:B------:R-:W2:Y:S04]  /*52220*/  LDL.LU R36, [R1+0x630] ;  /* 0x0006300001247983 */ /* 0x000ea80000300800 */
[----:B------:R-:W2:Y:S04]  /*52230*/  LDL.LU.64 R42, [R1+0x14a0] ;  /* 0x0014a000012a7983 */ /* 0x000ea80000300a00 */
[----:B------:R-:W2:Y:S02]  /*52240*/  LDL.LU R37, [R1+0x620] ;  /* 0x0006200001257983 */ /* 0x000ea40000300800 */
[----:B------:R-:W-:-:S02]  /*52250*/  @P1 LOP3.LUT R4, R4, 0x10, RZ, 0xfc, !PT ;  /* 0x0000001004041812 */ /* 0x000fc400078efcff */
        /* <DEDUP_REMOVED lines=10> */
[----:B------:R-:W2:Y:S06]  /*52300*/  LDL.LU R10, [R1+0x638] ;  /* 0x00063800010a7983 */ /* 0x000eac0000300800 */
[----:B------:R-:W-:-:S02]  /*52310*/  @P1 LOP3.LUT R4, R4, 0x40, RZ, 0xfc, !PT ;  /* 0x0000004004041812 */ /* 0x000fc400078efcff */
        /* <DEDUP_REMOVED lines=16> */
[----:B---3--:R1:W-:Y:S01]  /*52420*/  @P1 STG.E desc[UR4][R32.64], R11 ;  /* 0x0000000b20001986 */ /* 0x0083e2000c101904 */
[----:B------:R-:W-:-:S03]  /*52430*/  LOP3.LUT P1, RZ, R4, 0x800, RZ, 0xc0, !PT ;  /* 0x0000080004ff7812 */ /* 0x000fc6000782c0ff */
[----:B-1----:R-:W3:Y:S10]  /*52440*/  LDL.LU.64 R32, [R1+0x1480] ;  /* 0x0014800001207983 */ /* 0x002ef40000300a00 */
[----:B----4-:R1:W-:Y:S01]  /*52450*/  @P1 STG.E desc[UR4][R14.64], R12 ;  /* 0x0000000c0e001986 */ /* 0x0103e2000c101904 */
[----:B------:R-:W-:-:S03]  /*52460*/  LOP3.LUT P1, RZ, R4, 0x400, RZ, 0xc0, !PT ;  /* 0x0000040004ff7812 */ /* 0x000fc6000782c0ff */
[----:B------:R-:W3:Y:S04]  /*52470*/  LDL.LU R11, [R1+0x628] ;  /* 0x00062800010b7983 */ /* 0x000ee80000300800 */
[----:B-1----:R-:W4:Y:S06]  /*52480*/  LDL.LU.64 R14, [R1+0x1478] ;  /* 0x00147800010e7983 */ /* 0x002f2c0000300a00 */
[----:B--2---:R1:W-:Y:S01]  /*52490*/  @P1 STG.E desc[UR4][R8.64], R13 ;  /* 0x0000000d08001986 */ /* 0x0043e2000c101904 */
        /* <DEDUP_REMOVED lines=38> */
[----:B-1----:R-:W2:Y:S04]  /*52700*/  LDL.LU.64 R198, [R1+0x1428] ;  /* 0x0014280001c67983 */ /* 0x002ea80000300a00 */
[----:B------:R-:W2:Y:S04]  /*52710*/  LDL.LU R27, [R1+0x4f0] ;  /* 0x0004f000011b7983 */ /* 0x000ea80000300800 */
[----:B------:R-:W3:Y:S01]  /*52720*/  LDL.LU.64 R4, [R1+0x14b8] ;  /* 0x0014b80001047983 */ /* 0x000ee20000300a00 */
[----:B------:R-:W-:-:S03]  /*52730*/  LOP3.LUT R18, R18, 0xefffffff, RZ, 0xc0, !PT ;  /* 0xefffffff12127812 */ /* 0x000fc600078ec0ff */
[----:B---3--:R-:W-:Y:S01]  /*52740*/  @P1 STG.E desc[UR4][R4.64], R170 ;  /* 0x000000aa04001986 */ /* 0x008fe2000c101904 */
        /* <DEDUP_REMOVED lines=31> */
[----:B------:R-:W-:-:S03]  /*52940*/  LOP3.LUT R23, R23, 0xfffffffe, RZ, 0xc0, !PT ;  /* 0xfffffffe17177812 */ /* 0x000fc600078ec0ff */
[----:B-1----:R-:W2:Y:S06]  /*52950*/  LDL.LU.64 R178, [R1+0x1400] ;  /* 0x0014000001b27983 */ /* 0x002eac0000300a00 */
[----:B------:R1:W-:Y:S01]  /*52960*/  @P1 STG.E desc[UR4][R176.64], R187 ;  /* 0x000000bbb0001986 */ /* 0x0003e2000c101904 */
[----:B------:R-:W-:-:S03]  /*52970*/  LOP3.LUT P1, RZ, R7, 0x200, RZ, 0xc0, !PT ;  /* 0x0000020007ff7812 */ /* 0x000fc6000782c0ff */
[----:B------:R-:W2:Y:S04]  /*52980*/  LDL.LU R172, [R1+0x4e8] ;  /* 0x0004e80001ac7983 */ /* 0x000ea80000300800 */
[----:B-1----:R-:W2:Y:S06]  /*52990*/  LDL.LU.64 R176, [R1+0x13f8] ;  /* 0x0013f80001b07983 */ /* 0x002eac0000300a00 */
[----:B------:R-:W-:-:S02]  /*529a0*/  @P1 LOP3.LUT R18, R18, 0x10000000, RZ, 0xfc, !PT ;  /* 0x1000000012121812 */ /* 0x000fc400078efcff */
        /* <DEDUP_REMOVED lines=33> */
[----:B------:R1:W-:Y:S01]  /*52bc0*/  @P0 STG.E desc[UR4][R182.64], R186 ;  /* 0x000000bab6000986 */ /* 0x0003e2000c101904 */
[----:B------:R-:W-:-:S09]  /*52bd0*/  LOP3.LUT P6, RZ, R16, 0x40, RZ, 0xc0, !PT ;  /* 0x0000004010ff7812 */ /* 0x000fd200078cc0ff */
[----:B------:R-:W-:Y:S01]  /*52be0*/  @P1 LOP3.LUT R23, R23, 0x80, RZ, 0xfc, !PT ;  /* 0x0000008017171812 */ /* 0x000fe200078efcff */
[----:B-1----:R-:W2:Y:S01]  /*52bf0*/  LDL.LU.64 R182, [R1+0x13f0] ;  /* 0x0013f00001b67983 */ /* 0x002ea20000300a00 */
[----:B------:R-:W-:-:S03]  /*52c00*/  LOP3.LUT P1, RZ, R7, 0x200000, RZ, 0xc0, !PT ;  /* 0x0020000007ff7812 */ /* 0x000fc6000782c0ff */
[----:B------:R-:W2:Y:S01]  /*52c10*/  LDL.LU R186, [R1+0x4ec] ;  /* 0x0004ec0001ba7983 */ /* 0x000ea20000300800 */
[----:B------:R-:W-:Y:S02]  /*52c20*/  LOP3.LUT R23, R23, 0xfffffeff, RZ, 0xc0, !PT ;  /* 0xfffffeff17177812 */ /* 0x000fe400078ec0ff */
[----:B------:R-:W-:Y:S01]  /*52c30*/  LOP3.LUT P5, RZ, R16, 0x20, RZ, 0xc0, !PT ;  /* 0x0000002010ff7812 */ /* 0x000fe200078ac0ff */
[----:B------:R1:W-:Y:S06]  /*52c40*/  @P6 STG.E desc[UR4][R180.64], R191 ;  /* 0x000000bfb4006986 */ /* 0x0003ec000c101904 */
[----:B------:R-:W-:-:S02]  /*52c50*/  @P1 LOP3.LUT R23, R23, 0x100, RZ, 0xfc, !PT ;  /* 0x0000010017171812 */ /* 0x000fc400078efcff */
[----:B------:R-:W-:Y:S01]  /*52c60*/  LOP3.LUT P1, RZ, R7, 0x400000, RZ, 0xc0, !PT ;  /* 0x0040000007ff7812 */ /* 0x000fe2000782c0ff */
[----:B-1----:R-:W2:Y:S04]  /*52c70*/  LDL.LU.64 R180, [R1+0x13e8] ;  /* 0x0013e80001b47983 */ /* 0x002ea80000300a00 */
[----:B------:R-:W2:Y:S01]  /*52c80*/  LDL.LU R191, [R1+0x4d0] ;  /* 0x0004d00001bf7983 */ /* 0x000ea20000300800 */
[----:B------:R-:W-:Y:S02]  /*52c90*/  LOP3.LUT R23, R23, 0xfffffdff, RZ, 0xc0, !PT ;  /* 0xfffffdff17177812 */ /* 0x000fe400078ec0ff */
[----:B------:R-:W-:Y:S01]  /*52ca0*/  LOP3.LUT P4, RZ, R16, 0x10, RZ, 0xc0, !PT ;  /* 0x0000001010ff7812 */ /* 0x000fe2000788c0ff */
[----:B------:R1:W-:Y:S04]  /*52cb0*/  @P5 STG.E desc[UR4][R184.64], R188 ;  /* 0x000000bcb8005986 */ /* 0x0003e8000c101904 */
        /* <DEDUP_REMOVED lines=18> */
[----:B------:R-:W-:-:S03]  /*52de0*/  LOP3.LUT R23, R23, 0xffffefff, RZ, 0xc0, !PT ;  /* 0xffffefff17177812 */ /* 0x000fc600078ec0ff */
[----:B------:R1:W-:Y:S04]  /*52df0*/  @P2 STG.E desc[UR4][R198.64], R27 ;  /* 0x0000001bc6002986 */ /* 0x0003e8000c101904 */
[----:B------:R-:W-:Y:S02]  /*52e00*/  @P1 LOP3.LUT R23, R23, 0x1000, RZ, 0xfc, !PT ;  /* 0x0000100017171812 */ /* 0x000fe400078efcff */
[----:B------:R-:W-:Y:S01]  /*52e10*/  LOP3.LUT P1, RZ, R7, 0x4000000, RZ, 0xc0, !PT ;  /* 0x0400000007ff7812 */ /* 0x000fe2000782c0ff */
[----:B-1----:R-:W2:Y:S04]  /*52e20*/  LDL.LU.64 R198, [R1+0x13c8] ;  /* 0x0013c80001c67983 */ /* 0x002ea80000300a00 */
[----:B------:R-:W2:Y:S01]  /*52e30*/  LDL.LU R27, [R1+0x4d8] ;  /* 0x0004d800011b7983 */ /* 0x000ea20000300800 */
[----:B------:R-:W-:-:S03]  /*52e40*/  LOP3.LUT R23, R23, 0xffffdfff, RZ, 0xc0, !PT ;  /* 0xffffdfff17177812 */ /* 0x000fc600078ec0ff */
[----:B------:R-:W2:Y:S04]  /*52e50*/  LDL.LU.64 R4, [R1+0x13c0] ;  /* 0x0013c00001047983 */ /* 0x000ea80000300a00 */
        /* <DEDUP_REMOVED lines=35> */
[----:B-1----:R-:W3:Y:S04]  /*53090*/  LDL.LU.64 R32, [R1+0x1388] ;  /* 0x0013880001207983 */ /* 0x002ee80000300a00 */
[----:B------:R-:W3:Y:S06]  /*530a0*/  LDL.LU R11, [R1+0x4b8] ;  /* 0x0004b800010b7983 */ /* 0x000eec0000300800 */
[----:B----4-:R1:W-:Y:S01]  /*530b0*/  @P1 STG.E desc[UR4][R14.64], R12 ;  /* 0x0000000c0e001986 */ /* 0x0103e2000c101904 */
[----:B------:R-:W-:-:S03]  /*530c0*/  LOP3.LUT P1, RZ, R23, 0x40000, RZ, 0xc0, !PT ;  /* 0x0004000017ff7812 */ /* 0x000fc6000782c0ff */
[----:B-1----:R-:W4:Y:S04]  /*530d0*/  LDL.LU.64 R14, [R1+0x1380] ;  /* 0x00138000010e7983 */ /* 0x002f280000300a00 */
[----:B------:R-:W4:Y:S06]  /*530e0*/  LDL.LU R12, [R1+0x4a8] ;  /* 0x0004a800010c7983 */ /* 0x000f2c0000300800 */
        /* <DEDUP_REMOVED lines=8> */
[----:B------:R1:W-:Y:S01]  /*53170*/  @P1 STG.E desc[UR4][R178.64], R172 ;  /* 0x000000acb2001986 */ /* 0x0003e2000c101904 */
[----:B------:R-:W-:-:S03]  /*53180*/  LOP3.LUT P1, RZ, R23, 0x8000, RZ, 0xc0, !PT ;  /* 0x0000800017ff7812 */ /* 0x000fc6000782c0ff */
[----:B-1----:R-:W2:Y:S04]  /*53190*/  LDL.LU.64 R178, [R1+0x1368] ;  /* 0x0013680001b27983 */ /* 0x002ea80000300a00 */
[----:B------:R-:W2:Y:S06]  /*531a0*/  LDL.LU R172, [R1+0x490] ;  /* 0x0004900001ac7983 */ /* 0x000eac0000300800 */
[----:B------:R1:W-:Y:S04]  /*531b0*/  @P1 STG.E desc[UR4][R176.64], R187 ;  /* 0x000000bbb0001986 */ /* 0x0003e8000c101904 */
[----:B-1----:R-:W2:Y:S04]  /*531c0*/  LDL.LU.64 R176, [R1+0x1360] ;  /* 0x0013600001b07983 */ /* 0x002ea80000300a00 */
[----:B------:R-:W2:Y:S01]  /*531d0*/  LDL.LU R187, [R1+0x480] ;  /* 0x0004800001bb7983 */ /* 0x000ea20000300800 */
[----:B------:R-:W-:-:S13]  /*531e0*/  LOP3.LUT P1, RZ, R23, 0x4000, RZ, 0xc0, !PT ;  /* 0x0000400017ff7812 */ /* 0x000fda000782c0ff */
[----:B------:R1:W-:Y:S01]  /*531f0*/  @P1 STG.E desc[UR4][R182.64], R186 ;  /* 0x000000bab6001986 */ /* 0x0003e2000c101904 */
[----:B------:R-:W-:-:S03]  /*53200*/  LOP3.LUT P1, RZ, R23, 0x2000, RZ, 0xc0, !PT ;  /* 0x0000200017ff7812 */ /* 0x000fc6000782c0ff */
[----:B-1----:R-:W2:Y:S10]  /*53210*/  LDL.LU.64 R182, [R1+0x1358] ;  /* 0x0013580001b67983 */ /* 0x002eb40000300a00 */
        /* <DEDUP_REMOVED lines=20> */
[----:B------:R-:W-:Y:S01]  /*53360*/  @P1 STG.E desc[UR4][R4.64], R170 ;  /* 0x000000aa04001986 */ /* 0x000fe2000c101904 */
[----:B------:R-:W-:-:S03]  /*53370*/  LOP3.LUT P1, RZ, R23, 0x80, RZ, 0xc0, !PT ;  /* 0x0000008017ff7812 */ /* 0x000fc6000782c0ff */
[----:B------:R-:W2:Y:S10]  /*53380*/  LDL.LU R27, [R1+0x48c] ;  /* 0x00048c00011b7983 */ /* 0x000eb40000300800 */
        /* <DEDUP_REMOVED lines=22> */
[----:B-1----:R-:W2:Y:S04]  /*534f0*/  LDL.LU.64 R8, [R1+0x1318] ;  /* 0x0013180001087983 */ /* 0x002ea80000300a00 */
[----:B------:R-:W2:Y:S04]  /*53500*/  LDL.LU R13, [R1+0x474] ;  /* 0x00047400010d7983 */ /* 0x000ea80000300800 */
[----:B------:R1:W-:Y:S01]  /*53510*/  @P1 STG.E desc[UR4][R174.64], R173 ;  /* 0x000000adae001986 */ /* 0x0003e2000c101904 */
[----:B------:R-:W-:-:S03]  /*53520*/  LOP3.LUT P1, RZ, R18, 0x20000000, RZ, 0xc0, !PT ;  /* 0x2000000012ff7812 */ /* 0x000fc6000782c0ff */
[----:B-1----:R-:W2:Y:S04]  /*53530*/  LDL.LU.64 R174, [R1+0x1310] ;  /* 0x0013100001ae7983 */ /* 0x002ea80000300a00 */
[----:B------:R-:W2:Y:S06]  /*53540*/  LDL.LU R173, [R1+0x464] ;  /* 0x0004640001ad7983 */ /* 0x000eac0000300800 */
[----:B------:R1:W-:Y:S01]  /*53550*/  @P1 STG.E desc[UR4][R178.64], R172 ;  /* 0x000000acb2001986 */ /* 0x0003e2000c101904 */
[----:B------:R-:W-:-:S02]  /*53560*/  LOP3.LUT P1, RZ, R18, 0x10000000, RZ, 0xc0, !PT ;  /* 0x1000000012ff7812 */ /* 0x000fc4000782c0ff */
[----:B------:R-:W-:Y:S01]  /*53570*/  LOP3.LUT R18, R18, 0xffffffef, RZ, 0xc0, !PT ;  /* 0xffffffef12127812 */ /* 0x000fe200078ec0ff */
[----:B-1----:R-:W2:Y:S04]  /*53580*/  LDL.LU.64 R178, [R1+0x1308] ;  /* 0x0013080001b27983 */ /* 0x002ea80000300a00 */
[----:B------:R-:W2:Y:S06]  /*53590*/  LDL.LU R172, [R1+0x478] ;  /* 0x0004780001ac7983 */ /* 0x000eac0000300800 */
[----:B------:R1:W-:Y:S01]  /*535a0*/  @P1 STG.E desc[UR4][R176.64], R187 ;  /* 0x000000bbb0001986 */ /* 0x0003e2000c101904 */
[----:B------:R-:W-:-:S03]  /*535b0*/  LOP3.LUT P1, RZ, R24, 0x400, RZ, 0xc0, !PT ;  /* 0x0000040018ff7812 */ /* 0x000fc6000782c0ff */
[----:B-1----:R-:W2:Y:S10]  /*535c0*/  LDL.LU.64 R176, [R1+0x1300] ;  /* 0x0013000001b07983 */ /* 0x002eb40000300a00 */
        /* <DEDUP_REMOVED lines=173> */
[C---:B------:R-:W-:Y:S02]  /*540a0*/  LOP3.LUT P1, RZ, R18.reuse, 0x100, RZ, 0xc0, !PT ;  /* 0x0000010012ff7812 */ /* 0x040fe4000782c0ff */
[----:B------:R-:W-:Y:S01]  /*540b0*/  LOP3.LUT R7, R7, 0xffffefff, RZ, 0xc0, !PT ;  /* 0xffffefff07077812 */ /* 0x000fe200078ec0ff */
        /* <DEDUP_REMOVED lines=19> */
[----:B------:R-:W-:-:S02]  /*541f0*/  LOP3.LUT P1, RZ, R20, 0x800, RZ, 0xc0, !PT ;  /* 0x0000080014ff7812 */ /* 0x000fc4000782c0ff */
[----:B------:R-:W-:Y:S01]  /*54200*/  LOP3.LUT P0, RZ, R24, 0x200, RZ, 0xc0, !PT ;  /* 0x0000020018ff7812 */ /* 0x000fe2000780c0ff */
        /* <DEDUP_REMOVED lines=96> */
[----:B---3--:R-:W-:Y:S01]  /*54810*/  @P1 STG.E desc[UR4][R32.64], R11 ;  /* 0x0000000b20001986 */ /* 0x008fe2000c101904 */
[----:B------:R-:W-:-:S13]  /*54820*/  LOP3.LUT P1, RZ, R18, 0x8, RZ, 0xc0, !PT ;  /* 0x0000000812ff7812 */ /* 0x000fda000782c0ff */
[----:B----4-:R-:W-:Y:S01]  /*54830*/  @P1 STG.E desc[UR4][R14.64], R12 ;  /* 0x0000000c0e001986 */ /* 0x010fe2000c101904 */
[----:B------:R-:W-:-:S13]  /*54840*/  LOP3.LUT P1, RZ, R18, 0x4, RZ, 0xc0, !PT ;  /* 0x0000000412ff7812 */ /* 0x000fda000782c0ff */
[----:B--2---:R-:W-:Y:S01]  /*54850*/  @P1 STG.E desc[UR4][R8.64], R13 ;  /* 0x0000000d08001986 */ /* 0x004fe2000c101904 */
        /* <DEDUP_REMOVED lines=258> */
[----:B---3--:R1:W-:Y:S01]  /*55880*/  @P1 STG.E desc[UR4][R188.64], R26 ;  /* 0x0000001abc001986 */ /* 0x0083e2000c101904 */
[----:B------:R-:W-:-:S03]  /*55890*/  LOP3.LUT P1, RZ, R16, 0x40000000, RZ, 0xc0, !PT ;  /* 0x4000000010ff7812 */ /* 0x000fc6000782c0ff */
[----:B-1----:R-:W3:Y:S10]  /*558a0*/  LDL.LU.64 R188, [R1+0x1910] ;  /* 0x0019100001bc7983 */ /* 0x002ef40000300a00 */
        /* <DEDUP_REMOVED lines=12> */
[----:B-1----:R-:W4:Y:S10]  /*55970*/  LDL.LU.64 R30, [R1+0x1038] ;  /* 0x00103800011e7983 */ /* 0x002f340000300a00 */
[----:B------:R1:W-:Y:S01]  /*55980*/  @P1 STG.E desc[UR4][R28.64], R10 ;  /* 0x0000000a1c001986 */ /* 0x0003e2000c101904 */
[----:B------:R-:W-:-:S03]  /*55990*/  LOP3.LUT P1, RZ, R16, 0x800000, RZ, 0xc0, !PT ;  /* 0x0080000010ff7812 */ /* 0x000fc6000782c0ff */
[----:B------:R-:W4:Y:S04]  /*559a0*/  LDL.LU R35, [R1+0x88] ;  /* 0x0000880001237983 */ /* 0x000f280000300800 */
[----:B-1----:R-:W2:Y:S06]  /*559b0*/  LDL.LU.64 R28, [R1+0x1030] ;  /* 0x00103000011c7983 */ /* 0x002eac0000300a00 */
[----:B------:R1:W-:Y:S01]  /*559c0*/  @P1 STG.E desc[UR4][R32.64], R11 ;  /* 0x0000000b20001986 */ /* 0x0003e2000c101904 */
[----:B------:R-:W-:-:S03]  /*559d0*/  LOP3.LUT P1, RZ, R16, 0x400000, RZ, 0xc0, !PT ;  /* 0x0040000010ff7812 */ /* 0x000fc6000782c0ff */
[----:B------:R-:W2:Y:S04]  /*559e0*/  LDL.LU R10, [R1+0x9c] ;  /* 0x00009c00010a7983 */ /* 0x000ea80000300800 */
[----:B-1----:R-:W3:Y:S06]  /*559f0*/  LDL.LU.64 R32, [R1+0x1028] ;  /* 0x0010280001207983 */ /* 0x002eec0000300a00 */
[----:B------:R1:W-:Y:S01]  /*55a00*/  @P1 STG.E desc[UR4][R14.64], R12 ;  /* 0x0000000c0e001986 */ /* 0x0003e2000c101904 */
[----:B------:R-:W-:-:S03]  /*55a10*/  LOP3.LUT P1, RZ, R16, 0x200000, RZ, 0xc0, !PT ;  /* 0x0020000010ff7812 */ /* 0x000fc6000782c0ff */
[----:B------:R-:W3:Y:S04]  /*55a20*/  LDL.LU R11, [R1+0x8c] ;  /* 0x00008c00010b7983 */ /* 0x000ee80000300800 */
[----:B-1----:R-:W3:Y:S06]  /*55a30*/  LDL.LU.64 R14, [R1+0x1020] ;  /* 0x00102000010e7983 */ /* 0x002eec0000300a00 */
[----:B------:R1:W-:Y:S01]  /*55a40*/  @P1 STG.E desc[UR4][R8.64], R13 ;  /* 0x0000000d08001986 */ /* 0x0003e2000c101904 */
[----:B------:R-:W-:-:S03]  /*55a50*/  LOP3.LUT P1, RZ, R16, 0x100000, RZ, 0xc0, !PT ;  /* 0x0010000010ff7812 */ /* 0x000fc6000782c0ff */
[----:B------:R-:W3:Y:S01]  /*55a60*/  LDL.LU R12, [R1+0x70] ;  /* 0x00007000010c7983 */ /* 0x000ee20000300800 */
[----:B------:R-:W-:-:S03]  /*55a70*/  LOP3.LUT R16, R16, 0xfffffffe, RZ, 0xc0, !PT ;  /* 0xfffffffe10107812 */ /* 0x000fc600078ec0ff */
[----:B-1----:R-:W3:Y:S06]  /*55a80*/  LDL.LU.64 R8, [R1+0x1018] ;  /* 0x0010180001087983 */ /* 0x002eec0000300a00 */
[----:B------:R1:W-:Y:S01]  /*55a90*/  @P1 STG.E desc[UR4][R174.64], R173 ;  /* 0x000000adae001986 */ /* 0x0003e2000c101904 */
[----:B------:R-:W-:-:S03]  /*55aa0*/  LOP3.LUT P1, RZ, R22, 0x2000, RZ, 0xc0, !PT ;  /* 0x0000200016ff7812 */ /* 0x000fc6000782c0ff */
[----:B------:R-:W3:Y:S01]  /*55ab0*/  LDL.LU R13, [R1+0x60] ;  /* 0x00006000010d7983 */ /* 0x000ee20000300800 */
[----:B------:R-:W-:-:S03]  /*55ac0*/  LOP3.LUT P0, RZ, R21, 0x800, RZ, 0xc0, !PT ;  /* 0x0000080015ff7812 */ /* 0x000fc6000780c0ff */
[----:B-1----:R-:W3:Y:S06]  /*55ad0*/  LDL.LU.64 R174, [R1+0x1010] ;  /* 0x0010100001ae7983 */ /* 0x002eec0000300a00 */
[----:B------:R-:W-:Y:S02]  /*55ae0*/  @P1 LOP3.LUT R20, R20, 0x10000000, RZ, 0xfc, !PT ;  /* 0x1000000014141812 */ /* 0x000fe400078efcff */
[----:B------:R-:W-:Y:S01]  /*55af0*/  LOP3.LUT P1, RZ, R22, 0x4000, RZ, 0xc0, !PT ;  /* 0x0000400016ff7812 */ /* 0x000fe2000782c0ff */
[----:B------:R-:W3:Y:S01]  /*55b00*/  LDL.LU R173, [R1+0x74] ;  /* 0x0000740001ad7983 */ /* 0x000ee20000300800 */
        /* <DEDUP_REMOVED lines=25> */
[----:B-1----:R-:W3:Y:S01]  /*55ca0*/  LDL.LU.64 R178, [R1+0x1008] ;  /* 0x0010080001b27983 */ /* 0x002ee20000300a00 */
[----:B------:R-:W-:-:S03]  /*55cb0*/  LOP3.LUT R16, R16, 0xffffffdf, RZ, 0xc0, !PT ;  /* 0xffffffdf10107812 */ /* 0x000fc600078ec0ff */
[----:B------:R-:W3:Y:S01]  /*55cc0*/  LDL.LU R172, [R1+0x64] ;  /* 0x0000640001ac7983 */ /* 0x000ee20000300800 */
[----:B------:R-:W-:-:S07]  /*55cd0*/  LOP3.LUT P5, RZ, R21, 0x200, RZ, 0xc0, !PT ;  /* 0x0000020015ff7812 */ /* 0x000fce00078ac0ff */
[----:B------:R-:W-:Y:S02]  /*55ce0*/  @P1 LOP3.LUT R16, R16, 0x20, RZ, 0xfc, !PT ;  /* 0x0000002010101812 */ /* 0x000fe400078efcff */
[----:B------:R-:W-:Y:S01]  /*55cf0*/  LOP3.LUT P1, RZ, R22, 0x800000, RZ, 0xc0, !PT ;  /* 0x0080000016ff7812 */ /* 0x000fe2000782c0ff */
[----:B------:R1:W-:Y:S01]  /*55d00*/  @P6 STG.E desc[UR4][R176.64], R187 ;  /* 0x000000bbb0006986 */ /* 0x0003e2000c101904 */
[----:B------:R-:W-:-:S03]  /*55d10*/  LOP3.LUT R16, R16, 0xffffffbf, RZ, 0xc0, !PT ;  /* 0xffffffbf10107812 */ /* 0x000fc600078ec0ff */
[----:B-1----:R-:W3:Y:S04]  /*55d20*/  LDL.LU.64 R176, [R1+0x1000] ;  /* 0x0010000001b07983 */ /* 0x002ee80000300a00 */
[----:B------:R-:W3:Y:S04]  /*55d30*/  LDL.LU R187, [R1+0x78] ;  /* 0x0000780001bb7983 */ /* 0x000ee80000300800 */
[----:B------:R-:W-:Y:S02]  /*55d40*/  @P1 LOP3.LUT R16, R16, 0x40, RZ, 0xfc, !PT ;  /* 0x0000004010101812 */ /* 0x000fe400078efcff */
[----:B------:R-:W-:Y:S01]  /*55d50*/  LOP3.LUT P1, RZ, R22, 0x1000000, RZ, 0xc0, !PT ;  /* 0x0100000016ff7812 */ /* 0x000fe2000782c0ff */
[----:B------:R1:W-:Y:S01]  /*55d60*/  @P5 STG.E desc[UR4][R182.64], R186 ;  /* 0x000000bab6005986 */ /* 0x0003e2000c101904 */
[----:B------:R-:W-:-:S02]  /*55d70*/  LOP3.LUT P4, RZ, R21, 0x100, RZ, 0xc0, !PT ;  /* 0x0000010015ff7812 */ /* 0x000fc4000788c0ff */
[----:B------:R-:W-:Y:S01]  /*55d80*/  LOP3.LUT R16, R16, 0xffffff7f, RZ, 0xc0, !PT ;  /* 0xffffff7f10107812 */ /* 0x000fe200078ec0ff */
        /* <DEDUP_REMOVED lines=51> */
[----:B----4-:R-:W-:Y:S01]  /*560c0*/  @P1 STG.E desc[UR4][R30.64], R35 ;  /* 0x000000231e001986 */ /* 0x010fe2000c101904 */
[----:B------:R-:W-:-:S13]  /*560d0*/  LOP3.LUT P1, RZ, R16, 0x80000, RZ, 0xc0, !PT ;  /* 0x0008000010ff7812 */ /* 0x000fda000782c0ff */
[----:B--2---:R-:W-:Y:S01]  /*560e0*/  @P1 STG.E desc[UR4][R28.64], R10 ;  /* 0x0000000a1c001986 */ /* 0x004fe2000c101904 */
[----:B------:R-:W-:-:S13]  /*560f0*/  LOP3.LUT P1, RZ, R16, 0x40000, RZ, 0xc0, !PT ;  /* 0x0004000010ff7812 */ /* 0x000fda000782c0ff */
        /* <DEDUP_REMOVED lines=53> */
[----:B------:R-:W4:Y:S04]  /*56450*/  LDL.LU R35, [R1] ;  /* 0x0000000001237983 */ /* 0x000f280000300800 */
[----:B------:R-:W4:Y:S04]  /*56460*/  LDL.LU.64 R28, [R1+0xf50] ;  /* 0x000f5000011c7983 */ /* 0x000f280000300a00 */
[----:B------:R-:W4:Y:S04]  /*56470*/  LDL.LU R252, [R1+0x14] ;  /* 0x0000140001fc7983 */ /* 0x000f280000300800 */
[----:B------:R-:W4:Y:S04]  /*56480*/  LDL.LU.64 R32, [R1+0xf48] ;  /* 0x000f480001207983 */ /* 0x000f280000300a00 */
[----:B------:R-:W4:Y:S04]  /*56490*/  LDL.LU R27, [R1+0x4] ;  /* 0x00000400011b7983 */ /* 0x000f280000300800 */
[----:B--2---:R1:W-:Y:S01]  /*564a0*/  @P1 STG.E desc[UR4][R194.64], R191 ;  /* 0x000000bfc2001986 */ /* 0x0043e2000c101904 */
[----:B------:R-:W-:-:S02]  /*564b0*/  LOP3.LUT P1, RZ, R16, 0x80, RZ, 0xc0, !PT ;  /* 0x0000008010ff7812 */ /* 0x000fc4000782c0ff */
[C---:B------:R-:W-:Y:S02]  /*564c0*/  LOP3.LUT P0, RZ, R22.reuse, 0x1000, RZ, 0xc0, !PT ;  /* 0x0000100016ff7812 */ /* 0x040fe4000780c0ff */
[C---:B------:R-:W-:Y:S02]  /*564d0*/  LOP3.LUT P6, RZ, R22.reuse, 0x800, RZ, 0xc0, !PT ;  /* 0x0000080016ff7812 */ /* 0x040fe400078cc0ff */
[C---:B------:R-:W-:Y:S02]  /*564e0*/  LOP3.LUT P5, RZ, R22.reuse, 0x400, RZ, 0xc0, !PT ;  /* 0x0000040016ff7812 */ /* 0x040fe400078ac0ff */
[C---:B------:R-:W-:Y:S02]  /*564f0*/  LOP3.LUT P4, RZ, R22.reuse, 0x200, RZ, 0xc0, !PT ;  /* 0x0000020016ff7812 */ /* 0x040fe4000788c0ff */
[----:B------:R-:W-:Y:S01]  /*56500*/  LOP3.LUT P3, RZ, R22, 0x100, RZ, 0xc0, !PT ;  /* 0x0000010016ff7812 */ /* 0x000fe2000786c0ff */
[----:B-1----:R-:W2:Y:S04]  /*56510*/  LDL.LU.64 R194, [R1+0x1908] ;  /* 0x0019080001c27983 */ /* 0x002ea80000300a00 */
[----:B---3--:R1:W-:Y:S01]  /*56520*/  @P1 STG.E desc[UR4][R184.64], R186 ;  /* 0x000000bab8001986 */ /* 0x0083e2000c101904 */
[----:B------:R-:W-:-:S02]  /*56530*/  LOP3.LUT P1, RZ, R16, 0x40, RZ, 0xc0, !PT ;  /* 0x0000004010ff7812 */ /* 0x000fc4000782c0ff */
[----:B------:R-:W-:Y:S01]  /*56540*/  LOP3.LUT P2, RZ, R22, 0x80, RZ, 0xc0, !PT ;  /* 0x0000008016ff7812 */ /* 0x000fe2000784c0ff */
[----:B------:R-:W3:Y:S04]  /*56550*/  LDL.LU R191, [R1+0x1900] ;  /* 0x0019000001bf7983 */ /* 0x000ee80000300800 */
[----:B-1----:R-:W3:Y:S06]  /*56560*/  LDL.LU.64 R184, [R1+0x18f8] ;  /* 0x0018f80001b87983 */ /* 0x002eec0000300a00 */
[----:B----4-:R1:W-:Y:S01]  /*56570*/  @P1 STG.E desc[UR4][R180.64], R187 ;  /* 0x000000bbb4001986 */ /* 0x0103e2000c101904 */
        /* <DEDUP_REMOVED lines=17> */
[----:B-1----:R-:W4:Y:S10]  /*56690*/  LDL.LU.64 R174, [R1+0x18b0] ;  /* 0x0018b00001ae7983 */ /* 0x002f340000300a00 */
        /* <DEDUP_REMOVED lines=12> */
[----:B------:R-:W-:Y:S01]  /*56760*/  @P1 STG.E desc[UR4][R4.64], R170 ;  /* 0x000000aa04001986 */ /* 0x000fe2000c101904 */
[----:B------:R-:W-:-:S02]  /*56770*/  LOP3.LUT P1, RZ, R20, 0x10000000, RZ, 0xc0, !PT ;  /* 0x1000000014ff7812 */ /* 0x000fc4000782c0ff */
[----:B------:R-:W-:-:S11]  /*56780*/  LOP3.LUT R20, R20, 0xffffffef, RZ, 0xc0, !PT ;  /* 0xffffffef14147812 */ /* 0x000fd600078ec0ff */
[----:B------:R-:W-:Y:S01]  /*56790*/  @P1 STG.E desc[UR4][R168.64], R171 ;  /* 0x000000aba8001986 */ /* 0x000fe2000c101904 */
        /* <DEDUP_REMOVED lines=64> */
[----:B------:R-:W-:Y:S10]  /*56ba0*/  @P0 STG.E desc[UR4][R38.64], R36 ;  /* 0x0000002426000986 */ /* 0x000ff4000c101904 */
[----:B------:R-:W-:-:S02]  /*56bb0*/  @P1 LOP3.LUT R20, R20, 0x2000000, RZ, 0xfc, !PT ;  /* 0x0200000014141812 */ /* 0x000fc400078efcff */
[----:B------:R-:W-:Y:S01]  /*56bc0*/  LOP3.LUT P1, RZ, R22, 0x10, RZ, 0xc0, !PT ;  /* 0x0000001016ff7812 */ /* 0x000fe2000782c0ff */
[----:B------:R-:W-:Y:S01]  /*56bd0*/  @P6 STG.E desc[UR4][R42.64], R37 ;  /* 0x000000252a006986 */ /* 0x000fe2000c101904 */
[----:B------:R-:W-:-:S03]  /*56be0*/  LOP3.LUT R20, R20, 0xfbffffff, RZ, 0xc0, !PT ;  /* 0xfbffffff14147812 */ /* 0x000fc600078ec0ff */
[----:B------:R-:W-:Y:S04]  /*56bf0*/  @P5 STG.E desc[UR4][R40.64], R34 ;  /* 0x0000002228005986 */ /* 0x000fe8000c101904 */
[----:B------:R-:W-:Y:S04]  /*56c00*/  @P4 STG.E desc[UR4][R30.64], R35 ;  /* 0x000000231e004986 */ /* 0x000fe8000c101904 */
[----:B------:R-:W-:Y:S01]  /*56c10*/  @P3 STG.E desc[UR4][R28.64], R252 ;  /* 0x000000fc1c003986 */ /* 0x000fe2000c101904 */
[----:B------:R-:W-:Y:S02]  /*56c20*/  @P1 LOP3.LUT R20, R20, 0x4000000, RZ, 0xfc, !PT ;  /* 0x0400000014141812 */ /* 0x000fe400078efcff */
[----:B------:R-:W-:Y:S01]  /*56c30*/  LOP3.LUT P1, RZ, R22, 0x20, RZ, 0xc0, !PT ;  /* 0x0000002016ff7812 */ /* 0x000fe2000782c0ff */
[----:B------:R1:W-:Y:S01]  /*56c40*/  @P2 STG.E desc[UR4][R32.64], R27 ;  /* 0x0000001b20002986 */ /* 0x0003e2000c101904 */
[----:B------:R-:W-:-:S03]  /*56c50*/  LOP3.LUT R20, R20, 0xf7ffffff, RZ, 0xc0, !PT ;  /* 0xf7ffffff14147812 */ /* 0x000fc600078ec0ff */
[----:B-1----:R-:W2:Y:S04]  /*56c60*/  LDL.LU.64 R32, [R1+0xf40] ;  /* 0x000f400001207983 */ /* 0x002ea80000300a00 */
[----:B------:R-:W2:Y:S04]  /*56c70*/  LDL.LU R2, [R1+0x18] ;  /* 0x0000180001027983 */ /* 0x000ea80000300800 */
[----:B------:R-:W3:Y:S04]  /*56c80*/  LDL.LU R42, [R1+0x8] ;  /* 0x00000800012a7983 */ /* 0x000ee80000300800 */
[----:B------:R-:W4:Y:S04]  /*56c90*/  LDL.LU.64 R4, [R1+0xf30] ;  /* 0x000f300001047983 */ /* 0x000f280000300a00 */
[----:B------:R-:W4:Y:S04]  /*56ca0*/  LDL.LU R43, [R1+0x1c] ;  /* 0x00001c00012b7983 */ /* 0x000f280000300800 */
[----:B------:R-:W4:Y:S04]  /*56cb0*/  LDL.LU.64 R34, [R1+0xf28] ;  /* 0x000f280001227983 */ /* 0x000f280000300a00 */
[----:B------:R-:W4:Y:S04]  /*56cc0*/  LDL.LU R252, [R1+0xc] ;  /* 0x00000c0001fc7983 */ /* 0x000f280000300800 */
[----:B------:R-:W4:Y:S04]  /*56cd0*/  LDL.LU.64 R28, [R1+0xf20] ;  /* 0x000f2000011c7983 */ /* 0x000f280000300a00 */
[----:B------:R-:W4:Y:S04]  /*56ce0*/  LDL.LU.64 R30, [R1+0xf18] ;  /* 0x000f1800011e7983 */ /* 0x000f280000300a00 */
[----:B------:R-:W4:Y:S01]  /*56cf0*/  LDL.LU.64 R40, [R1+0xf10] ;  /* 0x000f100001287983 */ /* 0x000f220000300a00 */
[----:B------:R-:W-:-:S03]  /*56d00*/  @P1 LOP3.LUT R20, R20, 0x8000000, RZ, 0xfc, !PT ;  /* 0x0800000014141812 */ /* 0x000fc600078efcff */
[----:B------:R-:W4:Y:S01]  /*56d10*/  LDL.LU.64 R36, [R1+0xf08] ;  /* 0x000f080001247983 */ /* 0x000f220000300a00 */
[----:B------:R-:W-:-:S03]  /*56d20*/  LOP3.LUT P1, RZ, R22, 0x40, RZ, 0xc0, !PT ;  /* 0x0000004016ff7812 */ /* 0x000fc6000782c0ff */
[----:B------:R-:W4:Y:S04]  /*56d30*/  LDL.LU.64 R38, [R1+0xf00] ;  /* 0x000f000001267983 */ /* 0x000f280000300a00 */
[----:B------:R-:W4:Y:S04]  /*56d40*/  LDL.LU.64 R26, [R1+0xef8] ;  /* 0x000ef800011a7983 */ /* 0x000f280000300a00 */
[----:B------:R-:W4:Y:S04]  /*56d50*/  LDL.LU.64 R168, [R1+0xef0] ;  /* 0x000ef00001a87983 */ /* 0x000f280000300a00 */
[----:B------:R-:W4:Y:S04]  /*56d60*/  LDL.LU.64 R170, [R1+0xee8] ;  /* 0x000ee80001aa7983 */ /* 0x000f280000300a00 */
[----:B------:R-:W3:Y:S04]  /*56d70*/  LDL.LU.64 R22, [R1+0xf38] ;  /* 0x000f380001167983 */ /* 0x000ee80000300a00 */
[----:B--2---:R1:W-:Y:S01]  /*56d80*/  @P1 STG.E desc[UR4][R32.64], R2 ;  /* 0x0000000220001986 */ /* 0x0043e2000c101904 */
[----:B------:R-:W-:-:S03]  /*56d90*/  LOP3.LUT P1, RZ, R20, 0x8000000, RZ, 0xc0, !PT ;  /* 0x0800000014ff7812 */ /* 0x000fc6000782c0ff */
[----:B-1----:R-:W2:Y:S10]  /*56da0*/  LDL.LU.64 R32, [R1+0x1888] ;  /* 0x0018880001207983 */ /* 0x002eb40000300a00 */
[----:B---3--:R-:W-:Y:S01]  /*56db0*/  @P1 STG.E desc[UR4][R22.64], R42 ;  /* 0x0000002a16001986 */ /* 0x008fe2000c101904 */
[----:B------:R-:W-:-:S13]  /*56dc0*/  LOP3.LUT P1, RZ, R20, 0x4000000, RZ, 0xc0, !PT ;  /* 0x0400000014ff7812 */ /* 0x000fda000782c0ff */
[----:B----4-:R-:W-:Y:S01]  /*56dd0*/  @P1 STG.E desc[UR4][R4.64], R43 ;  /* 0x0000002b04001986 */ /* 0x010fe2000c101904 */
[----:B------:R-:W-:-:S13]  /*56de0*/  LOP3.LUT P1, RZ, R20, 0x2000000, RZ, 0xc0, !PT ;  /* 0x0200000014ff7812 */ /* 0x000fda000782c0ff */
[----:B------:R-:W-:Y:S01]  /*56df0*/  @P1 STG.E desc[UR4][R34.64], R252 ;  /* 0x000000fc22001986 */ /* 0x000fe2000c101904 */
[----:B------:R-:W-:-:S13]  /*56e00*/  LOP3.LUT P1, RZ, R20, 0x1000000, RZ, 0xc0, !PT ;  /* 0x0100000014ff7812 */ /* 0x000fda000782c0ff */
[----:B------:R1:W-:Y:S04]  /*56e10*/  @P1 STG.E desc[UR4][R28.64], R248 ;  /* 0x000000f81c001986 */ /* 0x0003e8000c101904 */
[----:B-1----:R-:W3:Y:S01]  /*56e20*/  LDL.LU.64 R28, [R1+0xee0] ;  /* 0x000ee000011c7983 */ /* 0x002ee20000300a00 */
[----:B------:R-:W-:-:S03]  /*56e30*/  LOP3.LUT P1, RZ, R20, 0x800000, RZ, 0xc0, !PT ;  /* 0x0080000014ff7812 */ /* 0x000fc6000782c0ff */
[----:B------:R-:W4:Y:S10]  /*56e40*/  LDL.LU.64 R34, [R1+0xed8] ;  /* 0x000ed80001227983 */ /* 0x000f340000300a00 */
[----:B------:R1:W-:Y:S01]  /*56e50*/  @P1 STG.E desc[UR4][R30.64], R244 ;  /* 0x000000f41e001986 */ /* 0x0003e2000c101904 */
[----:B------:R-:W-:-:S03]  /*56e60*/  LOP3.LUT P1, RZ, R20, 0x400000, RZ, 0xc0, !PT ;  /* 0x0040000014ff7812 */ /* 0x000fc6000782c0ff */
[----:B-1----:R-:W2:Y:S10]  /*56e70*/  LDL.LU.64 R30, [R1+0xed0] ;  /* 0x000ed000011e7983 */ /* 0x002eb40000300a00 */
[----:B------:R1:W-:Y:S01]  /*56e80*/  @P1 STG.E desc[UR4][R40.64], R249 ;  /* 0x000000f928001986 */ /* 0x0003e2000c101904 */
[----:B------:R-:W-:-:S03]  /*56e90*/  LOP3.LUT P1, RZ, R20, 0x200000, RZ, 0xc0, !PT ;  /* 0x0020000014ff7812 */ /* 0x000fc6000782c0ff */
[----:B-1----:R-:W2:Y:S10]  /*56ea0*/  LDL.LU.64 R40, [R1+0xec8] ;  /* 0x000ec80001287983 */ /* 0x002eb40000300a00 */
[----:B------:R1:W-:Y:S04]  /*56eb0*/  @P1 STG.E desc[UR4][R36.64], R245 ;  /* 0x000000f524001986 */ /* 0x0003e8000c101904 */
[----:B-1----:R-:W2:Y:S01]  /*56ec0*/  LDL.LU.64 R36, [R1+0xec0] ;  /* 0x000ec00001247983 */ /* 0x002ea20000300a00 */
[----:B------:R-:W-:-:S03]  /*56ed0*/  LOP3.LUT P1, RZ, R20, 0x100000, RZ, 0xc0, !PT ;  /* 0x0010000014ff7812 */ /* 0x000fc6000782c0ff */
[----:B------:R-:W2:Y:S10]  /*56ee0*/  LDL.LU.64 R42, [R1+0xeb8] ;  /* 0x000eb800012a7983 */ /* 0x000eb40000300a00 */
[----:B------:R1:W-:Y:S04]  /*56ef0*/  @P1 STG.E desc[UR4][R38.64], R250 ;  /* 0x000000fa26001986 */ /* 0x0003e8000c101904 */
[----:B-1----:R-:W2:Y:S01]  /*56f00*/  LDL.LU.64 R38, [R1+0xeb0] ;  /* 0x000eb00001267983 */ /* 0x002ea20000300a00 */
[----:B------:R-:W-:-:S13]  /*56f10*/  LOP3.LUT P1, RZ, R20, 0x80000, RZ, 0xc0, !PT ;  /* 0x0008000014ff7812 */ /* 0x000fda000782c0ff */
[----:B------:R-:W-:Y:S01]  /*56f20*/  @P1 STG.E desc[UR4][R26.64], R246 ;  /* 0x000000f61a001986 */ /* 0x000fe2000c101904 */
[----:B------:R-:W-:-:S13]  /*56f30*/  LOP3.LUT P1, RZ, R20, 0x40000, RZ, 0xc0, !PT ;  /* 0x0004000014ff7812 */ /* 0x000fda000782c0ff */
[----:B------:R-:W-:Y:S01]  /*56f40*/  @P1 STG.E desc[UR4][R168.64], R251 ;  /* 0x000000fba8001986 */ /* 0x000fe2000c101904 */
[----:B------:R-:W-:-:S13]  /*56f50*/  LOP3.LUT P1, RZ, R20, 0x20000, RZ, 0xc0, !PT ;  /* 0x0002000014ff7812 */ /* 0x000fda000782c0ff */
[----:B------:R1:W-:Y:S01]  /*56f60*/  @P1 STG.E desc[UR4][R170.64], R247 ;  /* 0x000000f7aa001986 */ /* 0x0003e2000c101904 */
[----:B------:R-:W-:-:S03]  /*56f70*/  LOP3.LUT P1, RZ, R20, 0x10000, RZ, 0xc0, !PT ;  /* 0x0001000014ff7812 */ /* 0x000fc6000782c0ff */
        /* <DEDUP_REMOVED lines=9> */
[----:B---3--:R1:W-:Y:S01]  /*57010*/  @P1 STG.E desc[UR4][R28.64], R240 ;  /* 0x000000f01c001986 */ /* 0x0083e2000c101904 */
[----:B------:R-:W-:-:S03]  /*57020*/  LOP3.LUT P1, RZ, R20, 0x8000, RZ, 0xc0, !PT ;  /* 0x0000800014ff7812 */ /* 0x000fc6000782c0ff */
[----:B-1----:R-:W3:Y:S10]  /*57030*/  LDL.LU.64 R28, [R1+0x1880] ;  /* 0x00188000011c7983 */ /* 0x002ef40000300a00 */
[----:B----4-:R1:W-:Y:S01]  /*57040*/  @P1 STG.E desc[UR4][R34.64], R236 ;  /* 0x000000ec22001986 */ /* 0x0103e2000c101904 */
[----:B------:R-:W-:-:S03]  /*57050*/  LOP3.LUT P1, RZ, R20, 0x4000, RZ, 0xc0, !PT ;  /* 0x0000400014ff7812 */ /* 0x000fc6000782c0ff */
[----:B-1----:R-:W4:Y:S10]  /*57060*/  LDL.LU.64 R34, [R1+0x1878] ;  /* 0x0018780001227983 */ /* 0x002f340000300a00 */
[----:B--2---:R1:W-:Y:S01]  /*57070*/  @P1 STG.E desc[UR4][R30.64], R241 ;  /* 0x000000f11e001986 */ /* 0x0043e2000c101904 */
[----:B------:R-:W-:-:S03]  /*57080*/  LOP3.LUT P1, RZ, R20, 0x2000, RZ, 0xc0, !PT ;  /* 0x0000200014ff7812 */ /* 0x000fc6000782c0ff */
[----:B-1----:R-:W2:Y:S10]  /*57090*/  LDL.LU.64 R30, [R1+0x1870] ;  /* 0x00187000011e7983 */ /* 0x002eb40000300a00 */
[----:B------:R1:W-:Y:S01]  /*570a0*/  @P1 STG.E desc[UR4][R40.64], R237 ;  /* 0x000000ed28001986 */ /* 0x0003e2000c101904 */
[----:B------:R-:W-:-:S03]  /*570b0*/  LOP3.LUT P1, RZ, R20, 0x1000, RZ, 0xc0, !PT ;  /* 0x0000100014ff7812 */ /* 0x000fc6000782c0ff */
[----:B------:R-:W3:Y:S04]  /*570c0*/  LDL.LU.64 R240, [R1+0xe98] ;  /* 0x000e980001f07983 */ /* 0x000ee80000300a00 */
[----:B-1----:R-:W2:Y:S06]  /*570d0*/  LDL.LU.64 R40, [R1+0x1868] ;  /* 0x0018680001287983 */ /* 0x002eac0000300a00 */
[----:B------:R1:W-:Y:S01]  /*570e0*/  @P1 STG.E desc[UR4][R36.64], R242 ;  /* 0x000000f224001986 */ /* 0x0003e2000c101904 */
[----:B------:R-:W-:-:S03]  /*570f0*/  LOP3.LUT P1, RZ, R20, 0x800, RZ, 0xc0, !PT ;  /* 0x0000080014ff7812 */ /* 0x000fc6000782c0ff */
[----:B------:R-:W4:Y:S04]  /*57100*/  LDL.LU.64 R236, [R1+0xea0] ;  /* 0x000ea00001ec7983 */ /* 0x000f280000300a00 */
[----:B-1----:R-:W2:Y:S06]  /*57110*/  LDL.LU.64 R36, [R1+0x1860] ;  /* 0x0018600001247983 */ /* 0x002eac0000300a00 */
[----:B------:R1:W-:Y:S01]  /*57120*/  @P1 STG.E desc[UR4][R42.64], R238 ;  /* 0x000000ee2a001986 */ /* 0x0003e2000c101904 */
[----:B------:R-:W-:-:S03]  /*57130*/  LOP3.LUT P1, RZ, R20, 0x400, RZ, 0xc0, !PT ;  /* 0x0000040014ff7812 */ /* 0x000fc6000782c0ff */
[----:B-1----:R-:W2:Y:S10]  /*57140*/  LDL.LU.64 R42, [R1+0x1858] ;  /* 0x00185800012a7983 */ /* 0x002eb40000300a00 */
[----:B------:R1:W-:Y:S04]  /*57150*/  @P1 STG.E desc[UR4][R38.64], R243 ;  /* 0x000000f326001986 */ /* 0x0003e8000c101904 */
[----:B-1----:R-:W2:Y:S04]  /*57160*/  LDL.LU.64 R38, [R1+0x1850] ;  /* 0x0018500001267983 */ /* 0x002ea80000300a00 */
[----:B------:R-:W3:Y:S01]  /*57170*/  LDL.LU.64 R242, [R1+0xea8] ;  /* 0x000ea80001f27983 */ /* 0x000ee20000300a00 */
[----:B------:R-:W-:-:S02]  /*57180*/  LOP3.LUT P1, RZ, R20, 0x200, RZ, 0xc0, !PT ;  /* 0x0000020014ff7812 */ /* 0x000fc4000782c0ff */
[----:B------:R-:W-:Y:S02]  /*57190*/  LOP3.LUT R21, R21, 0xffffefff, RZ, 0xc0, !PT ;  /* 0xffffefff15157812 */ /* 0x000fe400078ec0ff */
[C---:B------:R-:W-:Y:S02]  /*571a0*/  LOP3.LUT P0, RZ, R25.reuse, 0x2000, RZ, 0xc0, !PT ;  /* 0x0000200019ff7812 */ /* 0x040fe4000780c0ff */
[C---:B------:R-:W-:Y:S02]  /*571b0*/  LOP3.LUT P6, RZ, R25.reuse, 0x1000, RZ, 0xc0, !PT ;  /* 0x0000100019ff7812 */ /* 0x040fe400078cc0ff */
[C---:B------:R-:W-:Y:S02]  /*571c0*/  LOP3.LUT P5, RZ, R25.reuse, 0x800, RZ, 0xc0, !PT ;  /* 0x0000080019ff7812 */ /* 0x040fe400078ac0ff */
[C---:B------:R-:W-:Y:S02]  /*571d0*/  LOP3.LUT P4, RZ, R25.reuse, 0x400, RZ, 0xc0, !PT ;  /* 0x0000040019ff7812 */ /* 0x040fe4000788c0ff */
[----:B------:R-:W-:-:S02]  /*571e0*/  LOP3.LUT P3, RZ, R25, 0x200, RZ, 0xc0, !PT ;  /* 0x0000020019ff7812 */ /* 0x000fc4000786c0ff */
[----:B------:R-:W-:Y:S01]  /*571f0*/  LOP3.LUT P2, RZ, R25, 0x100, RZ, 0xc0, !PT ;  /* 0x0000010019ff7812 */ /* 0x000fe2000784c0ff */
[----:B---3--:R-:W-:Y:S01]  /*57200*/  @P1 STG.E desc[UR4][R242.64], R239 ;  /* 0x000000eff2001986 */ /* 0x008fe2000c101904 */
[----:B------:R-:W-:-:S13]  /*57210*/  LOP3.LUT P1, RZ, R20, 0x100, RZ, 0xc0, !PT ;  /* 0x0000010014ff7812 */ /* 0x000fda000782c0ff */
[----:B----4-:R1:W-:Y:S01]  /*57220*/  @P1 STG.E desc[UR4][R236.64], R232 ;  /* 0x000000e8ec001986 */ /* 0x0103e2000c101904 */
[----:B------:R-:W-:-:S03]  /*57230*/  LOP3.LUT P1, RZ, R20, 0x80, RZ, 0xc0, !PT ;  /* 0x0000008014ff7812 */ /* 0x000fc6000782c0ff */
[----:B-1----:R-:W3:Y:S10]  /*57240*/  LDL.LU.64 R236, [R1+0xe48] ;  /* 0x000e480001ec7983 */ /* 0x002ef40000300a00 */
        /* <DEDUP_REMOVED lines=17> */
[----:B------:R-:W-:Y:S04]  /*57360*/  @P0 STG.E desc[UR4][R248.64], R230 ;  /* 0x000000e6f8000986 */ /* 0x000fe8000c101904 */
[----:B------:R-:W-:Y:S06]  /*57370*/  @P6 STG.E desc[UR4][R22.64], R235 ;  /* 0x000000eb16006986 */ /* 0x000fec000c101904 */
[----:B------:R-:W-:-:S02]  /*57380*/  @P1 LOP3.LUT R21, R21, 0x8000, RZ, 0xfc, !PT ;  /* 0x0000800015151812 */ /* 0x000fc400078efcff */
[----:B------:R-:W-:Y:S01]  /*57390*/  LOP3.LUT P1, RZ, R17, 0x80000, RZ, 0xc0, !PT ;  /* 0x0008000011ff7812 */ /* 0x000fe2000782c0ff */
[----:B------:R-:W-:Y:S04]  /*573a0*/  @P5 STG.E desc[UR4][R4.64], R231 ;  /* 0x000000e704005986 */ /* 0x000fe8000c101904 */
[----:B------:R-:W-:Y:S04]  /*573b0*/  @P4 STG.E desc[UR4][R26.64], R224 ;  /* 0x000000e01a004986 */ /* 0x000fe8000c101904 */
[----:B------:R-:W-:Y:S01]  /*573c0*/  @P3 STG.E desc[UR4][R168.64], R220 ;  /* 0x000000dca8003986 */ /* 0x000fe2000c101904 */
[----:B------:R-:W-:-:S03]  /*573d0*/  LOP3.LUT R21, R21, 0xfffeffff, RZ, 0xc0, !PT ;  /* 0xfffeffff15157812 */ /* 0x000fc600078ec0ff */
[----:B------:R1:W-:Y:S01]  /*573e0*/  @P2 STG.E desc[UR4][R170.64], R225 ;  /* 0x000000e1aa002986 */ /* 0x0003e2000c101904 */
[----:B------:R-:W-:Y:S02]  /*573f0*/  @P1 LOP3.LUT R21, R21, 0x10000, RZ, 0xfc, !PT ;  /* 0x0001000015151812 */ /* 0x000fe400078efcff */
[----:B------:R-:W-:Y:S01]  /*57400*/  LOP3.LUT P1, RZ, R17, 0x100000, RZ, 0xc0, !PT ;  /* 0x0010000011ff7812 */ /* 0x000fe2000782c0ff */
[----:B-1----:R-:W4:Y:S01]  /*57410*/  LDL.LU.64 R170, [R1+0xe38] ;  /* 0x000e380001aa7983 */ /* 0x002f220000300a00 */
[----:B------:R-:W-:-:S03]  /*57420*/  LOP3.LUT R21, R21, 0xfffdffff, RZ, 0xc0, !PT ;  /* 0xfffdffff15157812 */ /* 0x000fc600078ec0ff */
[----:B------:R-:W2:Y:S08]  /*57430*/  LDL.LU.64 R240, [R1+0xe30] ;  /* 0x000e300001f07983 */ /* 0x000eb00000300a00 */
[----:B------:R-:W-:Y:S02]  /*57440*/  @P1 LOP3.LUT R21, R21, 0x20000, RZ, 0xfc, !PT ;  /* 0x0002000015151812 */ /* 0x000fe400078efcff */
[----:B------:R-:W-:Y:S01]  /*57450*/  LOP3.LUT P1, RZ, R17, 0x200000, RZ, 0xc0, !PT ;  /* 0x0020000011ff7812 */ /* 0x000fe2000782c0ff */
[----:B------:R-:W2:Y:S01]  /*57460*/  LDL.LU.64 R246, [R1+0xe28] ;  /* 0x000e280001f67983 */ /* 0x000ea20000300a00 */
[----:B------:R-:W-:-:S03]  /*57470*/  LOP3.LUT R21, R21, 0xfffbffff, RZ, 0xc0, !PT ;  /* 0xfffbffff15157812 */ /* 0x000fc600078ec0ff */
[----:B------:R-:W2:Y:S04]  /*57480*/  LDL.LU.64 R250, [R1+0xe20] ;  /* 0x000e200001fa7983 */ /* 0x000ea80000300a00 */
[----:B------:R-:W2:Y:S04]  /*57490*/  LDL.LU.64 R244, [R1+0xe18] ;  /* 0x000e180001f47983 */ /* 0x000ea80000300a00 */
[----:B------:R-:W-:Y:S01]  /*574a0*/  @P1 LOP3.LUT R21, R21, 0x40000, RZ, 0xfc, !PT ;  /* 0x0004000015151812 */ /* 0x000fe200078efcff */
[----:B------:R-:W2:Y:S01]  /*574b0*/  LDL.LU.64 R248, [R1+0xe10] ;  /* 0x000e100001f87983 */ /* 0x000ea20000300a00 */
[----:B------:R-:W-:-:S02]  /*574c0*/  LOP3.LUT P1, RZ, R17, 0x400000, RZ, 0xc0, !PT ;  /* 0x0040000011ff7812 */ /* 0x000fc4000782c0ff */
[----:B------:R-:W-:Y:S01]  /*574d0*/  LOP3.LUT R21, R21, 0xfff7ffff, RZ, 0xc0, !PT ;  /* 0xfff7ffff15157812 */ /* 0x000fe200078ec0ff */
[----:B------:R-:W2:Y:S01]  /*574e0*/  LDL.LU.64 R22, [R1+0xe08] ;  /* 0x000e080001167983 */ /* 0x000ea20000300a00 */
[----:B------:R-:W-:-:S03]  /*574f0*/  LOP3.LUT R20, R20, 0xfffffffe, RZ, 0xc0, !PT ;  /* 0xfffffffe14147812 */ /* 0x000fc600078ec0ff */
[----:B------:R-:W2:Y:S04]  /*57500*/  LDL.LU.64 R4, [R1+0xe00] ;  /* 0x000e000001047983 */ /* 0x000ea80000300a00 */
[----:B------:R-:W2:Y:S02]  /*57510*/  LDL.LU.64 R26, [R1+0xdf8] ;  /* 0x000df800011a7983 */ /* 0x000ea40000300a00 */
[----:B------:R-:W-:Y:S02]  /*57520*/  @P1 LOP3.LUT R21, R21, 0x80000, RZ, 0xfc, !PT ;  /* 0x0008000015151812 */ /* 0x000fe400078efcff */
[----:B------:R-:W-:Y:S01]  /*57530*/  LOP3.LUT P1, RZ, R17, 0x800000, RZ, 0xc0, !PT ;  /* 0x0080000011ff7812 */ /* 0x000fe2000782c0ff */
[----:B------:R-:W2:Y:S01]  /*57540*/  LDL.LU.64 R168, [R1+0xdf0] ;  /* 0x000df00001a87983 */ /* 0x000ea20000300a00 */
        /* <DEDUP_REMOVED lines=49> */
[----:B----4-:R1:W-:Y:S04]  /*57860*/  @P1 STG.E desc[UR4][R170.64], R226 ;  /* 0x000000e2aa001986 */ /* 0x0103e8000c101904 */
[----:B-1----:R-:W3:Y:S04]  /*57870*/  LDL.LU.64 R170, [R1+0xde8] ;  /* 0x000de80001aa7983 */ /* 0x002ee80000300a00 */
[----:B------:R-:W4:Y:S04]  /*57880*/  LDL.LU.64 R24, [R1+0xde0] ;  /* 0x000de00001187983 */ /* 0x000f280000300a00 */
[----:B------:R-:W4:Y:S04]  /*57890*/  LDL.LU.64 R224, [R1+0xdd8] ;  /* 0x000dd80001e07983 */ /* 0x000f280000300a00 */
[----:B------:R-:W4:Y:S01]  /*578a0*/  LDL.LU.64 R230, [R1+0xdd0] ;  /* 0x000dd00001e67983 */ /* 0x000f220000300a00 */
[----:B------:R-:W-:-:S03]  /*578b0*/  LOP3.LUT P1, RZ, R20, 0x4, RZ, 0xc0, !PT ;  /* 0x0000000414ff7812 */ /* 0x000fc6000782c0ff */
[----:B------:R-:W4:Y:S04]  /*578c0*/  LDL.LU.64 R234, [R1+0xdc8] ;  /* 0x000dc80001ea7983 */ /* 0x000f280000300a00 */
[----:B------:R-:W4:Y:S04]  /*578d0*/  LDL.LU.64 R228, [R1+0xdc0] ;  /* 0x000dc00001e47983 */ /* 0x000f280000300a00 */
[----:B------:R-:W4:Y:S04]  /*578e0*/  LDL.LU.64 R232, [R1+0xdb8] ;  /* 0x000db80001e87983 */ /* 0x000f280000300a00 */
[----:B--2---:R1:W-:Y:S01]  /*578f0*/  @P1 STG.E desc[UR4][R240.64], R222 ;  /* 0x000000def0001986 */ /* 0x0043e2000c101904 */
[----:B------:R-:W-:-:S03]  /*57900*/  LOP3.LUT P1, RZ, R20, 0x2, RZ, 0xc0, !PT ;  /* 0x0000000214ff7812 */ /* 0x000fc6000782c0ff */
[----:B------:R-:W2:Y:S04]  /*57910*/  LDL.LU.64 R238, [R1+0xdb0] ;  /* 0x000db00001ee7983 */ /* 0x000ea80000300a00 */
[----:B------:R-:W2:Y:S04]  /*57920*/  LDL.LU.64 R242, [R1+0xda8] ;  /* 0x000da80001f27983 */ /* 0x000ea80000300a00 */
[----:B------:R-:W2:Y:S04]  /*57930*/  LDL.LU.64 R236, [R1+0xda0] ;  /* 0x000da00001ec7983 */ /* 0x000ea80000300a00 */
[----:B------:R1:W-:Y:S01]  /*57940*/  @P1 STG.E desc[UR4][R246.64], R227 ;  /* 0x000000e3f6001986 */ /* 0x0003e2000c101904 */
[----:B------:R-:W-:-:S03]  /*57950*/  LOP3.LUT P1, RZ, R20, 0x1, RZ, 0xc0, !PT ;  /* 0x0000000114ff7812 */ /* 0x000fc6000782c0ff */
[----:B-1----:R-:W2:Y:S04]  /*57960*/  LDL.LU.64 R240, [R1+0xd98] ;  /* 0x000d980001f07983 */ /* 0x002ea80000300a00 */
[----:B------:R-:W2:Y:S06]  /*57970*/  LDL.LU.64 R246, [R1+0xd90] ;  /* 0x000d900001f67983 */ /* 0x000eac0000300a00 */
[----:B------:R1:W-:Y:S01]  /*57980*/  @P1 STG.E desc[UR4][R250.64], R223 ;  /* 0x000000dffa001986 */ /* 0x0003e2000c101904 */
[----:B------:R-:W-:-:S03]  /*57990*/  LOP3.LUT P1, RZ, R21, 0x80000000, RZ, 0xc0, !PT ;  /* 0x8000000015ff7812 */ /* 0x000fc6000782c0ff */
[----:B-1----:R-:W2:Y:S10]  /*579a0*/  LDL.LU.64 R250, [R1+0xd88] ;  /* 0x000d880001fa7983 */ /* 0x002eb40000300a00 */
        /* <DEDUP_REMOVED lines=18> */
[----:B---3--:R1:W-:Y:S04]  /*57ad0*/  @P1 STG.E desc[UR4][R170.64], R219 ;  /* 0x000000dbaa001986 */ /* 0x0083e8000c101904 */
[----:B-1----:R-:W3:Y:S01]  /*57ae0*/  LDL.LU.64 R170, [R1+0xd50] ;  /* 0x000d500001aa7983 */ /* 0x002ee20000300a00 */
        /* <DEDUP_REMOVED lines=22> */
[----:B------:R-:W-:Y:S02]  /*57c50*/  LOP3.LUT P1, RZ, R21, 0x2000, RZ, 0xc0, !PT ;  /* 0x0000200015ff7812 */ /* 0x000fe4000782c0ff */
[C---:B------:R-:W-:Y:S02]  /*57c60*/  LOP3.LUT P0, RZ, R17.reuse, 0x4000, RZ, 0xc0, !PT ;  /* 0x0000400011ff7812 */ /* 0x040fe4000780c0ff */
[C---:B------:R-:W-:Y:S02]  /*57c70*/  LOP3.LUT P6, RZ, R17.reuse, 0x2000, RZ, 0xc0, !PT ;  /* 0x0000200011ff7812 */ /* 0x040fe400078cc0ff */
[C---:B------:R-:W-:Y:S02]  /*57c80*/  LOP3.LUT P5, RZ, R17.reuse, 0x1000, RZ, 0xc0, !PT ;  /* 0x0000100011ff7812 */ /* 0x040fe400078ac0ff */
[----:B------:R-:W-:-:S05]  /*57c90*/  LOP3.LUT P4, RZ, R17, 0x800, RZ, 0xc0, !PT ;  /* 0x0000080011ff7812 */ /* 0x000fca000788c0ff */
[----:B------:R-:W-:Y:S01]  /*57ca0*/  @P1 STG.E desc[UR4][R250.64], R201 ;  /* 0x000000c9fa001986 */ /* 0x000fe2000c101904 */
[----:B------:R-:W-:Y:S02]  /*57cb0*/  LOP3.LUT P1, RZ, R21, 0x1000, RZ, 0xc0, !PT ;  /* 0x0000100015ff7812 */ /* 0x000fe4000782c0ff */
[C---:B------:R-:W-:Y:S02]  /*57cc0*/  LOP3.LUT P3, RZ, R17.reuse, 0x400, RZ, 0xc0, !PT ;  /* 0x0000040011ff7812 */ /* 0x040fe4000786c0ff */
[----:B------:R-:W-:-:S09]  /*57cd0*/  LOP3.LUT P2, RZ, R17, 0x200, RZ, 0xc0, !PT ;  /* 0x0000020011ff7812 */ /* 0x000fd2000784c0ff */
[----:B------:R-:W-:Y:S04]  /*57ce0*/  @P1 STG.E desc[UR4][R244.64], R197 ;  /* 0x000000c5f4001986 */ /* 0x000fe8000c101904 */
[----:B------:R-:W-:Y:S04]  /*57cf0*/  @P0 STG.E desc[UR4][R248.64], R202 ;  /* 0x000000caf8000986 */ /* 0x000fe8000c101904 */
[----:B------:R-:W-:Y:S04]  /*57d00*/  @P6 STG.E desc[UR4][R22.64], R198 ;  /* 0x000000c616006986 */ /* 0x000fe8000c101904 */
[----:B------:R-:W-:Y:S04]  /*57d10*/  @P5 STG.E desc[UR4][R4.64], R203 ;  /* 0x000000cb04005986 */ /* 0x000fe8000c101904 */
[----:B------:R-:W-:Y:S04]  /*57d20*/  @P4 STG.E desc[UR4][R26.64], R199 ;  /* 0x000000c71a004986 */ /* 0x000fe8000c101904 */
[----:B------:R-:W-:Y:S04]  /*57d30*/  @P3 STG.E desc[UR4][R168.64], R192 ;  /* 0x000000c0a8003986 */ /* 0x000fe8000c101904 */
[----:B---3--:R1:W-:Y:S04]  /*57d40*/  @P2 STG.E desc[UR4][R170.64], R188 ;  /* 0x000000bcaa002986 */ /* 0x0083e8000c101904 */
[----:B-1----:R-:W2:Y:S01]  /*57d50*/  LDL.LU.64 R170, [R1+0xd48] ;  /* 0x000d480001aa7983 */ /* 0x002ea20000300a00 */
[----:B------:R-:W-:-:S02]  /*57d60*/  LOP3.LUT P0, RZ, R3, 0x10000, RZ, 0xc0, !PT ;  /* 0x0001000003ff7812 */ /* 0x000fc4000780c0ff */
[----:B------:R-:W-:Y:S01]  /*57d70*/  LOP3.LUT R19, R19, 0xffdfffff, RZ, 0xc0, !PT ;  /* 0xffdfffff13137812 */ /* 0x000fe200078ec0ff */
[----:B------:R-:W3:Y:S04]  /*57d80*/  LDL.LU.64 R244, [R1+0xd40] ;  /* 0x000d400001f47983 */ /* 0x000ee80000300a00 */
[----:B------:R-:W4:Y:S04]  /*57d90*/  LDL.LU.64 R236, [R1+0xd38] ;  /* 0x000d380001ec7983 */ /* 0x000f280000300a00 */
[----:B------:R-:W4:Y:S02]  /*57da0*/  LDL.LU.64 R250, [R1+0xd30] ;  /* 0x000d300001fa7983 */ /* 0x000f240000300a00 */
[----:B------:R-:W-:-:S02]  /*57db0*/  @P0 LOP3.LUT R19, R19, 0x200000, RZ, 0xfc, !PT ;  /* 0x0020000013130812 */ /* 0x000fc400078efcff */
[----:B------:R-:W-:Y:S01]  /*57dc0*/  LOP3.LUT P0, RZ, R3, 0x20000, RZ, 0xc0, !PT ;  /* 0x0002000003ff7812 */ /* 0x000fe2000780c0ff */
[----:B------:R-:W4:Y:S01]  /*57dd0*/  LDL.LU.64 R248, [R1+0xd28] ;  /* 0x000d280001f87983 */ /* 0x000f220000300a00 */
[----:B------:R-:W-:-:S03]  /*57de0*/  LOP3.LUT R19, R19, 0xffbfffff, RZ, 0xc0, !PT ;  /* 0xffbfffff13137812 */ /* 0x000fc600078ec0ff */
[----:B------:R-:W4:Y:S04]  /*57df0*/  LDL.LU.64 R22, [R1+0xd20] ;  /* 0x000d200001167983 */ /* 0x000f280000300a00 */
[----:B------:R-:W4:Y:S04]  /*57e00*/  LDL.LU.64 R4, [R1+0xd18] ;  /* 0x000d180001047983 */ /* 0x000f280000300a00 */
[----:B------:R-:W-:Y:S01]  /*57e10*/  @P0 LOP3.LUT R19, R19, 0x400000, RZ, 0xfc, !PT ;  /* 0x0040000013130812 */ /* 0x000fe200078efcff */
[----:B------:R-:W4:Y:S01]  /*57e20*/  LDL.LU.64 R240, [R1+0xd10] ;  /* 0x000d100001f07983 */ /* 0x000f220000300a00 */
[----:B------:R-:W-:-:S02]  /*57e30*/  LOP3.LUT P0, RZ, R3, 0x40000, RZ, 0xc0, !PT ;  /* 0x0004000003ff7812 */ /* 0x000fc4000780c0ff */
[----:B------:R-:W-:Y:S01]  /*57e40*/  LOP3.LUT R19, R19, 0xff7fffff, RZ, 0xc0, !PT ;  /* 0xff7fffff13137812 */ /* 0x000fe200078ec0ff */
[----:B------:R-:W4:Y:S01]  /*57e50*/  LDL.LU.64 R26, [R1+0xd08] ;  /* 0x000d0800011a7983 */ /* 0x000f220000300a00 */
[----:B------:R-:W-:-:S03]  /*57e60*/  LOP3.LUT R21, R21, 0xfffffffe, RZ, 0xc0, !PT ;  /* 0xfffffffe15157812 */ /* 0x000fc600078ec0ff */
[----:B------:R-:W4:Y:S01]  /*57e70*/  LDL.LU.64 R168, [R1+0xd00] ;  /* 0x000d000001a87983 */ /* 0x000f220000300a00 */
[----:B------:R-:W-:-:S03]  /*57e80*/  LOP3.LUT P1, RZ, R17, 0x100, RZ, 0xc0, !PT ;  /* 0x0000010011ff7812 */ /* 0x000fc6000782c0ff */
[----:B------:R-:W4:Y:S02]  /*57e90*/  LDL.LU.64 R246, [R1+0xcf8] ;  /* 0x000cf80001f67983 */ /* 0x000f240000300a00 */
        /* <DEDUP_REMOVED lines=41> */
[----:B--2---:R1:W-:Y:S04]  /*58130*/  @P1 STG.E desc[UR4][R170.64], R193 ;  /* 0x000000c1aa001986 */ /* 0x0043e8000c101904 */
[----:B-1----:R-:W2:Y:S06]  /*58140*/  LDL.LU.64 R170, [R1+0xcf0] ;  /* 0x000cf00001aa7983 */ /* 0x002eac0000300a00 */
        /* <DEDUP_REMOVED lines=23> */
[----:B----4-:R-:W-:Y:S01]  /*582c0*/  @P0 STG.E desc[UR4][R236.64], R194 ;  /* 0x000000c2ec000986 */ /* 0x010fe2000c101904 */
[----:B------:R-:W-:-:S13]  /*582d0*/  LOP3.LUT P0, RZ, R21, 0x400, RZ, 0xc0, !PT ;  /* 0x0000040015ff7812 */ /* 0x000fda000780c0ff */
        /* <DEDUP_REMOVED lines=13> */
[----:B------:R-:W-:-:S03]  /*583b0*/  LOP3.LUT P0, RZ, R21, 0x20, RZ, 0xc0, !PT ;  /* 0x0000002015ff7812 */ /* 0x000fc6000780c0ff */
[----:B------:R-:W4:Y:S10]  /*583c0*/  LDL.LU.64 R238, [R1+0xcc0] ;  /* 0x000cc00001ee7983 */ /* 0x000f340000300a00 */
[----:B------:R1:W-:Y:S04]  /*583d0*/  @P0 STG.E desc[UR4][R26.64], R185 ;  /* 0x000000b91a000986 */ /* 0x0003e8000c101904 */
[----:B-1----:R-:W4:Y:S01]  /*583e0*/  LDL.LU.64 R26, [R1+0xcb8] ;  /* 0x000cb800011a7983 */ /* 0x002f220000300a00 */
[----:B------:R-:W-:-:S03]  /*583f0*/  LOP3.LUT P0, RZ, R21, 0x10, RZ, 0xc0, !PT ;  /* 0x0000001015ff7812 */ /* 0x000fc6000780c0ff */
[----:B------:R-:W4:Y:S10]  /*58400*/  LDL.LU.64 R242, [R1+0xcb0] ;  /* 0x000cb00001f27983 */ /* 0x000f340000300a00 */
[----:B------:R1:W-:Y:S01]  /*58410*/  @P0 STG.E desc[UR4][R168.64], R181 ;  /* 0x000000b5a8000986 */ /* 0x0003e2000c101904 */
[----:B------:R-:W-:-:S03]  /*58420*/  LOP3.LUT P0, RZ, R21, 0x8, RZ, 0xc0, !PT ;  /* 0x0000000815ff7812 */ /* 0x000fc6000780c0ff */
[----:B-1----:R-:W4:Y:S10]  /*58430*/  LDL.LU.64 R168, [R1+0xca8] ;  /* 0x000ca80001a87983 */ /* 0x002f340000300a00 */
[----:B------:R-:W-:Y:S01]  /*58440*/  @P0 STG.E desc[UR4][R246.64], R186 ;  /* 0x000000baf6000986 */ /* 0x000fe2000c101904 */
[----:B------:R-:W-:-:S03]  /*58450*/  LOP3.LUT P0, RZ, R21, 0x4, RZ, 0xc0, !PT ;  /* 0x0000000415ff7812 */ /* 0x000fc6000780c0ff */
[----:B------:R-:W4:Y:S10]  /*58460*/  LDL.LU.64 R236, [R1+0xca0] ;  /* 0x000ca00001ec7983 */ /* 0x000f340000300a00 */
[----:B--2---:R1:W-:Y:S04]  /*58470*/  @P0 STG.E desc[UR4][R170.64], R182 ;  /* 0x000000b6aa000986 */ /* 0x0043e8000c101904 */
[----:B-1----:R-:W2:Y:S01]  /*58480*/  LDL.LU.64 R170, [R1+0xc98] ;  /* 0x000c980001aa7983 */ /* 0x002ea20000300a00 */
[----:B------:R-:W-:-:S03]  /*58490*/  LOP3.LUT P0, RZ, R21, 0x2, RZ, 0xc0, !PT ;  /* 0x0000000215ff7812 */ /* 0x000fc6000780c0ff */
[----:B------:R-:W2:Y:S10]  /*584a0*/  LDL.LU.64 R240, [R1+0xc90] ;  /* 0x000c900001f07983 */ /* 0x000eb40000300a00 */
[----:B---3--:R1:W-:Y:S01]  /*584b0*/  @P0 STG.E desc[UR4][R244.64], R187 ;  /* 0x000000bbf4000986 */ /* 0x0083e2000c101904 */
[----:B------:R-:W-:-:S03]  /*584c0*/  LOP3.LUT P0, RZ, R21, 0x1, RZ, 0xc0, !PT ;  /* 0x0000000115ff7812 */ /* 0x000fc6000780c0ff */
[----:B-1----:R-:W3:Y:S04]  /*584d0*/  LDL.LU.64 R244, [R1+0xc88] ;  /* 0x000c880001f47983 */ /* 0x002ee80000300a00 */
[----:B------:R-:W3:Y:S06]  /*584e0*/  LDL.LU.64 R246, [R1+0xc80] ;  /* 0x000c800001f67983 */ /* 0x000eec0000300a00 */
[----:B----4-:R-:W-:Y:S01]  /*584f0*/  @P0 STG.E desc[UR4][R250.64], R183 ;  /* 0x000000b7fa000986 */ /* 0x010fe2000c101904 */
[----:B------:R-:W-:-:S13]  /*58500*/  LOP3.LUT P0, RZ, R19, 0x80000000, RZ, 0xc0, !PT ;  /* 0x8000000013ff7812 */ /* 0x000fda000780c0ff */
[----:B------:R1:W-:Y:S01]  /*58510*/  @P0 STG.E desc[UR4][R248.64], R176 ;  /* 0x000000b0f8000986 */ /* 0x0003e2000c101904 */
[----:B------:R-:W-:-:S03]  /*58520*/  LOP3.LUT P0, RZ, R19, 0x40000000, RZ, 0xc0, !PT ;  /* 0x4000000013ff7812 */ /* 0x000fc6000780c0ff */
[----:B-1----:R-:W4:Y:S10]  /*58530*/  LDL.LU.64 R248, [R1+0xc78] ;  /* 0x000c780001f87983 */ /* 0x002f340000300a00 */
[----:B------:R1:W-:Y:S01]  /*58540*/  @P0 STG.E desc[UR4][R22.64], R172 ;  /* 0x000000ac16000986 */ /* 0x0003e2000c101904 */
[----:B------:R-:W-:-:S03]  /*58550*/  LOP3.LUT P0, RZ, R19, 0x20000000, RZ, 0xc0, !PT ;  /* 0x2000000013ff7812 */ /* 0x000fc6000780c0ff */
[----:B------:R-:W4:Y:S04]  /*58560*/  LDL.LU.64 R250, [R1+0xc70] ;  /* 0x000c700001fa7983 */ /* 0x000f280000300a00 */
[----:B-1----:R-:W4:Y:S06]  /*58570*/  LDL.LU.64 R22, [R1+0xc68] ;  /* 0x000c680001167983 */ /* 0x002f2c0000300a00 */
[----:B------:R1:W-:Y:S01]  /*58580*/  @P0 STG.E desc[UR4][R4.64], R177 ;  /* 0x000000b104000986 */ /* 0x0003e2000c101904 */
[----:B------:R-:W-:-:S03]  /*58590*/  LOP3.LUT P0, RZ, R19, 0x10000000, RZ, 0xc0, !PT ;  /* 0x1000000013ff7812 */ /* 0x000fc6000780c0ff */
[----:B-1----:R-:W4:Y:S10]  /*585a0*/  LDL.LU.64 R4, [R1+0xb70] ;  /* 0x000b700001047983 */ /* 0x002f340000300a00 */
[----:B------:R-:W-:Y:S01]  /*585b0*/  @P0 STG.E desc[UR4][R238.64], R173 ;  /* 0x000000adee000986 */ /* 0x000fe2000c101904 */
[----:B------:R-:W-:-:S13]  /*585c0*/  LOP3.LUT P0, RZ, R19, 0x8000000, RZ, 0xc0, !PT ;  /* 0x0800000013ff7812 */ /* 0x000fda000780c0ff */
        /* <DEDUP_REMOVED lines=10> */
[----:B--2---:R1:W-:Y:S04]  /*58670*/  @P0 STG.E desc[UR4][R170.64], R12 ;  /* 0x0000000caa000986 */ /* 0x0043e8000c101904 */
[----:B-1----:R-:W2:Y:S01]  /*58680*/  LDL.LU.64 R170, [R1+0xc58] ;  /* 0x000c580001aa7983 */ /* 0x002ea20000300a00 */
[----:B------:R-:W-:Y:S02]  /*58690*/  LOP3.LUT P0, RZ, R19, 0x400000, RZ, 0xc0, !PT ;  /* 0x0040000013ff7812 */ /* 0x000fe4000780c0ff */
[C---:B------:R-:W-:Y:S02]  /*586a0*/  LOP3.LUT P2, RZ, R3.reuse, 0x8000, RZ, 0xc0, !PT ;  /* 0x0000800003ff7812 */ /* 0x040fe4000784c0ff */
[----:B------:R-:W-:-:S09]  /*586b0*/  LOP3.LUT P3, RZ, R3, 0x4000, RZ, 0xc0, !PT ;  /* 0x0000400003ff7812 */ /* 0x000fd2000786c0ff */
[----:B------:R-:W-:Y:S01]  /*586c0*/  @P0 STG.E desc[UR4][R240.64], R8 ;  /* 0x00000008f0000986 */ /* 0x000fe2000c101904 */
[----:B------:R-:W-:Y:S02]  /*586d0*/  LOP3.LUT P0, RZ, R19, 0x200000, RZ, 0xc0, !PT ;  /* 0x0020000013ff7812 */ /* 0x000fe4000780c0ff */
[C---:B------:R-:W-:Y:S02]  /*586e0*/  LOP3.LUT P4, RZ, R3.reuse, 0x2000, RZ, 0xc0, !PT ;  /* 0x0000200003ff7812 */ /* 0x040fe4000788c0ff */
[C---:B------:R-:W-:Y:S02]  /*586f0*/  LOP3.LUT P5, RZ, R3.reuse, 0x1000, RZ, 0xc0, !PT ;  /* 0x0000100003ff7812 */ /* 0x040fe400078ac0ff */
[C---:B------:R-:W-:Y:S02]  /*58700*/  LOP3.LUT P6, RZ, R3.reuse, 0x800, RZ, 0xc0, !PT ;  /* 0x0000080003ff7812 */ /* 0x040fe400078cc0ff */
[----:B------:R-:W-:-:S05]  /*58710*/  LOP3.LUT P1, RZ, R3, 0x400, RZ, 0xc0, !PT ;  /* 0x0000040003ff7812 */ /* 0x000fca000782c0ff */
[----:B---3--:R1:W-:Y:S04]  /*58720*/  @P0 STG.E desc[UR4][R244.64], R13 ;  /* 0x0000000df4000986 */ /* 0x0083e8000c101904 */
[----:B------:R-:W-:Y:S04]  /*58730*/  @P2 STG.E desc[UR4][R246.64], R9 ;  /* 0x00000009f6002986 */ /* 0x000fe8000c101904 */
[----:B-1----:R-:W3:Y:S01]  /*58740*/  LDL.LU.64 R244, [R1+0xb60] ;  /* 0x000b600001f47983 */ /* 0x002ee20000300a00 */
[----:B------:R-:W-:-:S03]  /*58750*/  LOP3.LUT P2, RZ, R19, 0x80000, RZ, 0xc0, !PT ;  /* 0x0008000013ff7812 */ /* 0x000fc6000784c0ff */
[----:B----4-:R1:W-:Y:S01]  /*58760*/  @P3 STG.E desc[UR4][R248.64], R14 ;  /* 0x0000000ef8003986 */ /* 0x0103e2000c101904 */
[----:B------:R-:W-:-:S03]  /*58770*/  LOP3.LUT P3, RZ, R19, 0x40000, RZ, 0xc0, !PT ;  /* 0x0004000013ff7812 */ /* 0x000fc6000786c0ff */
[----:B------:R-:W-:Y:S04]  /*58780*/  @P4 STG.E desc[UR4][R250.64], R10 ;  /* 0x0000000afa004986 */ /* 0x000fe8000c101904 */
[----:B-1----:R-:W4:Y:S04]  /*58790*/  LDL.LU.64 R248, [R1+0xc50] ;  /* 0x000c500001f87983 */ /* 0x002f280000300a00 */
[----:B------:R1:W-:Y:S04]  /*587a0*/  @P5 STG.E desc[UR4][R22.64], R15 ;  /* 0x0000000f16005986 */ /* 0x0003e8000c101904 */
[----:B-1----:R-:W4:Y:S04]  /*587b0*/  LDL.LU.64 R22, [R1+0xb58] ;  /* 0x000b580001167983 */ /* 0x002f280000300a00 */
[----:B------:R1:W-:Y:S01]  /*587c0*/  @P6 STG.E desc[UR4][R4.64], R11 ;  /* 0x0000000b04006986 */ /* 0x0003e2000c101904 */
[----:B------:R-:W-:Y:S01]  /*587d0*/  VIADD R2, R6, 0x1f3 ;  /* 0x000001f306027836 */ /* 0x000fe20000000000 */
[----:B------:R-:W-:-:S02]  /*587e0*/  LOP3.LUT P0, RZ, R19, 0x100000, RZ, 0xc0, !PT ;  /* 0x0010000013ff7812 */ /* 0x000fc4000780c0ff */
[C---:B------:R-:W-:Y:S01]  /*587f0*/  LOP3.LUT P4, RZ, R19.reuse, 0x20000, RZ, 0xc0, !PT ;  /* 0x0002000013ff7812 */ /* 0x040fe2000788c0ff */
[----:B------:R-:W-:Y:S01]  /*58800*/  VIADD R3, R6, 0x1f4 ;  /* 0x000001f406037836 */ /* 0x000fe20000000000 */
[C---:B------:R-:W-:Y:S01]  /*58810*/  LOP3.LUT P5, RZ, R19.reuse, 0x10000, RZ, 0xc0, !PT ;  /* 0x0001000013ff7812 */ /* 0x040fe200078ac0ff */
[----:B------:R-:W4:Y:S04]  /*58820*/  LDS.128 R8, [R0] ;  /* 0x0000000000087984 */ /* 0x000f280000000c00 */
[----:B-1----:R-:W4:Y:S04]  /*58830*/  LDL.LU.64 R4, [R1+0xc48] ;  /* 0x000c480001047983 */ /* 0x002f280000300a00 */
[----:B------:R1:W-:Y:S04]  /*58840*/  @P1 STG.E desc[UR4][R26.64], R32 ;  /* 0x000000201a001986 */ /* 0x0003e8000c101904 */
[----:B-1----:R-:W4:Y:S04]  /*58850*/  LDL.LU.64 R26, [R1+0xb50] ;  /* 0x000b5000011a7983 */ /* 0x002f280000300a00 */
[----:B------:R1:W-:Y:S04]  /*58860*/  @P2 STG.E desc[UR4][R168.64], R28 ;  /* 0x0000001ca8002986 */ /* 0x0003e8000c101904 */
[----:B-1----:R-:W4:Y:S04]  /*58870*/  LDL.LU.64 R168, [R1+0xc40] ;  /* 0x000c400001a87983 */ /* 0x002f280000300a00 */
[----:B--2---:R1:W-:Y:S04]  /*58880*/  @P3 STG.E desc[UR4][R170.64], R33 ;  /* 0x00000021aa003986 */ /* 0x0043e8000c101904 */
[----:B-1----:R-:W2:Y:S01]  /*58890*/  LDL.LU.64 R170, [R1+0xb48] ;  /* 0x000b480001aa7983 */ /* 0x002ea20000300a00 */
[----:B------:R-:W-:Y:S01]  /*588a0*/  ISETP.LT.AND P1, PT, R2, UR6, !P0 ;  /* 0x0000000602007c0c */ /* 0x000fe2000c721270 */
[----:B------:R-:W-:Y:S01]  /*588b0*/  VIADD R2, R6, 0x176 ;  /* 0x0000017606027836 */ /* 0x000fe20000000000 */
[----:B------:R-:W-:-:S04]  /*588c0*/  LOP3.LUT P6, RZ, R19, 0x8000, RZ, 0xc0, !PT ;  /* 0x0000800013ff7812 */ /* 0x000fc800078cc0ff */
[----:B------:R-:W-:Y:S01]  /*588d0*/  ISETP.LT.AND P3, PT, R2, UR7, !P0 ;  /* 0x0000000702007c0c */ /* 0x000fe2000c761270 */
[----:B------:R-:W-:Y:S01]  /*588e0*/  VIADD R2, R6, 0x177 ;  /* 0x0000017706027836 */ /* 0x000fe20000000000 */
[----:B------:R-:W-:Y:S01]  /*588f0*/  ULDC UR7, c[0x0][0x22c] ;  /* 0x00008b0000077ab9 */ /* 0x000fe20000000800 */
[----:B---3--:R1:W-:Y:S03]  /*58900*/  @P4 STG.E desc[UR4][R244.64], R29 ;  /* 0x0000001df4004986 */ /* 0x0083e6000c101904 */
[----:B------:R-:W-:Y:S01]  /*58910*/  ISETP.LT.AND P4, PT, R2, UR7, !P0 ;  /* 0x0000000702007c0c */ /* 0x000fe2000c781270 */
[----:B------:R-:W-:Y:S01]  /*58920*/  VIADD R2, R6, 0x178 ;  /* 0x0000017806027836 */ /* 0x000fe20000000000 */
[----:B------:R-:W-:Y:S01]  /*58930*/  ULDC UR7, c[0x0][0x22c] ;  /* 0x00008b0000077ab9 */ /* 0x000fe20000000800 */
[----:B-1----:R-:W3:Y:S04]  /*58940*/  LDL.LU.64 R244, [R1+0xc38] ;  /* 0x000c380001f47983 */ /* 0x002ee80000300a00 */
[----:B----4-:R1:W-:Y:S01]  /*58950*/  @P5 STG.E desc[UR4][R248.64], R34 ;  /* 0x00000022f8005986 */ /* 0x0103e2000c101904 */
[----:B------:R-:W-:Y:S01]  /*58960*/  ISETP.LT.AND P5, PT, R2, UR7, !P0 ;  /* 0x0000000702007c0c */ /* 0x000fe2000c7a1270 */
[----:B------:R-:W-:Y:S01]  /*58970*/  VIADD R2, R6, 0x179 ;  /* 0x0000017906027836 */ /* 0x000fe20000000000 */
[----:B------:R-:W-:Y:S01]  /*58980*/  ULDC UR7, c[0x0][0x22c] ;  /* 0x00008b0000077ab9 */ /* 0x000fe20000000800 */
[----:B-1----:R-:W4:Y:S04]  /*58990*/  LDL.LU.64 R248, [R1+0xb40] ;  /* 0x000b400001f87983 */ /* 0x002f280000300a00 */
[----:B------:R1:W-:Y:S01]  /*589a0*/  @P6 STG.E desc[UR4][R22.64], R30 ;  /* 0x0000001e16006986 */ /* 0x0003e2000c101904 */
[----:B------:R-:W-:-:S03]  /*589b0*/  ISETP.LT.AND P6, PT, R2, UR7, !P0 ;  /* 0x0000000702007c0c */ /* 0x000fc6000c7c1270 */
[----:B-1----:R-:W4:Y:S04]  /*589c0*/  LDL.LU.64 R22, [R1+0xc30] ;  /* 0x000c300001167983 */ /* 0x002f280000300a00 */
[----:B------:R1:W-:Y:S01]  /*589d0*/  @P3 STG.E desc[UR4][R4.64], R35 ;  /* 0x0000002304003986 */ /* 0x0003e2000c101904 */
[----:B------:R-:W-:Y:S01]  /*589e0*/  VIADD R2, R6, 0x17a ;  /* 0x0000017a06027836 */ /* 0x000fe20000000000 */
[----:B------:R-:W-:Y:S02]  /*589f0*/  ULDC UR7, c[0x0][0x22c] ;  /* 0x00008b0000077ab9 */ /* 0x000fe40000000800 */
        /* <DEDUP_REMOVED lines=9> */
[----:B------:R-:W-:-:S04]  /*58a90*/  ULDC UR7, c[0x0][0x22c] ;  /* 0x00008b0000077ab9 */ /* 0x000fc80000000800 */
        /* <DEDUP_REMOVED lines=217> */
[----:B------:R-:W-:Y:S01]  /*59830*/  ULDC UR7, c[0x0][0x22c] ;  /* 0x00008b0000077ab9 */ /* 0x000fe20000000800 */
[----:B------:R-:W-:Y:S01]  /*59840*/  IADD3 R2, R6, 0x1a8, RZ ;  /* 0x000001a806027810 */ /* 0x000fe20007ffe0ff */
        /* <DEDUP_REMOVED lines=340> */
[----:B------:R-:W-:Y:S01]  /*5ad90*/  ULDC UR7, c[0x0][0x22c] ;  /* 0x00008b0000077ab9 */ /* 0x000fe20000000800 */
[----:B------:R-:W2:Y:S03]  /*5ada0*/  LDL.LU.64 R232, [R1+0x850] ;  /* 0x0008500001e87983 */ /* 0x000ea60000300a00 */
        /* <DEDUP_REMOVED lines=11> */
[----:B------:R-:W2:Y:S04]  /*5ae60*/  LDL.LU.64 R236, [R1+0x838] ;  /* 0x0008380001ec7983 */ /* 0x000ea80000300a00 */
[----:B------:R-:W2:Y:S04]  /*5ae70*/  LDL.LU.64 R240, [R1+0x830] ;  /* 0x0008300001f07983 */ /* 0x000ea80000300a00 */
[----:B------:R-:W2:Y:S04]  /*5ae80*/  LDL.LU.64 R246, [R1+0x828] ;  /* 0x0008280001f67983 */ /* 0x000ea80000300a00 */
[----:B------:R-:W2:Y:S04]  /*5ae90*/  LDL.LU.64 R250, [R1+0x820] ;  /* 0x0008200001fa7983 */ /* 0x000ea80000300a00 */
[----:B---3--:R1:W-:Y:S01]  /*5aea0*/  @P3 STG.E desc[UR4][R244.64], R157 ;  /* 0x0000009df4003986 */ /* 0x0083e2000c101904 */
        /* <DEDUP_REMOVED lines=23> */
[C---:B------:R-:W-:Y:S01]  /*5b020*/  VIADD R2, R6.reuse, 0x1f2 ;  /* 0x000001f206027836 */ /* 0x040fe20000000000 */
[----:B------:R-:W-:Y:S01]  /*5b030*/  ISETP.LT.AND P2, PT, R3, UR6, !P0 ;  /* 0x0000000603007c0c */ /* 0x000fe2000c741270 */
[----:B------:R-:W-:Y:S01]  /*5b040*/  VIADD R3, R6, 0x1f5 ;  /* 0x000001f506037836 */ /* 0x000fe20000000000 */
[----:B------:R-:W-:-:S02]  /*5b050*/  ULDC UR7, c[0x0][0x22c] ;  /* 0x00008b0000077ab9 */ /* 0x000fc40000000800 */
[----:B------:R-:W-:Y:S02]  /*5b060*/  ISETP.LT.AND P3, PT, R2, UR7, !P0 ;  /* 0x0000000702007c0c */ /* 0x000fe4000c761270 */
[----:B------:R-:W-:Y:S01]  /*5b070*/  ISETP.LT.AND P4, PT, R3, UR6, !P0 ;  /* 0x0000000603007c0c */ /* 0x000fe2000c781270 */
[C---:B------:R-:W-:Y:S02]  /*5b080*/  VIADD R3, R6.reuse, 0x1f6 ;  /* 0x000001f606037836 */ /* 0x040fe40000000000 */
[C---:B------:R-:W-:Y:S02]  /*5b090*/  VIADD R2, R6.reuse, 0x1f7 ;  /* 0x000001f706027836 */ /* 0x040fe40000000000 */
[----:B------:R1:W-:Y:S01]  /*5b0a0*/  @P6 STG.E desc[UR4][R232.64], R148 ;  /* 0x00000094e8006986 */ /* 0x0003e2000c101904 */
[----:B------:R-:W-:Y:S01]  /*5b0b0*/  ISETP.LT.AND P5, PT, R3, UR6, !P0 ;  /* 0x0000000603007c0c */ /* 0x000fe2000c7a1270 */
[----:B------:R-:W-:Y:S01]  /*5b0c0*/  VIADD R3, R6, 0x1f8 ;  /* 0x000001f806037836 */ /* 0x000fe20000000000 */
[----:B------:R-:W-:Y:S01]  /*5b0d0*/  ISETP.LT.AND P6, PT, R2, UR6, !P0 ;  /* 0x0000000602007c0c */ /* 0x000fe2000c7c1270 */
[----:B------:R-:W-:-:S02]  /*5b0e0*/  VIADD R2, R6, 0x1f9 ;  /* 0x000001f906027836 */ /* 0x000fc40000000000 */
[----:B------:R-:W-:Y:S01]  /*5b0f0*/  VIADD R0, R6, 0x1fb ;  /* 0x000001fb06007836 */ /* 0x000fe20000000000 */
[----:B------:R1:W-:Y:S01]  /*5b100*/  @P3 STG.E desc[UR4][R238.64], R161 ;  /* 0x000000a1ee003986 */ /* 0x0003e2000c101904 */
[----:B------:R-:W-:-:S03]  /*5b110*/  ISETP.LT.AND P3, PT, R3, UR6, !P0 ;  /* 0x0000000603007c0c */ /* 0x000fc6000c761270 */
[----:B------:R1:W-:Y:S01]  /*5b120*/  @P1 STG.E desc[UR4][R242.64], R149 ;  /* 0x00000095f2001986 */ /* 0x0003e2000c101904 */
[----:B------:R-:W-:Y:S01]  /*5b130*/  ISETP.LT.AND P1, PT, R2, UR6, !P0 ;  /* 0x0000000602007c0c */ /* 0x000fe2000c721270 */
[----:B------:R-:W-:Y:S02]  /*5b140*/  VIADD R2, R6, 0x1fa ;  /* 0x000001fa06027836 */ /* 0x000fe40000000000 */
[----:B------:R1:W-:Y:S04]  /*5b150*/  @P2 STG.E desc[UR4][R236.64], R162 ;  /* 0x000000a2ec002986 */ /* 0x0003e8000c101904 */
[----:B------:R1:W-:Y:S01]  /*5b160*/  @P4 STG.E desc[UR4][R240.64], R150 ;  /* 0x00000096f0004986 */ /* 0x0003e2000c101904 */
[----:B------:R-:W-:Y:S01]  /*5b170*/  ISETP.LT.AND P4, PT, R0, UR6, !P0 ;  /* 0x0000000600007c0c */ /* 0x000fe2000c781270 */
[----:B------:R-:W-:Y:S01]  /*5b180*/  VIADD R0, R6, 0x1fd ;  /* 0x000001fd06007836 */ /* 0x000fe20000000000 */
[----:B------:R-:W-:Y:S01]  /*5b190*/  ISETP.LT.AND P2, PT, R2, UR6, !P0 ;  /* 0x0000000602007c0c */ /* 0x000fe2000c741270 */
[----:B------:R1:W-:Y:S01]  /*5b1a0*/  @P5 STG.E desc[UR4][R246.64], R163 ;  /* 0x000000a3f6005986 */ /* 0x0003e2000c101904 */
[----:B------:R-:W-:-:S03]  /*5b1b0*/  VIADD R2, R6, 0x1fc ;  /* 0x000001fc06027836 */ /* 0x000fc60000000000 */
[----:B------:R1:W-:Y:S01]  /*5b1c0*/  @P6 STG.E desc[UR4][R250.64], R151 ;  /* 0x00000097fa006986 */ /* 0x0003e2000c101904 */
[----:B------:R-:W-:Y:S01]  /*5b1d0*/  ISETP.LT.AND P6, PT, R0, UR6, !P0 ;  /* 0x0000000600007c0c */ /* 0x000fe2000c7c1270 */
[C---:B------:R-:W-:Y:S02]  /*5b1e0*/  VIADD R0, R6.reuse, 0x1fe ;  /* 0x000001fe06007836 */ /* 0x040fe40000000000 */
[----:B------:R-:W-:Y:S01]  /*5b1f0*/  VIADD R6, R6, 0x1ff ;  /* 0x000001ff06067836 */ /* 0x000fe20000000000 */
[----:B------:R-:W-:Y:S01]  /*5b200*/  ISETP.LT.AND P5, PT, R2, UR6, !P0 ;  /* 0x0000000602007c0c */ /* 0x000fe2000c7a1270 */
[----:B---3--:R1:W-:Y:S01]  /*5b210*/  @P3 STG.E desc[UR4][R244.64], R164 ;  /* 0x000000a4f4003986 */ /* 0x0083e2000c101904 */
[----:B------:R-:W-:Y:S02]  /*5b220*/  ISETP.LT.AND P3, PT, R0, UR6, !P0 ;  /* 0x0000000600007c0c */ /* 0x000fe4000c761270 */
[----:B------:R-:W-:Y:S01]  /*5b230*/  ISETP.LT.AND P0, PT, R6, UR6, !P0 ;  /* 0x0000000606007c0c */ /* 0x000fe2000c701270 */
[----:B----4-:R1:W-:Y:S04]  /*5b240*/  @P1 STG.E desc[UR4][R248.64], R8 ;  /* 0x00000008f8001986 */ /* 0x0103e8000c101904 */
[----:B------:R1:W-:Y:S04]  /*5b250*/  @P2 STG.E desc[UR4][R22.64], R165 ;  /* 0x000000a516002986 */ /* 0x0003e8000c101904 */
[----:B------:R1:W-:Y:S04]  /*5b260*/  @P4 STG.E desc[UR4][R4.64], R9 ;  /* 0x0000000904004986 */ /* 0x0003e8000c101904 */
[----:B------:R1:W-:Y:S04]  /*5b270*/  @P5 STG.E desc[UR4][R26.64], R166 ;  /* 0x000000a61a005986 */ /* 0x0003e8000c101904 */
[----:B------:R1:W-:Y:S04]  /*5b280*/  @P6 STG.E desc[UR4][R168.64], R10 ;  /* 0x0000000aa8006986 */ /* 0x0003e8000c101904 */
[----:B--2---:R1:W-:Y:S01]  /*5b290*/  @P3 STG.E desc[UR4][R170.64], R167 ;  /* 0x000000a7aa003986 */ /* 0x0043e2000c101904 */
[----:B------:R-:W-:Y:S05]  /*5b2a0*/  @!P0 EXIT ;  /* 0x000000000000894d */ /* 0x000fea0003800000 */
[----:B-1----:R-:W2:Y:S04]  /*5b2b0*/  LDL.LU.64 R170, [R1+0x800] ;  /* 0x0008000001aa7983 */ /* 0x002ea80000300a00 */
[----:B--2---:R-:W-:Y:S01]  /*5b2c0*/  STG.E desc[UR4][R170.64], R11 ;  /* 0x0000000baa007986 */ /* 0x004fe2000c101904 */
[----:B------:R-:W-:Y:S05]  /*5b2d0*/  EXIT ;  /* 0x000000000000794d */ /* 0x000fea0003800000 */
.L_x_2:
[----:B------:R-:W-:-:S00]  /*5b2e0*/  BRA `(.L_x_2) ;  /* 0xfffffffc00fc7947 */ /* 0x000fc0000383ffff */
[----:B------:R-:W-:-:S00]  /*5b2f0*/  NOP ;  /* 0x0000000000007918 */ /* 0x000fc00000000000 */
        /* <DEDUP_REMOVED lines=8> */
.L_x_3:


//--------------------- .nv.shared.matmul_kernel  --------------------------
	.section	.nv.shared.matmul_kernel,"aw",@nobits
	.sectionflags	@""
	.align	16
	.zero		1024


//--------------------- .nv.shared.reserved.0     --------------------------
	.section	.nv.shared.reserved.0,"aw",@nobits
	.weak		__nv_reservedSMEM_offset_0_alias
	.size		__nv_reservedSMEM_offset_0_alias, 0, 0
	.other		__nv_reservedSMEM_offset_0_alias,@"STO_CUDA_RESERVED_SHARED STV_DEFAULT"
__nv_reservedSMEM_offset_0_alias:
	.zero		0


//--------------------- .nv.constant0.matmul_kernel --------------------------
	.section	.nv.constant0.matmul_kernel,"a",@progbits
	.sectionflags	@""
	.align	4
.nv.constant0.matmul_kernel:
	.zero		608


//--------------------- SYMBOLS --------------------------

	.type		.nv.reservedSmem.offset0,@object
	.size		.nv.reservedSmem.offset0,0x4
